def matmul_kernel(
    a_ptr,
    b_ptr,
    c_ptr,
    M,
    N,
    K,
    stride_am,
    stride_ak,
    stride_bk,
    stride_bn,
    stride_cm,
    stride_cn,
    BLOCK_M: tl.constexpr,
    BLOCK_N: tl.constexpr,
    BLOCK_K: tl.constexpr,
    GROUP_M: tl.constexpr,
):
    pid = tl.program_id(axis=0)
    num_pid_m = tl.cdiv(M, BLOCK_M)
    num_pid_n = tl.cdiv(N, BLOCK_N)
    num_pid_in_group = GROUP_M * num_pid_n
    group_id = pid // num_pid_in_group
    first_pid_m = group_id * GROUP_M
    group_size_m = min(num_pid_m - first_pid_m, GROUP_M)
    pid_m = first_pid_m + ((pid % num_pid_in_group) % group_size_m)
    pid_n = (pid % num_pid_in_group) // group_size_m

    offs_am = (pid_m * BLOCK_M + tl.arange(0, BLOCK_M)) % M
    offs_bn = (pid_n * BLOCK_N + tl.arange(0, BLOCK_N)) % N
    offs_k = tl.arange(0, BLOCK_K)
    a_ptrs = a_ptr + offs_am[:, None] * stride_am + offs_k[None, :] * stride_ak
    b_ptrs = b_ptr + offs_k[:, None] * stride_bk + offs_bn[None, :] * stride_bn

    acc = tl.zeros((BLOCK_M, BLOCK_N), dtype=tl.float32)
    for kk in range(0, tl.cdiv(K, BLOCK_K)):
        a = tl.load(a_ptrs, mask=offs_k[None, :] < K - kk * BLOCK_K, other=0.0)
        b = tl.load(b_ptrs, mask=offs_k[:, None] < K - kk * BLOCK_K, other=0.0)
        acc = tl.dot(a, b, acc)
        a_ptrs += BLOCK_K * stride_ak
        b_ptrs += BLOCK_K * stride_bk

    c = acc.to(c_ptr.dtype.element_ty)
    offs_cm = pid_m * BLOCK_M + tl.arange(0, BLOCK_M)
    offs_cn = pid_n * BLOCK_N + tl.arange(0, BLOCK_N)
    c_ptrs = c_ptr + offs_cm[:, None] * stride_cm + offs_cn[None, :] * stride_cn
    mask = (offs_cm[:, None] < M) & (offs_cn[None, :] < N)
    tl.store(c_ptrs, c, mask=mask)

# config = {"BLOCK_K": 128, "BLOCK_M": 64, "BLOCK_N": 128, "GROUP_M": 8, "arch": "sm_100", "dtype": "fp16", "num_ctas": 1, "num_stages": 3, "num_warps": 1}
# arch = sm_100


// ===== COMPILED SASS (sm_100a) =====

	.target	sm_100a

	.elftype	@"ET_EXEC"


//--------------------- .note.nv.tkinfo           --------------------------
	.section	.note.nv.tkinfo,"",@"SHT_NOTE"
	.sectionflags	@"SHF_NOTE_NV_TKINFO"
	.tkinfo
        /*0018*/ 	.word	0x00000081
        /*0030*/ 	.string	""
        /*0030*/ 	.string	"ptxas-blackwell"
        /*0030*/ 	.string	"Cuda compilation tools, release 12.9, V12.9.86"
        /*0030*/ 	.string	"Build cuda_12.9.r12.9/compiler.36037853_0"
        /*0030*/ 	.string	"-v  -suppress-debug-info  -lineinfo  -arch sm_100a "



//--------------------- .note.nv.cuver            --------------------------
	.section	.note.nv.cuver,"",@"SHT_NOTE"
	.sectionflags	@"SHF_NOTE_NV_CUVER"
        /*0018*/ 	.short	0x0001
        /*001a*/ 	.short	0x0064
        /*001c*/ 	.short	0x0001
        /*001e*/ 	.short	0x0000
        /*0020*/ 	.short	0x0001
        /*0022*/ 	.short	0x0000


//--------------------- .nv.info                  --------------------------
	.section	.nv.info,"",@"SHT_CUDA_INFO"
	.align	4


	//----- nvinfo : EIATTR_REGCOUNT
	.align		4
        /*0000*/ 	.byte	0x04, 0x2f
        /*0002*/ 	.short	(.L_1 - .L_0)
	.align		4
.L_0:
        /*0004*/ 	.word	index@(matmul_kernel)
        /*0008*/ 	.word	0x00000040


	//----- nvinfo : EIATTR_FRAME_SIZE
	.align		4
.L_1:
        /*000c*/ 	.byte	0x04, 0x11
        /*000e*/ 	.short	(.L_3 - .L_2)
	.align		4
.L_2:
        /*0010*/ 	.word	index@(matmul_kernel)
        /*0014*/ 	.word	0x000042a8


	//----- nvinfo : EIATTR_MIN_STACK_SIZE
	.align		4
.L_3:
        /*0018*/ 	.byte	0x04, 0x12
        /*001a*/ 	.short	(.L_5 - .L_4)
	.align		4
.L_4:
        /*001c*/ 	.word	index@(matmul_kernel)
        /*0020*/ 	.word	0x000042a8
.L_5:


//--------------------- .nv.info.matmul_kernel    --------------------------
	.section	.nv.info.matmul_kernel,"",@"SHT_CUDA_INFO"
	.sectionflags	@""
	.align	4


	//----- nvinfo : EIATTR_CUDA_API_VERSION
	.align		4
        /*0000*/ 	.byte	0x04, 0x37
        /*0002*/ 	.short	(.L_7 - .L_6)
.L_6:
        /*0004*/ 	.word	0x00000081


	//----- nvinfo : EIATTR_KPARAM_INFO
	.align		4
.L_7:
        /*0008*/ 	.byte	0x04, 0x17
        /*000a*/ 	.short	(.L_9 - .L_8)
.L_8:
        /*000c*/ 	.word	0x00000000
        /*0010*/ 	.short	0x000d
        /*0012*/ 	.short	0x0048
        /*0014*/ 	.byte	0x00, 0xf4, 0x21, 0x00


	//----- nvinfo : EIATTR_KPARAM_INFO
	.align		4
.L_9:
        /*0018*/ 	.byte	0x04, 0x17
        /*001a*/ 	.short	(.L_11 - .L_10)
.L_10:
        /*001c*/ 	.word	0x00000000
        /*0020*/ 	.short	0x000c
        /*0022*/ 	.short	0x0040
        /*0024*/ 	.byte	0x00, 0xf4, 0x21, 0x00


	//----- nvinfo : EIATTR_KPARAM_INFO
	.align		4
.L_11:
        /*0028*/ 	.byte	0x04, 0x17
        /*002a*/ 	.short	(.L_13 - .L_12)
.L_12:
        /*002c*/ 	.word	0x00000000
        /*0030*/ 	.short	0x000b
        /*0032*/ 	.short	0x0038
        /*0034*/ 	.byte	0x00, 0xf0, 0x11, 0x00


	//----- nvinfo : EIATTR_KPARAM_INFO
	.align		4
.L_13:
        /*0038*/ 	.byte	0x04, 0x17
        /*003a*/ 	.short	(.L_15 - .L_14)
.L_14:
        /*003c*/ 	.word	0x00000000
        /*0040*/ 	.short	0x000a
        /*0042*/ 	.short	0x0034
        /*0044*/ 	.byte	0x00, 0xf0, 0x11, 0x00


	//----- nvinfo : EIATTR_KPARAM_INFO
	.align		4
.L_15:
        /*0048*/ 	.byte	0x04, 0x17
        /*004a*/ 	.short	(.L_17 - .L_16)
.L_16:
        /*004c*/ 	.word	0x00000000
        /*0050*/ 	.short	0x0009
        /*0052*/ 	.short	0x0030
        /*0054*/ 	.byte	0x00, 0xf0, 0x11, 0x00


	//----- nvinfo : EIATTR_KPARAM_INFO
	.align		4
.L_17:
        /*0058*/ 	.byte	0x04, 0x17
        /*005a*/ 	.short	(.L_19 - .L_18)
.L_18:
        /*005c*/ 	.word	0x00000000
        /*0060*/ 	.short	0x0008
        /*0062*/ 	.short	0x002c
        /*0064*/ 	.byte	0x00, 0xf0, 0x11, 0x00


	//----- nvinfo : EIATTR_KPARAM_INFO
	.align		4
.L_19:
        /*0068*/ 	.byte	0x04, 0x17
        /*006a*/ 	.short	(.L_21 - .L_20)
.L_20:
        /*006c*/ 	.word	0x00000000
        /*0070*/ 	.short	0x0007
        /*0072*/ 	.short	0x0028
        /*0074*/ 	.byte	0x00, 0xf0, 0x11, 0x00


	//----- nvinfo : EIATTR_KPARAM_INFO
	.align		4
.L_21:
        /*0078*/ 	.byte	0x04, 0x17
        /*007a*/ 	.short	(.L_23 - .L_22)
.L_22:
        /*007c*/ 	.word	0x00000000
        /*0080*/ 	.short	0x0006
        /*0082*/ 	.short	0x0024
        /*0084*/ 	.byte	0x00, 0xf0, 0x11, 0x00


	//----- nvinfo : EIATTR_KPARAM_INFO
	.align		4
.L_23:
        /*0088*/ 	.byte	0x04, 0x17
        /*008a*/ 	.short	(.L_25 - .L_24)
.L_24:
        /*008c*/ 	.word	0x00000000
        /*0090*/ 	.short	0x0005
        /*0092*/ 	.short	0x0020
        /*0094*/ 	.byte	0x00, 0xf0, 0x11, 0x00


	//----- nvinfo : EIATTR_KPARAM_INFO
	.align		4
.L_25:
        /*0098*/ 	.byte	0x04, 0x17
        /*009a*/ 	.short	(.L_27 - .L_26)
.L_26:
        /*009c*/ 	.word	0x00000000
        /*00a0*/ 	.short	0x0004
        /*00a2*/ 	.short	0x001c
        /*00a4*/ 	.byte	0x00, 0xf0, 0x11, 0x00


	//----- nvinfo : EIATTR_KPARAM_INFO
	.align		4
.L_27:
        /*00a8*/ 	.byte	0x04, 0x17
        /*00aa*/ 	.short	(.L_29 - .L_28)
.L_28:
        /*00ac*/ 	.word	0x00000000
        /*00b0*/ 	.short	0x0003
        /*00b2*/ 	.short	0x0018
        /*00b4*/ 	.byte	0x00, 0xf0, 0x11, 0x00


	//----- nvinfo : EIATTR_KPARAM_INFO
	.align		4
.L_29:
        /*00b8*/ 	.byte	0x04, 0x17
        /*00ba*/ 	.short	(.L_31 - .L_30)
.L_30:
        /*00bc*/ 	.word	0x00000000
        /*00c0*/ 	.short	0x0002
        /*00c2*/ 	.short	0x0010
        /*00c4*/ 	.byte	0x00, 0xf4, 0x21, 0x00


	//----- nvinfo : EIATTR_KPARAM_INFO
	.align		4
.L_31:
        /*00c8*/ 	.byte	0x04, 0x17
        /*00ca*/ 	.short	(.L_33 - .L_32)
.L_32:
        /*00cc*/ 	.word	0x00000000
        /*00d0*/ 	.short	0x0001
        /*00d2*/ 	.short	0x0008
        /*00d4*/ 	.byte	0x00, 0xf4, 0x21, 0x00


	//----- nvinfo : EIATTR_KPARAM_INFO
	.align		4
.L_33:
        /*00d8*/ 	.byte	0x04, 0x17
        /*00da*/ 	.short	(.L_35 - .L_34)
.L_34:
        /*00dc*/ 	.word	0x00000000
        /*00e0*/ 	.short	0x0000
        /*00e2*/ 	.short	0x0000
        /*00e4*/ 	.byte	0x00, 0xf4, 0x21, 0x00


	//----- nvinfo : EIATTR_SPARSE_MMA_MASK
	.align		4
.L_35:
        /*00e8*/ 	.byte	0x03, 0x50
        /*00ea*/ 	.short	0x0000


	//----- nvinfo : EIATTR_MAXREG_COUNT
	.align		4
        /*00ec*/ 	.byte	0x03, 0x1b
        /*00ee*/ 	.short	0x00ff


	//----- nvinfo : EIATTR_NUM_BARRIERS
	.align		4
        /*00f0*/ 	.byte	0x02, 0x4c
        /*00f2*/ 	.byte	0x01
	.zero		1


	//----- nvinfo : EIATTR_ANNOTATIONS
	.align		4
        /*00f4*/ 	.byte	0x04, 0x55
        /*00f6*/ 	.short	(.L_37 - .L_36)


	//   ....[0]....
.L_36:
        /*00f8*/ 	.word	0x00000001
        /*00fc*/ 	.byte	0xa0, 0x01, 0x00, 0x00, 0x01, 0x00, 0x00, 0x00, 0xf0, 0x01, 0x00, 0x00, 0x01, 0x00, 0x00, 0x00
        /* <DEDUP_REMOVED lines=4049> */
        /*fe1c*/ 	.byte	0x80, 0xec, 0x03, 0x00


	//----- nvinfo : EIATTR_COOP_GROUP_MASK_REGIDS
	.align		4
.L_37:
        /*fe20*/ 	.byte	0x04, 0x29
        /*fe22*/ 	.short	(.L_39 - .L_38)


	//   ....[0]....
.L_38:
        /*fe24*/ 	.word	0xffffffff


	//   ....[1]....
        /*fe28*/ 	.word	0xffffffff


	//   ....[2]....
        /*fe2c*/ 	.word	0xffffffff


	//   ....[3]....
        /*fe30*/ 	.word	0xffffffff


	//   ....[4]....
        /*fe34*/ 	.word	0xffffffff


	//   ....[5]....
        /*fe38*/ 	.word	0xffffffff


	//   ....[6]....
        /*fe3c*/ 	.word	0xffffffff


	//   ....[7]....
        /*fe40*/ 	.word	0xffffffff


	//   ....[8]....
        /*fe44*/ 	.word	0xffffffff


	//   ....[9]....
        /*fe48*/ 	.word	0xffffffff


	//   ....[10]....
        /*fe4c*/ 	.word	0xffffffff


	//   ....[11]....
        /*fe50*/ 	.word	0xffffffff


	//   ....[12]....
        /*fe54*/ 	.word	0xffffffff


	//   ....[13]....
        /*fe58*/ 	.word	0xffffffff


	//   ....[14]....
        /*fe5c*/ 	.word	0xffffffff


	//   ....[15]....
        /*fe60*/ 	.word	0xffffffff


	//   ....[16]....
        /*fe64*/ 	.word	0xffffffff


	//   ....[17]....
        /*fe68*/ 	.word	0xffffffff


	//   ....[18]....
        /*fe6c*/ 	.word	0xffffffff


	//   ....[19]....
        /*fe70*/ 	.word	0xffffffff


	//   ....[20]....
        /*fe74*/ 	.word	0xffffffff


	//   ....[21]....
        /*fe78*/ 	.word	0xffffffff


	//   ....[22]....
        /*fe7c*/ 	.word	0xffffffff


	//   ....[23]....
        /*fe80*/ 	.word	0xffffffff


	//   ....[24]....
        /*fe84*/ 	.word	0xffffffff


	//   ....[25]....
        /*fe88*/ 	.word	0xffffffff


	//   ....[26]....
        /*fe8c*/ 	.word	0xffffffff


	//   ....[27]....
        /*fe90*/ 	.word	0xffffffff


	//   ....[28]....
        /*fe94*/ 	.word	0xffffffff


	//   ....[29]....
        /*fe98*/ 	.word	0xffffffff


	//   ....[30]....
        /*fe9c*/ 	.word	0xffffffff


	//   ....[31]....
        /*fea0*/ 	.word	0xffffffff


	//   ....[32]....
        /*fea4*/ 	.word	0xffffffff


	//   ....[33]....
        /*fea8*/ 	.word	0xffffffff


	//   ....[34]....
        /*feac*/ 	.word	0xffffffff


	//   ....[35]....
        /*feb0*/ 	.word	0xffffffff


	//   ....[36]....
        /*feb4*/ 	.word	0xffffffff


	//   ....[37]....
        /*feb8*/ 	.word	0xffffffff


	//   ....[38]....
        /*febc*/ 	.word	0xffffffff


	//   ....[39]....
        /*fec0*/ 	.word	0xffffffff


	//   ....[40]....
        /*fec4*/ 	.word	0xffffffff


	//   ....[41]....
        /*fec8*/ 	.word	0xffffffff


	//   ....[42]....
        /*fecc*/ 	.word	0xffffffff


	//   ....[43]....
        /*fed0*/ 	.word	0xffffffff


	//   ....[44]....
        /*fed4*/ 	.word	0xffffffff


	//   ....[45]....
        /*fed8*/ 	.word	0xffffffff


	//   ....[46]....
        /*fedc*/ 	.word	0xffffffff


	//   ....[47]....
        /*fee0*/ 	.word	0xffffffff


	//   ....[48]....
        /*fee4*/ 	.word	0xffffffff


	//   ....[49]....
        /*fee8*/ 	.word	0xffffffff


	//   ....[50]....
        /*feec*/ 	.word	0xffffffff


	//   ....[51]....
        /*fef0*/ 	.word	0xffffffff


	//   ....[52]....
        /*fef4*/ 	.word	0xffffffff


	//   ....[53]....
        /*fef8*/ 	.word	0xffffffff


	//   ....[54]....
        /*fefc*/ 	.word	0xffffffff


	//   ....[55]....
        /*ff00*/ 	.word	0xffffffff


	//   ....[56]....
        /*ff04*/ 	.word	0xffffffff


	//   ....[57]....
        /*ff08*/ 	.word	0xffffffff


	//   ....[58]....
        /*ff0c*/ 	.word	0xffffffff


	//   ....[59]....
        /*ff10*/ 	.word	0xffffffff


	//   ....[60]....
        /*ff14*/ 	.word	0xffffffff


	//   ....[61]....
        /*ff18*/ 	.word	0xffffffff


	//   ....[62]....
        /*ff1c*/ 	.word	0xffffffff


	//----- nvinfo : EIATTR_COOP_GROUP_INSTR_OFFSETS
	.align		4
.L_39:
        /*ff20*/ 	.byte	0x04, 0x28
        /*ff22*/ 	.short	(.L_41 - .L_40)


	//   ....[0]....
.L_40:
        /*ff24*/ 	.word	0x0006bb80


	//   ....[1]....
        /*ff28*/ 	.word	0x0006bba0


	//   ....[2]....
        /*ff2c*/ 	.word	0x0006bc30


	//   ....[3]....
        /*ff30*/ 	.word	0x0006bcd0


	//   ....[4]....
        /*ff34*/ 	.word	0x0006bda0


	//   ....[5]....
        /*ff38*/ 	.word	0x0006bdc0


	//   ....[6]....
        /*ff3c*/ 	.word	0x0006be40


	//   ....[7]....
        /*ff40*/ 	.word	0x0006be60


	//   ....[8]....
        /*ff44*/ 	.word	0x0006be80


	//   ....[9]....
        /*ff48*/ 	.word	0x0006bea0


	//   ....[10]....
        /*ff4c*/ 	.word	0x0006bec0


	//   ....[11]....
        /*ff50*/ 	.word	0x0006bee0


	//   ....[12]....
        /*ff54*/ 	.word	0x0006bf60


	//   ....[13]....
        /*ff58*/ 	.word	0x0006bfb0


	//   ....[14]....
        /*ff5c*/ 	.word	0x0006bfe0


	//   ....[15]....
        /*ff60*/ 	.word	0x0006c000


	//   ....[16]....
        /*ff64*/ 	.word	0x0006c070


	//   ....[17]....
        /*ff68*/ 	.word	0x0006c090


	//   ....[18]....
        /*ff6c*/ 	.word	0x0006c100


	//   ....[19]....
        /*ff70*/ 	.word	0x0006c120


	//   ....[20]....
        /*ff74*/ 	.word	0x0006c140


	//   ....[21]....
        /*ff78*/ 	.word	0x0006c180


	//   ....[22]....
        /*ff7c*/ 	.word	0x0006c1a0


	//   ....[23]....
        /*ff80*/ 	.word	0x0006c1c0


	//   ....[24]....
        /*ff84*/ 	.word	0x0006c320


	//   ....[25]....
        /*ff88*/ 	.word	0x0006c3c0


	//   ....[26]....
        /*ff8c*/ 	.word	0x0006c480


	//   ....[27]....
        /*ff90*/ 	.word	0x0006c4a0


	//   ....[28]....
        /*ff94*/ 	.word	0x0006c4c0


	//   ....[29]....
        /*ff98*/ 	.word	0x0006c4e0


	//   ....[30]....
        /*ff9c*/ 	.word	0x0006c580


	//   ....[31]....
        /*ffa0*/ 	.word	0x0006c5a0


	//   ....[32]....
        /*ffa4*/ 	.word	0x0006c5c0


	//   ....[33]....
        /*ffa8*/ 	.word	0x0006c5e0


	//   ....[34]....
        /*ffac*/ 	.word	0x0006c600


	//   ....[35]....
        /*ffb0*/ 	.word	0x0006c620


	//   ....[36]....
        /*ffb4*/ 	.word	0x0006c700


	//   ....[37]....
        /*ffb8*/ 	.word	0x0006c720


	//   ....[38]....
        /*ffbc*/ 	.word	0x0006c740


	//   ....[39]....
        /*ffc0*/ 	.word	0x0006c760


	//   ....[40]....
        /*ffc4*/ 	.word	0x0006c780


	//   ....[41]....
        /*ffc8*/ 	.word	0x0006c810


	//   ....[42]....
        /*ffcc*/ 	.word	0x0006c830


	//   ....[43]....
        /*ffd0*/ 	.word	0x0006c850


	//   ....[44]....
        /*ffd4*/ 	.word	0x0006c870


	//   ....[45]....
        /*ffd8*/ 	.word	0x0006c890


	//   ....[46]....
        /*ffdc*/ 	.word	0x0006c8b0


	//   ....[47]....
        /*ffe0*/ 	.word	0x0006c8d0


	//   ....[48]....
        /*ffe4*/ 	.word	0x0006c8f0


	//   ....[49]....
        /*ffe8*/ 	.word	0x0006c910


	//   ....[50]....
        /*ffec*/ 	.word	0x0006c930


	//   ....[51]....
        /*fff0*/ 	.word	0x0006c950


	//   ....[52]....
        /*fff4*/ 	.word	0x0006c970


	//   ....[53]....
        /*fff8*/ 	.word	0x0006c990


	//   ....[54]....
        /*fffc*/ 	.word	0x0006c9b0


	//   ....[55]....
        /*10000*/ 	.word	0x0006c9d0


	//   ....[56]....
        /*10004*/ 	.word	0x0006ca20


	//   ....[57]....
        /*10008*/ 	.word	0x0006ca40


	//   ....[58]....
        /*1000c*/ 	.word	0x0006ca60


	//   ....[59]....
        /*10010*/ 	.word	0x0006ca80


	//   ....[60]....
        /*10014*/ 	.word	0x0006caa0


	//   ....[61]....
        /*10018*/ 	.word	0x0006cac0


	//   ....[62]....
        /*1001c*/ 	.word	0x0006cbe0


	//----- nvinfo : EIATTR_VRC_CTA_INIT_COUNT
	.align		4
.L_41:
        /*10020*/ 	.byte	0x02, 0x4a
	.zero		1
	.zero		1


	//----- nvinfo : EIATTR_EXIT_INSTR_OFFSETS
	.align		4
        /*10024*/ 	.byte	0x04, 0x1c
        /*10026*/ 	.short	(.L_43 - .L_42)


	//   ....[0]....
.L_42:
        /*10028*/ 	.word	0x000734d0


	//   ....[1]....
        /*1002c*/ 	.word	0x00073500


	//----- nvinfo : EIATTR_REQNTID
	.align		4
.L_43:
        /*10030*/ 	.byte	0x04, 0x10
        /*10032*/ 	.short	(.L_45 - .L_44)
.L_44:
        /*10034*/ 	.word	0x00000020
        /*10038*/ 	.word	0x00000001
        /*1003c*/ 	.word	0x00000001


	//----- nvinfo : EIATTR_CBANK_PARAM_SIZE
	.align		4
.L_45:
        /*10040*/ 	.byte	0x03, 0x19
        /*10042*/ 	.short	0x0050


	//----- nvinfo : EIATTR_PARAM_CBANK
	.align		4
        /*10044*/ 	.byte	0x04, 0x0a
        /*10046*/ 	.short	(.L_47 - .L_46)
	.align		4
.L_46:
        /*10048*/ 	.word	index@(.nv.constant0.matmul_kernel)
        /*1004c*/ 	.short	0x0380
        /*1004e*/ 	.short	0x0050


	//----- nvinfo : EIATTR_SW_WAR
	.align		4
.L_47:
        /*10050*/ 	.byte	0x04, 0x36
        /*10052*/ 	.short	(.L_49 - .L_48)
.L_48:
        /*10054*/ 	.word	0x00000008
.L_49:


//--------------------- .nv.compat                --------------------------
	.section	.nv.compat,"",@"SHT_CUDA_COMPAT_INFO"
	.align	4
        /*0000*/ 	.byte	0x02, 0x02, 0x01, 0x00, 0x02, 0x05, 0x05, 0x00, 0x02, 0x03, 0x00, 0x00, 0x02, 0x06, 0x01, 0x00


//--------------------- .nv.callgraph             --------------------------
	.section	.nv.callgraph,"",@"SHT_CUDA_CALLGRAPH"
	.align	4
	.sectionentsize	8
	.align		4
        /*0000*/ 	.word	0x00000000
	.align		4
        /*0004*/ 	.word	0xffffffff
	.align		4
        /*0008*/ 	.word	0x00000000
	.align		4
        /*000c*/ 	.word	0xfffffffe
	.align		4
        /*0010*/ 	.word	0x00000000
	.align		4
        /*0014*/ 	.word	0xfffffffd
	.align		4
        /*0018*/ 	.word	0x00000000
	.align		4
        /*001c*/ 	.word	0xfffffffc


//--------------------- .text.matmul_kernel       --------------------------
	.section	.text.matmul_kernel,"ax",@progbits
	.align	128
        .global         matmul_kernel
        .type           matmul_kernel,@function
        .size           matmul_kernel,(.L_x_3 - matmul_kernel)
        .other          matmul_kernel,@"STO_CUDA_ENTRY STV_DEFAULT"
matmul_kernel:
.text.matmul_kernel:
[----:B------:R-:W0:Y:S08]  /*0000*/  LDC R1, c[0x0][0x37c] ;  /* 0x0000df00ff017b82 */ /* 0x000e300000000800 */
[----:B------:R-:W1:Y:S01]  /*0010*/  LDC.64 R2, c[0x0][0x398] ;  /* 0x0000e600ff027b82 */ /* 0x000e620000000a00 */
[----:B------:R-:W2:Y:S01]  /*0020*/  S2R R7, SR_CTAID.X ;  /* 0x0000000000077919 */ /* 0x000ea20000002500 */
[----:B0-----:R-:W-:Y:S01]  /*0030*/  VIADD R1, R1, 0xffffbd58 ;  /* 0xffffbd5801017836 */ /* 0x001fe20000000000 */
[----:B------:R-:W0:Y:S01]  /*0040*/  LDCU UR4, c[0x0][0x3a0] ;  /* 0x00007400ff0477ac */ /* 0x000e220008000800 */
[----:B------:R-:W-:Y:S01]  /*0050*/  CS2R R14, SRZ ;  /* 0x00000000000e7805 */ /* 0x000fe2000001ff00 */
[----:B------:R-:W3:Y:S01]  /*0060*/  S2R R61, SR_TID.X ;  /* 0x00000000003d7919 */ /* 0x000ee20000002100 */
[----:B------:R-:W-:-:S02]  /*0070*/  CS2R R16, SRZ ;  /* 0x0000000000107805 */ /* 0x000fc4000001ff00 */
[----:B------:R-:W-:Y:S01]  /*0080*/  CS2R R18, SRZ ;  /* 0x0000000000127805 */ /* 0x000fe2000001ff00 */
[----:B------:R-:W4:Y:S01]  /*0090*/  S2UR UR6, SR_CgaCtaId ;  /* 0x00000000000679c3 */ /* 0x000f220000008800 */
[----:B------:R-:W-:Y:S02]  /*00a0*/  CS2R R20, SRZ ;  /* 0x0000000000147805 */ /* 0x000fe4000001ff00 */
[----:B------:R-:W-:Y:S02]  /*00b0*/  CS2R R22, SRZ ;  /* 0x0000000000167805 */ /* 0x000fe4000001ff00 */
[----:B------:R-:W-:Y:S02]  /*00c0*/  CS2R R24, SRZ ;  /* 0x0000000000187805 */ /* 0x000fe4000001ff00 */
[----:B------:R-:W-:Y:S02]  /*00d0*/  CS2R R26, SRZ ;  /* 0x00000000001a7805 */ /* 0x000fe4000001ff00 */
[----:B------:R-:W-:-:S02]  /*00e0*/  CS2R R28, SRZ ;  /* 0x00000000001c7805 */ /* 0x000fc4000001ff00 */
[----:B------:R-:W-:Y:S02]  /*00f0*/  CS2R R30, SRZ ;  /* 0x00000000001e7805 */ /* 0x000fe4000001ff00 */
[----:B------:R-:W-:Y:S02]  /*0100*/  CS2R R32, SRZ ;  /* 0x0000000000207805 */ /* 0x000fe4000001ff00 */
[----:B------:R-:W-:Y:S02]  /*0110*/  CS2R R34, SRZ ;  /* 0x0000000000227805 */ /* 0x000fe4000001ff00 */
[----:B------:R-:W-:Y:S02]  /*0120*/  CS2R R36, SRZ ;  /* 0x0000000000247805 */ /* 0x000fe4000001ff00 */
[----:B------:R-:W-:Y:S02]  /*0130*/  CS2R R38, SRZ ;  /* 0x0000000000267805 */ /* 0x000fe4000001ff00 */
[----:B------:R-:W-:-:S02]  /*0140*/  CS2R R40, SRZ ;  /* 0x0000000000287805 */ /* 0x000fc4000001ff00 */
[----:B------:R-:W-:Y:S01]  /*0150*/  CS2R R42, SRZ ;  /* 0x00000000002a7805 */ /* 0x000fe2000001ff00 */
[----:B0-----:R-:W-:Y:S01]  /*0160*/  UIADD3 UR4, UPT, UPT, UR4, 0x7f, URZ ;  /* 0x0000007f04047890 */ /* 0x001fe2000fffe0ff */
[----:B------:R-:W-:Y:S02]  /*0170*/  CS2R R44, SRZ ;  /* 0x00000000002c7805 */ /* 0x000fe4000001ff00 */
[----:B------:R-:W-:Y:S01]  /*0180*/  CS2R R46, SRZ ;  /* 0x00000000002e7805 */ /* 0x000fe2000001ff00 */
[----:B-1----:R-:W-:Y:S01]  /*0190*/  VIADD R0, R3, 0x7f ;  /* 0x0000007f03007836 */ /* 0x002fe20000000000 */
[----:B------:R0:W-:Y:S01]  /*01a0*/  STL [R1+0x211c], R3 ;  /* 0x00211c0301007387 */ /* 0x0001e20000100800 */
[----:B------:R-:W-:Y:S01]  /*01b0*/  UISETP.GE.AND UP0, UPT, UR4, 0x80, UPT ;  /* 0x000000800400788c */ /* 0x000fe2000bf06270 */
[----:B------:R-:W-:Y:S02]  /*01c0*/  CS2R R48, SRZ ;  /* 0x0000000000307805 */ /* 0x000fe4000001ff00 */
[----:B------:R-:W-:-:S02]  /*01d0*/  CS2R R50, SRZ ;  /* 0x0000000000327805 */ /* 0x000fc4000001ff00 */
[----:B------:R-:W-:Y:S01]  /*01e0*/  SHF.R.S32.HI R5, RZ, 0x1f, R0 ;  /* 0x0000001fff057819 */ /* 0x000fe20000011400 */
[----:B------:R1:W-:Y:S01]  /*01f0*/  STL [R1+0x2120], R2 ;  /* 0x0021200201007387 */ /* 0x0003e20000100800 */
[----:B------:R-:W-:Y:S02]  /*0200*/  CS2R R52, SRZ ;  /* 0x0000000000347805 */ /* 0x000fe4000001ff00 */
[----:B------:R-:W-:Y:S02]  /*0210*/  CS2R R54, SRZ ;  /* 0x0000000000367805 */ /* 0x000fe4000001ff00 */
[----:B------:R-:W-:Y:S01]  /*0220*/  LEA.HI R5, R5, R0, RZ, 0x7 ;  /* 0x0000000005057211 */ /* 0x000fe200078f38ff */
[----:B------:R-:W-:Y:S01]  /*0230*/  STL [R1+0x80], RZ ;  /* 0x000080ff01007387 */ /* 0x000fe20000100800 */
[----:B--2---:R-:W-:Y:S02]  /*0240*/  IABS R10, R7 ;  /* 0x00000007000a7213 */ /* 0x004fe40000000000 */
[----:B------:R-:W-:-:S02]  /*0250*/  CS2R R56, SRZ ;  /* 0x0000000000387805 */ /* 0x000fc4000001ff00 */
[----:B------:R-:W-:Y:S01]  /*0260*/  SHF.R.S32.HI R5, RZ, 0x7, R5 ;  /* 0x00000007ff057819 */ /* 0x000fe20000011405 */
[----:B------:R-:W-:Y:S01]  /*0270*/  STL [R1+0x84], RZ ;  /* 0x000084ff01007387 */ /* 0x000fe20000100800 */
[----:B---3--:R-:W-:Y:S02]  /*0280*/  LOP3.LUT R61, R61, 0x1f, RZ, 0xc0, !PT ;  /* 0x0000001f3d3d7812 */ /* 0x008fe400078ec0ff */
[----:B------:R-:W-:Y:S01]  /*0290*/  CS2R R58, SRZ ;  /* 0x00000000003a7805 */ /* 0x000fe2000001ff00 */
[----:B------:R-:W-:Y:S01]  /*02a0*/  UMOV UR5, 0x400 ;  /* 0x0000040000057882 */ /* 0x000fe20000000000 */
[----:B------:R-:W-:Y:S01]  /*02b0*/  IMAD.SHL.U32 R6, R5, 0x8, RZ ;  /* 0x0000000805067824 */ /* 0x000fe200078e00ff */
[----:B------:R-:W-:Y:S01]  /*02c0*/  STL [R1+0x88], RZ ;  /* 0x000088ff01007387 */ /* 0x000fe20000100800 */
[----:B------:R-:W2:Y:S03]  /*02d0*/  LDCU.64 UR12, c[0x0][0x358] ;  /* 0x00006b00ff0c77ac */ /* 0x000ea60008000a00 */
[-C--:B------:R-:W-:Y:S01]  /*02e0*/  IABS R9, R6.reuse ;  /* 0x0000000600097213 */ /* 0x080fe20000000000 */
[----:B------:R-:W-:Y:S01]  /*02f0*/  STL [R1+0x8c], RZ ;  /* 0x00008cff01007387 */ /* 0x000fe20000100800 */
[----:B------:R-:W-:Y:S01]  /*0300*/  IABS R12, R6 ;  /* 0x00000006000c7213 */ /* 0x000fe20000000000 */
[----:B----4-:R-:W-:Y:S01]  /*0310*/  ULEA UR5, UR6, UR5, 0x18 ;  /* 0x0000000506057291 */ /* 0x010fe2000f8ec0ff */
[----:B------:R-:W3:Y:S01]  /*0320*/  I2F.RP R0, R9 ;  /* 0x0000000900007306 */ /* 0x000ee20000209400 */
[----:B------:R-:W-:Y:S04]  /*0330*/  STL [R1+0x70], RZ ;  /* 0x000070ff01007387 */ /* 0x000fe80000100800 */
[----:B------:R-:W-:Y:S04]  /*0340*/  STL [R1+0x74], RZ ;  /* 0x000074ff01007387 */ /* 0x000fe80000100800 */
[----:B------:R-:W-:Y:S04]  /*0350*/  STL [R1+0x78], RZ ;  /* 0x000078ff01007387 */ /* 0x000fe80000100800 */
[----:B------:R-:W-:Y:S01]  /*0360*/  STL [R1+0x7c], RZ ;  /* 0x00007cff01007387 */ /* 0x000fe20000100800 */
[----:B---3--:R-:W3:Y:S03]  /*0370*/  MUFU.RCP R0, R0 ;  /* 0x0000000000007308 */ /* 0x008ee60000001000 */
[----:B------:R-:W-:Y:S04]  /*0380*/  STL [R1+0x60], RZ ;  /* 0x000060ff01007387 */ /* 0x000fe80000100800 */
[----:B------:R-:W-:Y:S04]  /*0390*/  STL [R1+0x64], RZ ;  /* 0x000064ff01007387 */ /* 0x000fe80000100800 */
[----:B------:R-:W-:Y:S04]  /*03a0*/  STL [R1+0x68], RZ ;  /* 0x000068ff01007387 */ /* 0x000fe80000100800 */
[----:B------:R-:W-:Y:S01]  /*03b0*/  STL [R1+0x6c], RZ ;  /* 0x00006cff01007387 */ /* 0x000fe20000100800 */
[----:B---3--:R-:W-:-:S03]  /*03c0*/  VIADD R4, R0, 0xffffffe ;  /* 0x0ffffffe00047836 */ /* 0x008fc60000000000 */
[----:B------:R-:W-:Y:S01]  /*03d0*/  STL [R1+0x50], RZ ;  /* 0x000050ff01007387 */ /* 0x000fe20000100800 */
[----:B------:R-:W-:Y:S01]  /*03e0*/  IMAD.MOV R0, RZ, RZ, -R12 ;  /* 0x000000ffff007224 */ /* 0x000fe200078e0a0c */
[----:B------:R3:W4:Y:S02]  /*03f0*/  F2I.FTZ.U32.TRUNC.NTZ R5, R4 ;  /* 0x0000000400057305 */ /* 0x000724000021f000 */
[----:B------:R-:W-:Y:S04]  /*0400*/  STL [R1+0x54], RZ ;  /* 0x000054ff01007387 */ /* 0x000fe80000100800 */
[----:B------:R-:W-:Y:S01]  /*0410*/  STL [R1+0x58], RZ ;  /* 0x000058ff01007387 */ /* 0x000fe20000100800 */
[----:B---3--:R-:W-:-:S03]  /*0420*/  IMAD.MOV.U32 R4, RZ, RZ, RZ ;  /* 0x000000ffff047224 */ /* 0x008fc600078e00ff */
[----:B------:R-:W-:Y:S04]  /*0430*/  STL [R1+0x5c], RZ ;  /* 0x00005cff01007387 */ /* 0x000fe80000100800 */
[----:B------:R-:W-:Y:S01]  /*0440*/  STL [R1+0x40], RZ ;  /* 0x000040ff01007387 */ /* 0x000fe20000100800 */
[----:B----4-:R-:W-:-:S03]  /*0450*/  IMAD.MOV R8, RZ, RZ, -R5 ;  /* 0x000000ffff087224 */ /* 0x010fc600078e0a05 */
[----:B------:R-:W-:Y:S01]  /*0460*/  STL [R1+0x44], RZ ;  /* 0x000044ff01007387 */ /* 0x000fe20000100800 */
[----:B------:R-:W-:Y:S02]  /*0470*/  IMAD R11, R8, R9, RZ ;  /* 0x00000009080b7224 */ /* 0x000fe400078e02ff */
[----:B------:R-:W-:Y:S01]  /*0480*/  IMAD.MOV.U32 R8, RZ, RZ, R10 ;  /* 0x000000ffff087224 */ /* 0x000fe200078e000a */
[----:B------:R-:W-:Y:S01]  /*0490*/  STL [R1+0x48], RZ ;  /* 0x000048ff01007387 */ /* 0x000fe20000100800 */
[----:B------:R-:W-:-:S03]  /*04a0*/  IMAD.HI.U32 R5, R5, R11, R4 ;  /* 0x0000000b05057227 */ /* 0x000fc600078e0004 */
[----:B------:R-:W-:Y:S03]  /*04b0*/  STL [R1+0x4c], RZ ;  /* 0x00004cff01007387 */ /* 0x000fe60000100800 */
[----:B------:R-:W-:Y:S01]  /*04c0*/  IMAD.HI.U32 R5, R5, R8, RZ ;  /* 0x0000000805057227 */ /* 0x000fe200078e00ff */
[----:B------:R-:W-:Y:S03]  /*04d0*/  STL [R1+0x30], RZ ;  /* 0x000030ff01007387 */ /* 0x000fe60000100800 */
[----:B------:R-:W-:Y:S01]  /*04e0*/  IMAD R0, R5, R0, R8 ;  /* 0x0000000005007224 */ /* 0x000fe200078e0208 */
[----:B------:R-:W-:Y:S04]  /*04f0*/  STL [R1+0x34], RZ ;  /* 0x000034ff01007387 */ /* 0x000fe80000100800 */
[----:B------:R-:W-:Y:S01]  /*0500*/  ISETP.GT.U32.AND P1, PT, R9, R0, PT ;  /* 0x000000000900720c */ /* 0x000fe20003f24070 */
[----:B------:R-:W-:Y:S04]  /*0510*/  STL [R1+0x38], RZ ;  /* 0x000038ff01007387 */ /* 0x000fe80000100800 */
[----:B------:R-:W-:Y:S04]  /*0520*/  STL [R1+0x3c], RZ ;  /* 0x00003cff01007387 */ /* 0x000fe80000100800 */
[----:B------:R-:W-:Y:S04]  /*0530*/  STL [R1+0x20], RZ ;  /* 0x000020ff01007387 */ /* 0x000fe80000100800 */
[----:B------:R-:W-:Y:S01]  /*0540*/  @!P1 IMAD.IADD R0, R0, 0x1, -R9 ;  /* 0x0000000100009824 */ /* 0x000fe200078e0a09 */
[----:B------:R-:W-:Y:S01]  /*0550*/  STL [R1+0x24], RZ ;  /* 0x000024ff01007387 */ /* 0x000fe20000100800 */
[----:B------:R-:W-:Y:S01]  /*0560*/  @!P1 VIADD R5, R5, 0x1 ;  /* 0x0000000105059836 */ /* 0x000fe20000000000 */
[----:B------:R-:W-:-:S02]  /*0570*/  ISETP.NE.AND P1, PT, R6, RZ, PT ;  /* 0x000000ff0600720c */ /* 0x000fc40003f25270 */
[----:B------:R-:W-:Y:S01]  /*0580*/  ISETP.GE.U32.AND P0, PT, R0, R9, PT ;  /* 0x000000090000720c */ /* 0x000fe20003f06070 */
[----:B------:R-:W-:Y:S01]  /*0590*/  STL [R1+0x28], RZ ;  /* 0x000028ff01007387 */ /* 0x000fe20000100800 */
[----:B------:R-:W-:-:S03]  /*05a0*/  LOP3.LUT R0, R7, R6, RZ, 0x3c, !PT ;  /* 0x0000000607007212 */ /* 0x000fc600078e3cff */
[----:B------:R-:W-:Y:S01]  /*05b0*/  STL [R1+0x2c], RZ ;  /* 0x00002cff01007387 */ /* 0x000fe20000100800 */
[----:B------:R-:W-:Y:S01]  /*05c0*/  ISETP.GE.AND P2, PT, R0, RZ, PT ;  /* 0x000000ff0000720c */ /* 0x000fe20003f46270 */
[----:B------:R-:W-:Y:S02]  /*05d0*/  VIADD R0, R2, 0x3f ;  /* 0x0000003f02007836 */ /* 0x000fe40000000000 */
[----:B------:R-:W-:Y:S04]  /*05e0*/  STL [R1+0x10], RZ ;  /* 0x000010ff01007387 */ /* 0x000fe80000100800 */
[----:B------:R-:W-:Y:S01]  /*05f0*/  @P0 VIADD R5, R5, 0x1 ;  /* 0x0000000105050836 */ /* 0x000fe20000000000 */
[----:B------:R-:W-:Y:S03]  /*0600*/  STL [R1+0x14], RZ ;  /* 0x000014ff01007387 */ /* 0x000fe60000100800 */
[----:B------:R-:W-:Y:S01]  /*0610*/  IMAD.MOV.U32 R4, RZ, RZ, R5 ;  /* 0x000000ffff047224 */ /* 0x000fe200078e0005 */
[----:B------:R-:W-:Y:S01]  /*0620*/  SHF.R.S32.HI R5, RZ, 0x1f, R0 ;  /* 0x0000001fff057819 */ /* 0x000fe20000011400 */
[----:B------:R-:W-:Y:S02]  /*0630*/  STL [R1+0x18], RZ ;  /* 0x000018ff01007387 */ /* 0x000fe40000100800 */
[----:B------:R-:W-:Y:S01]  /*0640*/  @!P2 IMAD.MOV R4, RZ, RZ, -R4 ;  /* 0x000000ffff04a224 */ /* 0x000fe200078e0a04 */
[----:B------:R-:W-:Y:S01]  /*0650*/  @!P1 LOP3.LUT R4, RZ, R6, RZ, 0x33, !PT ;  /* 0x00000006ff049212 */ /* 0x000fe200078e33ff */
[----:B------:R-:W-:Y:S01]  /*0660*/  STL [R1+0x1c], RZ ;  /* 0x00001cff01007387 */ /* 0x000fe20000100800 */
[----:B------:R-:W-:-:S03]  /*0670*/  LEA.HI R5, R5, R0, RZ, 0x6 ;  /* 0x0000000005057211 */ /* 0x000fc600078f30ff */
[----:B------:R-:W-:Y:S01]  /*0680*/  IMAD.SHL.U32 R8, R4, 0x8, RZ ;  /* 0x0000000804087824 */ /* 0x000fe200078e00ff */
[----:B------:R-:W-:Y:S01]  /*0690*/  STL [R1], RZ ;  /* 0x000000ff01007387 */ /* 0x000fe20000100800 */
[----:B------:R-:W-:-:S03]  /*06a0*/  IMAD.MOV R4, RZ, RZ, -R4 ;  /* 0x000000ffff047224 */ /* 0x000fc600078e0a04 */
[----:B------:R-:W-:Y:S01]  /*06b0*/  LEA.HI.SX32 R5, R5, -R8, 0x1a ;  /* 0x8000000805057211 */ /* 0x000fe200078fd2ff */
[----:B------:R-:W-:Y:S01]  /*06c0*/  IMAD R6, R6, R4, R7 ;  /* 0x0000000406067224 */ /* 0x000fe200078e0207 */
[----:B------:R-:W-:Y:S02]  /*06d0*/  STL [R1+0x4], RZ ;  /* 0x000004ff01007387 */ /* 0x000fe40000100800 */
[----:B------:R-:W-:Y:S02]  /*06e0*/  VIMNMX R13, PT, PT, R5, 0x8, PT ;  /* 0x00000008050d7848 */ /* 0x000fe40003fe0100 */
[----:B------:R-:W-:Y:S01]  /*06f0*/  IABS R11, R6 ;  /* 0x00000006000b7213 */ /* 0x000fe20000000000 */
[----:B------:R-:W-:Y:S01]  /*0700*/  STL [R1+0x8], RZ ;  /* 0x000008ff01007387 */ /* 0x000fe20000100800 */
[----:B------:R-:W-:-:S03]  /*0710*/  IABS R9, R13 ;  /* 0x0000000d00097213 */ /* 0x000fc60000000000 */
[----:B------:R-:W-:Y:S01]  /*0720*/  STL [R1+0xc], RZ ;  /* 0x00000cff01007387 */ /* 0x000fe20000100800 */
[----:B------:R-:W3:Y:S03]  /*0730*/  I2F.RP R0, R9 ;  /* 0x0000000900007306 */ /* 0x000ee60000209400 */
        /* <DEDUP_REMOVED lines=8> */
[----:B---3--:R-:W-:-:S03]  /*07c0*/  IADD3 R5, PT, PT, R0, 0xffffffe, RZ ;  /* 0x0ffffffe00057810 */ /* 0x008fc60007ffe0ff */
[----:B------:R-:W-:Y:S04]  /*07d0*/  STL [R1+0x10c], RZ ;  /* 0x00010cff01007387 */ /* 0x000fe80000100800 */
[----:B------:R-:W-:Y:S01]  /*07e0*/  STL [R1+0xf0], RZ ;  /* 0x0000f0ff01007387 */ /* 0x000fe20000100800 */
[----:B------:R-:W3:Y:S03]  /*07f0*/  F2I.FTZ.U32.TRUNC.NTZ R5, R5 ;  /* 0x0000000500057305 */ /* 0x000ee6000021f000 */
[----:B------:R-:W-:Y:S04]  /*0800*/  STL [R1+0xf4], RZ ;  /* 0x0000f4ff01007387 */ /* 0x000fe80000100800 */
[----:B------:R-:W-:Y:S04]  /*0810*/  STL [R1+0xf8], RZ ;  /* 0x0000f8ff01007387 */ /* 0x000fe80000100800 */
[----:B------:R-:W-:Y:S01]  /*0820*/  STL [R1+0xfc], RZ ;  /* 0x0000fcff01007387 */ /* 0x000fe20000100800 */
[----:B---3--:R-:W-:-:S03]  /*0830*/  IMAD.MOV R10, RZ, RZ, -R5 ;  /* 0x000000ffff0a7224 */ /* 0x008fc600078e0a05 */
[----:B------:R-:W-:Y:S01]  /*0840*/  STL [R1+0xe0], RZ ;  /* 0x0000e0ff01007387 */ /* 0x000fe20000100800 */
[----:B------:R-:W-:Y:S01]  /*0850*/  IMAD.MOV.U32 R4, RZ, RZ, R10 ;  /* 0x000000ffff047224 */ /* 0x000fe200078e000a */
[----:B------:R-:W-:Y:S02]  /*0860*/  IABS R10, R13 ;  /* 0x0000000d000a7213 */ /* 0x000fe40000000000 */
[----:B------:R-:W-:Y:S01]  /*0870*/  STL [R1+0xe4], RZ ;  /* 0x0000e4ff01007387 */ /* 0x000fe20000100800 */
[----:B------:R-:W-:Y:S02]  /*0880*/  IMAD R7, R4, R9, RZ ;  /* 0x0000000904077224 */ /* 0x000fe400078e02ff */
[----:B------:R-:W-:Y:S01]  /*0890*/  IMAD.MOV.U32 R4, RZ, RZ, RZ ;  /* 0x000000ffff047224 */ /* 0x000fe200078e00ff */
[----:B------:R-:W-:Y:S03]  /*08a0*/  STL [R1+0xe8], RZ ;  /* 0x0000e8ff01007387 */ /* 0x000fe60000100800 */
[----:B------:R-:W-:Y:S01]  /*08b0*/  IMAD.HI.U32 R4, R5, R7, R4 ;  /* 0x0000000705047227 */ /* 0x000fe200078e0004 */
[----:B------:R-:W-:Y:S03]  /*08c0*/  STL [R1+0xec], RZ ;  /* 0x0000ecff01007387 */ /* 0x000fe60000100800 */
[----:B------:R-:W-:Y:S01]  /*08d0*/  IMAD.MOV R5, RZ, RZ, -R10 ;  /* 0x000000ffff057224 */ /* 0x000fe200078e0a0a */
[----:B------:R-:W-:Y:S01]  /*08e0*/  STL [R1+0xd0], RZ ;  /* 0x0000d0ff01007387 */ /* 0x000fe20000100800 */
[----:B------:R-:W-:-:S03]  /*08f0*/  IMAD.HI.U32 R0, R4, R11, RZ ;  /* 0x0000000b04007227 */ /* 0x000fc600078e00ff */
[----:B------:R-:W-:Y:S01]  /*0900*/  STL [R1+0xd4], RZ ;  /* 0x0000d4ff01007387 */ /* 0x000fe20000100800 */
[----:B------:R-:W-:Y:S01]  /*0910*/  IMAD R4, R0, R5, R11 ;  /* 0x0000000500047224 */ /* 0x000fe200078e020b */
[----:B------:R-:W-:Y:S02]  /*0920*/  CS2R R10, SRZ ;  /* 0x00000000000a7805 */ /* 0x000fe4000001ff00 */
[----:B------:R-:W-:Y:S02]  /*0930*/  STL [R1+0xd8], RZ ;  /* 0x0000d8ff01007387 */ /* 0x000fe40000100800 */
[----:B------:R-:W-:Y:S02]  /*0940*/  ISETP.GT.U32.AND P1, PT, R9, R4, PT ;  /* 0x000000040900720c */ /* 0x000fe40003f24070 */
[----:B------:R-:W-:Y:S04]  /*0950*/  STL [R1+0xdc], RZ ;  /* 0x0000dcff01007387 */ /* 0x000fe80000100800 */
[----:B------:R-:W-:Y:S04]  /*0960*/  STL [R1+0xc0], RZ ;  /* 0x0000c0ff01007387 */ /* 0x000fe80000100800 */
[----:B------:R-:W-:Y:S03]  /*0970*/  STL [R1+0xc4], RZ ;  /* 0x0000c4ff01007387 */ /* 0x000fe60000100800 */
        /* <DEDUP_REMOVED lines=8> */
[----:B------:R-:W-:Y:S02]  /*0a00*/  ISETP.GE.AND P2, PT, R4, RZ, PT ;  /* 0x000000ff0400720c */ /* 0x000fe40003f46270 */
[----:B------:R-:W-:Y:S01]  /*0a10*/  CS2R R4, SRZ ;  /* 0x0000000000047805 */ /* 0x000fe2000001ff00 */
[----:B------:R-:W-:Y:S04]  /*0a20*/  STL [R1+0xb4], RZ ;  /* 0x0000b4ff01007387 */ /* 0x000fe80000100800 */
[----:B------:R-:W-:Y:S01]  /*0a30*/  @P0 VIADD R0, R0, 0x1 ;  /* 0x0000000100000836 */ /* 0x000fe20000000000 */
[----:B------:R-:W-:Y:S04]  /*0a40*/  STL [R1+0xb8], RZ ;  /* 0x0000b8ff01007387 */ /* 0x000fe80000100800 */
[----:B------:R-:W-:Y:S01]  /*0a50*/  STL [R1+0xbc], RZ ;  /* 0x0000bcff01007387 */ /* 0x000fe20000100800 */
[----:B------:R-:W-:Y:S01]  /*0a60*/  @!P2 IMAD.MOV R0, RZ, RZ, -R0 ;  /* 0x000000ffff00a224 */ /* 0x000fe200078e0a00 */
[----:B------:R-:W-:-:S02]  /*0a70*/  @!P1 LOP3.LUT R0, RZ, R13, RZ, 0x33, !PT ;  /* 0x0000000dff009212 */ /* 0x000fc400078e33ff */
[----:B------:R-:W-:Y:S03]  /*0a80*/  STL [R1+0xa0], RZ ;  /* 0x0000a0ff01007387 */ /* 0x000fe60000100800 */
[----:B0-----:R-:W-:Y:S01]  /*0a90*/  IMAD.SHL.U32 R3, R0, 0x80, RZ ;  /* 0x0000008000037824 */ /* 0x001fe200078e00ff */
[----:B------:R-:W-:Y:S01]  /*0aa0*/  STL [R1+0xa4], RZ ;  /* 0x0000a4ff01007387 */ /* 0x000fe20000100800 */
[----:B------:R-:W-:Y:S02]  /*0ab0*/  IMAD.MOV R60, RZ, RZ, -R0 ;  /* 0x000000ffff3c7224 */ /* 0x000fe400078e0a00 */
[C---:B------:R-:W-:Y:S01]  /*0ac0*/  VIADD R0, R3.reuse, 0x1 ;  /* 0x0000000103007836 */ /* 0x040fe20000000000 */
[----:B------:R-:W-:Y:S01]  /*0ad0*/  STL [R1+0xa8], RZ ;  /* 0x0000a8ff01007387 */ /* 0x000fe20000100800 */
[----:B-1----:R-:W-:Y:S02]  /*0ae0*/  VIADD R2, R3, 0x2 ;  /* 0x0000000203027836 */ /* 0x002fe40000000000 */
[----:B------:R-:W-:Y:S01]  /*0af0*/  IMAD R60, R13, R60, R6 ;  /* 0x0000003c0d3c7224 */ /* 0x000fe200078e0206 */
[----:B------:R-:W-:Y:S01]  /*0b00*/  STL [R1+0xac], RZ ;  /* 0x0000acff01007387 */ /* 0x000fe20000100800 */
[----:B------:R-:W-:-:S02]  /*0b10*/  CS2R R6, SRZ ;  /* 0x0000000000067805 */ /* 0x000fc4000001ff00 */
[----:B------:R-:W-:Y:S01]  /*0b20*/  CS2R R12, SRZ ;  /* 0x00000000000c7805 */ /* 0x000fe2000001ff00 */
[----:B------:R-:W-:Y:S01]  /*0b30*/  IMAD.IADD R60, R8, 0x1, R60 ;  /* 0x00000001083c7824 */ /* 0x000fe200078e023c */
[----:B------:R-:W-:Y:S01]  /*0b40*/  STL [R1+0x90], RZ ;  /* 0x000090ff01007387 */ /* 0x000fe20000100800 */
[----:B------:R-:W-:-:S03]  /*0b50*/  CS2R R8, SRZ ;  /* 0x0000000000087805 */ /* 0x000fc6000001ff00 */
[----:B------:R-:W-:Y:S04]  /*0b60*/  STL [R1+0x94], RZ ;  /* 0x000094ff01007387 */ /* 0x000fe80000100800 */
[----:B------:R-:W-:Y:S04]  /*0b70*/  STL [R1+0x98], RZ ;  /* 0x000098ff01007387 */ /* 0x000fe80000100800 */
[----:B------:R-:W-:Y:S04]  /*0b80*/  STL [R1+0x9c], RZ ;  /* 0x00009cff01007387 */ /* 0x000fe80000100800 */
[----:B------:R-:W-:Y:S04]  /*0b90*/  STL [R1+0x5fc], R3 ;  /* 0x0005fc0301007387 */ /* 0x000fe80000100800 */
[----:B------:R0:W-:Y:S04]  /*0ba0*/  STL [R1+0x30c], R0 ;  /* 0x00030c0001007387 */ /* 0x0001e80000100800 */
[----:B------:R1:W-:Y:S01]  /*0bb0*/  STL [R1+0x308], R2 ;  /* 0x0003080201007387 */ /* 0x0003e20000100800 */
[C---:B0-----:R-:W-:Y:S01]  /*0bc0*/  VIADD R0, R3.reuse, 0x3 ;  /* 0x0000000303007836 */ /* 0x041fe20000000000 */
[----:B-1----:R-:W-:-:S04]  /*0bd0*/  IADD3 R2, PT, PT, R3, 0x4, RZ ;  /* 0x0000000403027810 */ /* 0x002fc80007ffe0ff */
[----:B------:R0:W-:Y:S04]  /*0be0*/  STL [R1+0x304], R0 ;  /* 0x0003040001007387 */ /* 0x0001e80000100800 */
[----:B------:R1:W-:Y:S01]  /*0bf0*/  STL [R1+0x300], R2 ;  /* 0x0003000201007387 */ /* 0x0003e20000100800 */
[C---:B0-----:R-:W-:Y:S02]  /*0c00*/  VIADD R0, R3.reuse, 0x5 ;  /* 0x0000000503007836 */ /* 0x041fe40000000000 */
[----:B-1----:R-:W-:-:S03]  /*0c10*/  VIADD R2, R3, 0x6 ;  /* 0x0000000603027836 */ /* 0x002fc60000000000 */
        /* <DEDUP_REMOVED lines=198> */
[----:B0-----:R-:W-:Y:S02]  /*1880*/  IMAD.SHL.U32 R0, R60, 0x40, RZ ;  /* 0x000000403c007824 */ /* 0x001fe400078e00ff */
[----:B------:R-:W0:Y:S01]  /*1890*/  S2R R60, SR_TID.X ;  /* 0x00000000003c7919 */ /* 0x000e220000002100 */
[----:B-1----:R-:W-:-:S05]  /*18a0*/  VIADD R2, R3, 0x69 ;  /* 0x0000006903027836 */ /* 0x002fca0000000000 */
[----:B------:R1:W-:Y:S02]  /*18b0*/  STL [R1+0x16c], R2 ;  /* 0x00016c0201007387 */ /* 0x0003e40000100800 */
[----:B-1----:R-:W-:-:S05]  /*18c0*/  VIADD R2, R3, 0x6a ;  /* 0x0000006a03027836 */ /* 0x002fca0000000000 */
[----:B------:R1:W-:Y:S01]  /*18d0*/  STL [R1+0x168], R2 ;  /* 0x0001680201007387 */ /* 0x0003e20000100800 */
[C---:B------:R-:W-:Y:S01]  /*18e0*/  LOP3.LUT R61, R0.reuse, 0x20, R61, 0xfe, !PT ;  /* 0x00000020003d7812 */ /* 0x040fe200078efe3d */
[----:B-1----:R-:W-:Y:S01]  /*18f0*/  VIADD R2, R3, 0x6b ;  /* 0x0000006b03027836 */ /* 0x002fe20000000000 */
[----:B0-----:R-:W-:-:S04]  /*1900*/  LOP3.LUT R60, R0, 0x1f, R60, 0xf8, !PT ;  /* 0x0000001f003c7812 */ /* 0x001fc800078ef83c */
[----:B------:R0:W-:Y:S01]  /*1910*/  STL [R1+0x164], R2 ;  /* 0x0001640201007387 */ /* 0x0001e20000100800 */
[----:B------:R-:W-:-:S03]  /*1920*/  VIADD R0, R3, 0x6d ;  /* 0x0000006d03007836 */ /* 0x000fc60000000000 */
[----:B0-----:R0:W5:Y:S04]  /*1930*/  LDL.LU R2, [R1+0x2120] ;  /* 0x0021200001027983 */ /* 0x0011680000300800 */
[----:B------:R1:W-:Y:S04]  /*1940*/  STL [R1+0x908], R60 ;  /* 0x0009083c01007387 */ /* 0x0003e80000100800 */
[----:B------:R3:W-:Y:S01]  /*1950*/  STL [R1+0x904], R61 ;  /* 0x0009043d01007387 */ /* 0x0007e20000100800 */
[C---:B-1----:R-:W-:Y:S02]  /*1960*/  VIADD R60, R3.reuse, 0x6c ;  /* 0x0000006c033c7836 */ /* 0x042fe40000000000 */
[----:B---3--:R-:W-:-:S03]  /*1970*/  VIADD R61, R3, 0x6e ;  /* 0x0000006e033d7836 */ /* 0x008fc60000000000 */
[----:B------:R1:W-:Y:S04]  /*1980*/  STL [R1+0x160], R60 ;  /* 0x0001603c01007387 */ /* 0x0003e80000100800 */
[----:B------:R3:W-:Y:S04]  /*1990*/  STL [R1+0x15c], R0 ;  /* 0x00015c0001007387 */ /* 0x0007e80000100800 */
[----:B------:R4:W-:Y:S01]  /*19a0*/  STL [R1+0x158], R61 ;  /* 0x0001583d01007387 */ /* 0x0009e20000100800 */
[C---:B-1----:R-:W-:Y:S02]  /*19b0*/  VIADD R60, R3.reuse, 0x6f ;  /* 0x0000006f033c7836 */ /* 0x042fe40000000000 */
[----:B---3--:R-:W-:-:S03]  /*19c0*/  VIADD R0, R3, 0x70 ;  /* 0x0000007003007836 */ /* 0x008fc60000000000 */
[----:B------:R1:W-:Y:S01]  /*19d0*/  STL [R1+0x154], R60 ;  /* 0x0001543c01007387 */ /* 0x0003e20000100800 */
[----:B----4-:R-:W-:-:S03]  /*19e0*/  VIADD R61, R3, 0x71 ;  /* 0x00000071033d7836 */ /* 0x010fc60000000000 */
[----:B------:R3:W-:Y:S04]  /*19f0*/  STL [R1+0x150], R0 ;  /* 0x0001500001007387 */ /* 0x0007e80000100800 */
[----:B------:R4:W-:Y:S01]  /*1a00*/  STL [R1+0x14c], R61 ;  /* 0x00014c3d01007387 */ /* 0x0009e20000100800 */
[C---:B-1----:R-:W-:Y:S01]  /*1a10*/  VIADD R60, R3.reuse, 0x72 ;  /* 0x00000072033c7836 */ /* 0x042fe20000000000 */
[----:B---3--:R-:W-:-:S04]  /*1a20*/  IADD3 R0, PT, PT, R3, 0x73, RZ ;  /* 0x0000007303007810 */ /* 0x008fc80007ffe0ff */
[----:B------:R1:W-:Y:S01]  /*1a30*/  STL [R1+0x148], R60 ;  /* 0x0001483c01007387 */ /* 0x0003e20000100800 */
[----:B----4-:R-:W-:-:S03]  /*1a40*/  VIADD R61, R3, 0x74 ;  /* 0x00000074033d7836 */ /* 0x010fc60000000000 */
        /* <DEDUP_REMOVED lines=18> */
[----:B------:R3:W-:Y:S01]  /*1b70*/  STL [R1+0x120], R0 ;  /* 0x0001200001007387 */ /* 0x0007e20000100800 */
[C---:B-1----:R-:W-:Y:S02]  /*1b80*/  VIADD R60, R3.reuse, 0x7e ;  /* 0x0000007e033c7836 */ /* 0x042fe40000000000 */
[----:B---3--:R-:W-:Y:S02]  /*1b90*/  VIADD R0, R3, 0x7f ;  /* 0x0000007f03007836 */ /* 0x008fe40000000000 */
[----:B------:R0:W5:Y:S01]  /*1ba0*/  LDL.LU R3, [R1+0x211c] ;  /* 0x00211c0001037983 */ /* 0x0001620000300800 */
[----:B--2---:R-:W-:Y:S05]  /*1bb0*/  BRA.U !UP0, `(.L_x_0) ;  /* 0x00000699088c7547 */ /* 0x004fea000b800000 */
[----:B------:R-:W2:Y:S01]  /*1bc0*/  LDL R28, [R1+0x904] ;  /* 0x00090400011c7983 */ /* 0x000ea20000100800 */
[----:B-----5:R-:W-:Y:S02]  /*1bd0*/  IABS R6, R2 ;  /* 0x0000000200067213 */ /* 0x020fe40000000000 */
[----:B------:R-:W-:Y:S01]  /*1be0*/  IABS R58, R3 ;  /* 0x00000003003a7213 */ /* 0x000fe20000000000 */
[----:B------:R-:W3:Y:S01]  /*1bf0*/  LDL.LU R25, [R1+0x124] ;  /* 0x0001240001197983 */ /* 0x000ee20000300800 */
[----:B------:R-:W-:Y:S01]  /*1c00*/  IMAD.MOV.U32 R10, RZ, RZ, RZ ;  /* 0x000000ffff0a7224 */ /* 0x000fe200078e00ff */
[----:B------:R-:W-:Y:S01]  /*1c10*/  ISETP.GE.AND P2, PT, R0, RZ, PT ;  /* 0x000000ff0000720c */ /* 0x000fe20003f46270 */
[----:B------:R-:W1:Y:S01]  /*1c20*/  LDCU.128 UR8, c[0x0][0x380] ;  /* 0x00007000ff0877ac */ /* 0x000e620008000c00 */
[----:B------:R-:W4:Y:S01]  /*1c30*/  LDL.LU R24, [R1+0x120] ;  /* 0x0001200001187983 */ /* 0x000f220000300800 */
[----:B------:R-:W-:Y:S01]  /*1c40*/  ISETP.NE.AND P6, PT, R2, RZ, PT ;  /* 0x000000ff0200720c */ /* 0x000fe20003fc5270 */
[----:B------:R-:W0:Y:S02]  /*1c50*/  LDCU UR6, c[0x0][0x3a4] ;  /* 0x00007480ff0677ac */ /* 0x000e240008000800 */
[----:B------:R-:W3:Y:S01]  /*1c60*/  LDL R23, [R1+0x5fc] ;  /* 0x0005fc0001177983 */ /* 0x000ee20000100800 */
[----:B------:R-:W0:Y:S03]  /*1c70*/  LDCU UR7, c[0x0][0x3b0] ;  /* 0x00007600ff0777ac */ /* 0x000e260008000800 */
[----:B------:R-:W4:Y:S04]  /*1c80*/  LDL.LU R44, [R1+0x15c] ;  /* 0x00015c00012c7983 */ /* 0x000f280000300800 */
        /* <DEDUP_REMOVED lines=14> */
[----:B------:R-:W4:Y:S04]  /*1d70*/  LDL R27, [R1+0x908] ;  /* 0x00090800011b7983 */ /* 0x000f280000100800 */
        /* <DEDUP_REMOVED lines=14> */
[----:B------:R-:W4:Y:S01]  /*1e60*/  LDL.LU R51, [R1+0x204] ;  /* 0x0002040001337983 */ /* 0x000f220000300800 */
[----:B------:R-:W0:Y:S08]  /*1e70*/  I2F.RP R5, R6 ;  /* 0x0000000600057306 */ /* 0x000e300000209400 */
[----:B------:R-:W1:Y:S08]  /*1e80*/  I2F.RP R4, R58 ;  /* 0x0000003a00047306 */ /* 0x000e700000209400 */
[----:B0-----:R-:W0:Y:S08]  /*1e90*/  MUFU.RCP R5, R5 ;  /* 0x0000000500057308 */ /* 0x001e300000001000 */
[----:B-1----:R-:W1:Y:S01]  /*1ea0*/  MUFU.RCP R4, R4 ;  /* 0x0000000400047308 */ /* 0x002e620000001000 */
[----:B0-----:R-:W-:-:S07]  /*1eb0*/  VIADD R5, R5, 0xffffffe ;  /* 0x0ffffffe05057836 */ /* 0x001fce0000000000 */
[----:B------:R-:W0:Y:S01]  /*1ec0*/  F2I.FTZ.U32.TRUNC.NTZ R5, R5 ;  /* 0x0000000500057305 */ /* 0x000e22000021f000 */
[----:B-1----:R-:W-:-:S07]  /*1ed0*/  VIADD R4, R4, 0xffffffe ;  /* 0x0ffffffe04047836 */ /* 0x002fce0000000000 */
[----:B------:R0:W1:Y:S02]  /*1ee0*/  F2I.FTZ.U32.TRUNC.NTZ R11, R4 ;  /* 0x00000004000b7305 */ /* 0x000064000021f000 */
[----:B0-----:R-:W-:-:S04]  /*1ef0*/  IMAD.MOV R4, RZ, RZ, -R5 ;  /* 0x000000ffff047224 */ /* 0x001fc800078e0a05 */
[----:B------:R-:W-:Y:S01]  /*1f00*/  IMAD R9, R4, R6, RZ ;  /* 0x0000000604097224 */ /* 0x000fe200078e02ff */
[----:B------:R-:W-:-:S05]  /*1f10*/  MOV R4, RZ ;  /* 0x000000ff00047202 */ /* 0x000fca0000000f00 */
[----:B------:R-:W-:-:S04]  /*1f20*/  IMAD.HI.U32 R4, R5, R9, R4 ;  /* 0x0000000905047227 */ /* 0x000fc800078e0004 */
[----:B-1----:R-:W-:-:S04]  /*1f30*/  IMAD.MOV R9, RZ, RZ, -R11 ;  /* 0x000000ffff097224 */ /* 0x002fc800078e0a0b */
[----:B------:R-:W-:-:S04]  /*1f40*/  IMAD R9, R9, R58, RZ ;  /* 0x0000003a09097224 */ /* 0x000fc800078e02ff */
[----:B------:R-:W-:Y:S01]  /*1f50*/  IMAD.HI.U32 R10, R11, R9, R10 ;  /* 0x000000090b0a7227 */ /* 0x000fe200078e000a */
[----:B------:R-:W-:Y:S02]  /*1f60*/  IABS R11, R61 ;  /* 0x0000003d000b7213 */ /* 0x000fe40000000000 */
[----:B--2---:R-:W-:Y:S02]  /*1f70*/  IABS R7, R28 ;  /* 0x0000001c00077213 */ /* 0x004fe40000000000 */
[----:B------:R-:W-:Y:S02]  /*1f80*/  ISETP.GE.AND P5, PT, R28, RZ, PT ;  /* 0x000000ff1c00720c */ /* 0x000fe40003fa6270 */
[----:B---3--:R-:W-:-:S05]  /*1f90*/  IABS R9, R23 ;  /* 0x0000001700097213 */ /* 0x008fca0000000000 */
[----:B------:R-:W-:-:S04]  /*1fa0*/  IMAD.HI.U32 R12, R10, R9, RZ ;  /* 0x000000090a0c7227 */ /* 0x000fc800078e00ff */
[----:B------:R-:W-:-:S04]  /*1fb0*/  IMAD.MOV R12, RZ, RZ, -R12 ;  /* 0x000000ffff0c7224 */ /* 0x000fc800078e0a0c */
[----:B------:R-:W-:Y:S01]  /*1fc0*/  IMAD R9, R58, R12, R9 ;  /* 0x0000000c3a097224 */ /* 0x000fe200078e0209 */
[----:B----4-:R-:W-:Y:S02]  /*1fd0*/  IABS R12, R24 ;  /* 0x00000018000c7213 */ /* 0x010fe40000000000 */
[----:B------:R-:W-:Y:S02]  /*1fe0*/  IABS R8, R27 ;  /* 0x0000001b00087213 */ /* 0x000fe40000000000 */
[----:B------:R-:W-:-:S03]  /*1ff0*/  ISETP.GE.AND P4, PT, R27, RZ, PT ;  /* 0x000000ff1b00720c */ /* 0x000fc60003f86270 */
[----:B------:R-:W-:-:S04]  /*2000*/  IMAD.MOV.U32 R5, RZ, RZ, R8 ;  /* 0x000000ffff057224 */ /* 0x000fc800078e0008 */
[----:B------:R-:W-:-:S04]  /*2010*/  IMAD.HI.U32 R8, R4, R5, RZ ;  /* 0x0000000504087227 */ /* 0x000fc800078e00ff */
[----:B------:R-:W-:-:S04]  /*2020*/  IMAD.HI.U32 R4, R4, R7, RZ ;  /* 0x0000000704047227 */ /* 0x000fc800078e00ff */
[----:B------:R-:W-:Y:S02]  /*2030*/  IMAD.MOV R8, RZ, RZ, -R8 ;  /* 0x000000ffff087224 */ /* 0x000fe400078e0a08 */
[----:B------:R-:W-:Y:S02]  /*2040*/  IMAD.MOV R4, RZ, RZ, -R4 ;  /* 0x000000ffff047224 */ /* 0x000fe400078e0a04 */
[C---:B------:R-:W-:Y:S01]  /*2050*/  IMAD R5, R6.reuse, R8, R5 ;  /* 0x0000000806057224 */ /* 0x040fe200078e0205 */
[----:B------:R-:W-:Y:S01]  /*2060*/  IABS R8, R0 ;  /* 0x0000000000087213 */ /* 0x000fe20000000000 */
[C---:B------:R-:W-:Y:S01]  /*2070*/  IMAD R7, R6.reuse, R4, R7 ;  /* 0x0000000406077224 */ /* 0x040fe200078e0207 */
[----:B------:R-:W-:Y:S01]  /*2080*/  IABS R4, R60 ;  /* 0x0000003c00047213 */ /* 0x000fe20000000000 */
[----:B------:R-:W-:Y:S01]  /*2090*/  IMAD.MOV.U32 R0, RZ, RZ, R11 ;  /* 0x000000ffff007224 */ /* 0x000fe200078e000b */
[----:B------:R-:W-:Y:S01]  /*20a0*/  ISETP.GT.U32.AND P0, PT, R6, R5, PT ;  /* 0x000000050600720c */ /* 0x000fe20003f04070 */
[----:B------:R-:W-:Y:S01]  /*20b0*/  IMAD.HI.U32 R14, R10, R8, RZ ;  /* 0x000000080a0e7227 */ /* 0x000fe200078e00ff */
[----:B------:R-:W-:-:S03]  /*20c0*/  ISETP.GT.U32.AND P1, PT, R6, R7, PT ;  /* 0x000000070600720c */ /* 0x000fc60003f24070 */
[----:B------:R-:W-:Y:S01]  /*20d0*/  IMAD.MOV.U32 R26, RZ, RZ, R31 ;  /* 0x000000ffff1a7224 */ /* 0x000fe200078e001f */
[----:B------:R-:W-:Y:S01]  /*20e0*/  MOV R28, R30 ;  /* 0x0000001e001c7202 */ /* 0x000fe20000000f00 */
[----:B------:R-:W-:Y:S02]  /*20f0*/  IMAD.MOV.U32 R31, RZ, RZ, R42 ;  /* 0x000000ffff1f7224 */ /* 0x000fe400078e002a */
[----:B------:R-:W-:Y:S02]  /*2100*/  IMAD.MOV.U32 R42, RZ, RZ, R44 ;  /* 0x000000ffff2a7224 */ /* 0x000fe400078e002c */
[----:B------:R-:W-:-:S04]  /*2110*/  IMAD.HI.U32 R11, R10, R4, RZ ;  /* 0x000000040a0b7227 */ /* 0x000fc800078e00ff */
[--C-:B------:R-:W-:Y:S02]  /*2120*/  @!P0 IMAD.IADD R5, R5, 0x1, -R6.reuse ;  /* 0x0000000105058824 */ /* 0x100fe400078e0a06 */
[----:B------:R-:W-:Y:S01]  /*2130*/  @!P1 IMAD.IADD R7, R7, 0x1, -R6 ;  /* 0x0000000107079824 */ /* 0x000fe200078e0a06 */
[----:B------:R-:W-:Y:S01]  /*2140*/  ISETP.GT.U32.AND P1, PT, R58, R9, PT ;  /* 0x000000093a00720c */ /* 0x000fe20003f24070 */
[----:B------:R-:W-:Y:S01]  /*2150*/  IMAD.HI.U32 R13, R10, R0, RZ ;  /* 0x000000000a0d7227 */ /* 0x000fe200078e00ff */
[C---:B------:R-:W-:Y:S02]  /*2160*/  ISETP.GT.U32.AND P0, PT, R6.reuse, R5, PT ;  /* 0x000000050600720c */ /* 0x040fe40003f04070 */
[----:B------:R-:W-:Y:S01]  /*2170*/  ISETP.GT.U32.AND P3, PT, R6, R7, PT ;  /* 0x000000070600720c */ /* 0x000fe20003f64070 */
[----:B------:R-:W-:Y:S02]  /*2180*/  IMAD.MOV R14, RZ, RZ, -R14 ;  /* 0x000000ffff0e7224 */ /* 0x000fe400078e0a0e */
[----:B------:R-:W-:-:S02]  /*2190*/  IMAD.MOV R11, RZ, RZ, -R11 ;  /* 0x000000ffff0b7224 */ /* 0x000fc400078e0a0b */
[----:B------:R-:W-:Y:S02]  /*21a0*/  IMAD.MOV.U32 R44, RZ, RZ, R46 ;  /* 0x000000ffff2c7224 */ /* 0x000fe400078e002e */
[C---:B------:R-:W-:Y:S02]  /*21b0*/  IMAD R8, R58.reuse, R14, R8 ;  /* 0x0000000e3a087224 */ /* 0x040fe400078e0208 */
[----:B------:R-:W-:Y:S02]  /*21c0*/  IMAD.MOV R13, RZ, RZ, -R13 ;  /* 0x000000ffff0d7224 */ /* 0x000fe400078e0a0d */
[C---:B------:R-:W-:Y:S02]  /*21d0*/  IMAD R4, R58.reuse, R11, R4 ;  /* 0x0000000b3a047224 */ /* 0x040fe400078e0204 */
[----:B------:R-:W-:Y:S02]  /*21e0*/  IMAD.MOV.U32 R46, RZ, RZ, R51 ;  /* 0x000000ffff2e7224 */ /* 0x000fe400078e0033 */
[----:B------:R-:W2:Y:S01]  /*21f0*/  LDL.LU R51, [R1+0x1e0] ;  /* 0x0001e00001337983 */ /* 0x000ea20000300800 */
[----:B------:R-:W-:-:S02]  /*2200*/  IMAD R0, R58, R13, R0 ;  /* 0x0000000d3a007224 */ /* 0x000fc400078e0200 */
[--C-:B------:R-:W-:Y:S01]  /*2210*/  @!P0 IMAD.IADD R5, R5, 0x1, -R6.reuse ;  /* 0x0000000105058824 */ /* 0x100fe200078e0a06 */
[----:B------:R-:W3:Y:S01]  /*2220*/  LDL.LU R30, [R1+0x144] ;  /* 0x00014400011e7983 */ /* 0x000ee20000300800 */
[C---:B------:R-:W-:Y:S01]  /*2230*/  ISETP.GT.U32.AND P0, PT, R58.reuse, R8, PT ;  /* 0x000000083a00720c */ /* 0x040fe20003f04070 */
[----:B------:R-:W-:Y:S01]  /*2240*/  @!P3 IMAD.IADD R7, R7, 0x1, -R6 ;  /* 0x000000010707b824 */ /* 0x000fe200078e0a06 */
[C---:B------:R-:W-:Y:S01]  /*2250*/  ISETP.GT.U32.AND P3, PT, R58.reuse, R4, PT ;  /* 0x000000043a00720c */ /* 0x040fe20003f64070 */
[----:B------:R-:W-:Y:S01]  /*2260*/  @!P4 IMAD.MOV R5, RZ, RZ, -R5 ;  /* 0x000000ffff05c224 */ /* 0x000fe200078e0a05 */
[----:B------:R-:W-:Y:S01]  /*2270*/  ISETP.GT.U32.AND P4, PT, R58, R0, PT ;  /* 0x000000003a00720c */ /* 0x000fe20003f84070 */
[----:B------:R-:W-:Y:S02]  /*2280*/  @!P1 IMAD.IADD R9, R9, 0x1, -R58 ;  /* 0x0000000109099824 */ /* 0x000fe400078e0a3a */
[----:B------:R-:W-:-:S03]  /*2290*/  IMAD.HI.U32 R11, R10, R12, RZ ;  /* 0x0000000c0a0b7227 */ /* 0x000fc600078e00ff */
[----:B------:R-:W-:Y:S01]  /*22a0*/  ISETP.GT.U32.AND P1, PT, R58, R9, PT ;  /* 0x000000093a00720c */ /* 0x000fe20003f24070 */
[----:B------:R-:W-:Y:S02]  /*22b0*/  IMAD.MOV R11, RZ, RZ, -R11 ;  /* 0x000000ffff0b7224 */ /* 0x000fe400078e0a0b */
[--C-:B------:R-:W-:Y:S01]  /*22c0*/  @!P0 IMAD.IADD R8, R8, 0x1, -R58.reuse ;  /* 0x0000000108088824 */ /* 0x100fe200078e0a3a */
[----:B------:R-:W-:Y:S01]  /*22d0*/  LOP3.LUT R2, RZ, R2, RZ, 0x33, !PT ;  /* 0x00000002ff027212 */ /* 0x000fe200078e33ff */
[----:B------:R-:W-:Y:S01]  /*22e0*/  @!P5 IMAD.MOV R7, RZ, RZ, -R7 ;  /* 0x000000ffff07d224 */ /* 0x000fe200078e0a07 */
[----:B------:R-:W-:Y:S01]  /*22f0*/  @!P3 IADD3 R4, PT, PT, R4, -R58, RZ ;  /* 0x8000003a0404b210 */ /* 0x000fe20007ffe0ff */
[----:B------:R-:W-:Y:S01]  /*2300*/  @!P4 IMAD.IADD R0, R0, 0x1, -R58 ;  /* 0x000000010000c824 */ /* 0x000fe200078e0a3a */
[C---:B------:R-:W-:Y:S01]  /*2310*/  ISETP.GT.U32.AND P3, PT, R58.reuse, R8, PT ;  /* 0x000000083a00720c */ /* 0x040fe20003f64070 */
[----:B------:R-:W-:Y:S01]  /*2320*/  IMAD R11, R58, R11, R12 ;  /* 0x0000000b3a0b7224 */ /* 0x000fe200078e020c */
[C---:B------:R-:W-:Y:S01]  /*2330*/  SEL R5, R2.reuse, R5, !P6 ;  /* 0x0000000502057207 */ /* 0x040fe20007000000 */
[----:B------:R-:W-:Y:S01]  /*2340*/  IMAD.MOV.U32 R27, RZ, RZ, R29 ;  /* 0x000000ffff1b7224 */ /* 0x000fe200078e001d */
[----:B------:R-:W-:Y:S01]  /*2350*/  SEL R2, R2, R7, !P6 ;  /* 0x0000000702027207 */ /* 0x000fe20007000000 */
[----:B------:R-:W-:Y:S01]  /*2360*/  @!P1 IMAD.IADD R9, R9, 0x1, -R58 ;  /* 0x0000000109099824 */ /* 0x000fe200078e0a3a */
[----:B------:R-:W-:Y:S01]  /*2370*/  ISETP.GE.AND P5, PT, R23, RZ, PT ;  /* 0x000000ff1700720c */ /* 0x000fe20003fa6270 */
[----:B------:R-:W-:Y:S01]  /*2380*/  IMAD.MOV.U32 R29, RZ, RZ, R32 ;  /* 0x000000ffff1d7224 */ /* 0x000fe200078e0020 */
[----:B------:R-:W-:-:S02]  /*2390*/  ISETP.GT.U32.AND P6, PT, R58, R0, PT ;  /* 0x000000003a00720c */ /* 0x000fc40003fc4070 */
[----:B------:R-:W-:Y:S01]  /*23a0*/  ISETP.GT.U32.AND P1, PT, R58, R11, PT ;  /* 0x0000000b3a00720c */ /* 0x000fe20003f24070 */
[----:B------:R-:W-:Y:S02]  /*23b0*/  IMAD.MOV.U32 R7, RZ, RZ, R9 ;  /* 0x000000ffff077224 */ /* 0x000fe400078e0009 */
[----:B------:R-:W-:Y:S02]  /*23c0*/  IMAD.MOV.U32 R32, RZ, RZ, R33 ;  /* 0x000000ffff207224 */ /* 0x000fe400078e0021 */
[----:B------:R-:W-:Y:S02]  /*23d0*/  @!P3 IMAD.IADD R8, R8, 0x1, -R58 ;  /* 0x000000010808b824 */ /* 0x000fe400078e0a3a */
[----:B------:R-:W-:Y:S02]  /*23e0*/  IMAD.MOV.U32 R33, RZ, RZ, R36 ;  /* 0x000000ffff217224 */ /* 0x000fe400078e0024 */
[----:B------:R-:W-:Y:S02]  /*23f0*/  IMAD.MOV.U32 R36, RZ, RZ, R43 ;  /* 0x000000ffff247224 */ /* 0x000fe400078e002b */
[----:B------:R-:W-:-:S02]  /*2400*/  IMAD.MOV.U32 R43, RZ, RZ, R45 ;  /* 0x000000ffff2b7224 */ /* 0x000fc400078e002d */
[----:B------:R-:W-:Y:S01]  /*2410*/  @!P5 IMAD.MOV R7, RZ, RZ, -R7 ;  /* 0x000000ffff07d224 */ /* 0x000fe200078e0a07 */
[----:B------:R-:W4:Y:S01]  /*2420*/  LDL.LU R45, [R1+0x1e8] ;  /* 0x0001e800012d7983 */ /* 0x000f220000300800 */
[----:B------:R-:W-:Y:S01]  /*2430*/  @!P6 IMAD.IADD R0, R0, 0x1, -R58 ;  /* 0x000000010000e824 */ /* 0x000fe200078e0a3a */
[----:B------:R-:W-:Y:S01]  /*2440*/  IABS R6, R25 ;  /* 0x0000001900067213 */ /* 0x000fe20000000000 */
[----:B------:R-:W-:Y:S01]  /*2450*/  @!P2 IMAD.MOV R8, RZ, RZ, -R8 ;  /* 0x000000ffff08a224 */ /* 0x000fe200078e0a08 */
[----:B------:R0:W-:Y:S01]  /*2460*/  STL [R1+0x314], R5 ;  /* 0x0003140501007387 */ /* 0x0001e20000100800 */
[----:B------:R-:W-:Y:S01]  /*2470*/  ISETP.GE.AND P6, PT, R25, RZ, PT ;  /* 0x000000ff1900720c */ /* 0x000fe20003fc6270 */
[----:B------:R-:W-:Y:S01]  /*2480*/  @!P1 IMAD.IADD R11, R11, 0x1, -R58 ;  /* 0x000000010b0b9824 */ /* 0x000fe200078e0a3a */
[----:B------:R-:W-:Y:S01]  /*2490*/  ISETP.GE.AND P1, PT, R28, RZ, PT ;  /* 0x000000ff1c00720c */ /* 0x000fe20003f26270 */
[----:B------:R1:W-:Y:S04]  /*24a0*/  STL [R1+0x310], R2 ;  /* 0x0003100201007387 */ /* 0x0003e80000100800 */
[----:B------:R-:W-:Y:S01]  /*24b0*/  STL [R1+0x11c], R7 ;  /* 0x00011c0701007387 */ /* 0x000fe20000100800 */
[----:B0-----:R-:W-:Y:S01]  /*24c0*/  IABS R5, R28 ;  /* 0x0000001c00057213 */ /* 0x001fe20000000000 */
[----:B------:R-:W-:-:S02]  /*24d0*/  IMAD.MOV.U32 R28, RZ, RZ, R29 ;  /* 0x000000ffff1c7224 */ /* 0x000fc400078e001d */
[----:B------:R0:W-:Y:S01]  /*24e0*/  STL [R1+0x118], R8 ;  /* 0x0001180801007387 */ /* 0x0001e20000100800 */
[----:B------:R-:W-:Y:S02]  /*24f0*/  IMAD.MOV.U32 R29, RZ, RZ, R31 ;  /* 0x000000ffff1d7224 */ /* 0x000fe400078e001f */
[----:B------:R-:W-:Y:S02]  /*2500*/  IMAD.MOV.U32 R31, RZ, RZ, R33 ;  /* 0x000000ffff1f7224 */ /* 0x000fe400078e0021 */
[----:B------:R-:W-:Y:S02]  /*2510*/  IMAD.MOV.U32 R33, RZ, RZ, R35 ;  /* 0x000000ffff217224 */ /* 0x000fe400078e0023 */
[----:B---3--:R-:W-:Y:S01]  /*2520*/  IMAD.MOV.U32 R25, RZ, RZ, R30 ;  /* 0x000000ffff197224 */ /* 0x008fe200078e001e */
[----:B------:R-:W-:Y:S01]  /*2530*/  MOV R30, R32 ;  /* 0x00000020001e7202 */ /* 0x000fe20000000f00 */
[----:B------:R-:W-:Y:S02]  /*2540*/  IMAD.MOV.U32 R32, RZ, RZ, R34 ;  /* 0x000000ffff207224 */ /* 0x000fe400078e0022 */
[----:B------:R-:W-:-:S02]  /*2550*/  IMAD.MOV.U32 R34, RZ, RZ, R39 ;  /* 0x000000ffff227224 */ /* 0x000fc400078e0027 */
[----:B------:R-:W3:Y:S04]  /*2560*/  LDL.LU R39, [R1+0x1bc] ;  /* 0x0001bc0001277983 */ /* 0x000ee80000300800 */
[----:B------:R-:W2:Y:S01]  /*2570*/  LDL.LU R35, [R1+0x184] ;  /* 0x0001840001237983 */ /* 0x000ea20000300800 */
[----:B-1----:R-:W-:Y:S01]  /*2580*/  IMAD.HI.U32 R2, R10, R6, RZ ;  /* 0x000000060a027227 */ /* 0x002fe200078e00ff */
[----:B------:R-:W-:Y:S02]  /*2590*/  ISETP.GT.U32.AND P0, PT, R58, R4, PT ;  /* 0x000000043a00720c */ /* 0x000fe40003f04070 */
[----:B------:R-:W-:Y:S01]  /*25a0*/  ISETP.GE.AND P4, PT, R60, RZ, PT ;  /* 0x000000ff3c00720c */ /* 0x000fe20003f86270 */
[----:B------:R-:W-:Y:S01]  /*25b0*/  IMAD.MOV R2, RZ, RZ, -R2 ;  /* 0x000000ffff027224 */ /* 0x000fe200078e0a02 */
[----:B------:R-:W-:Y:S01]  /*25c0*/  ISETP.GE.AND P5, PT, R61, RZ, PT ;  /* 0x000000ff3d00720c */ /* 0x000fe20003fa6270 */
[----:B------:R-:W3:Y:S02]  /*25d0*/  LDL.LU R21, [R1+0x140] ;  /* 0x0001400001157983 */ /* 0x000ee40000300800 */
[----:B------:R-:W-:-:S05]  /*25e0*/  IMAD R2, R58, R2, R6 ;  /* 0x000000023a027224 */ /* 0x000fca00078e0206 */
[----:B------:R-:W-:Y:S01]  /*25f0*/  ISETP.GT.U32.AND P3, PT, R58, R2, PT ;  /* 0x000000023a00720c */ /* 0x000fe20003f64070 */
[----:B------:R-:W-:Y:S01]  /*2600*/  @!P0 IMAD.IADD R4, R4, 0x1, -R58 ;  /* 0x0000000104048824 */ /* 0x000fe200078e0a3a */
[----:B------:R-:W-:-:S11]  /*2610*/  ISETP.GE.AND P0, PT, R24, RZ, PT ;  /* 0x000000ff1800720c */ /* 0x000fd60003f06270 */
[----:B------:R-:W-:Y:S01]  /*2620*/  @!P3 IMAD.IADD R2, R2, 0x1, -R58 ;  /* 0x000000010202b824 */ /* 0x000fe200078e0a3a */
[----:B------:R-:W-:Y:S01]  /*2630*/  ISETP.GT.U32.AND P3, PT, R58, R11, PT ;  /* 0x0000000b3a00720c */ /* 0x000fe20003f64070 */
[----:B0-----:R-:W-:-:S03]  /*2640*/  IMAD.MOV.U32 R8, RZ, RZ, R4 ;  /* 0x000000ffff087224 */ /* 0x001fc600078e0004 */
[----:B------:R-:W-:Y:S01]  /*2650*/  ISETP.GT.U32.AND P2, PT, R58, R2, PT ;  /* 0x000000023a00720c */ /* 0x000fe20003f44070 */
[----:B------:R-:W-:Y:S01]  /*2660*/  @!P4 IMAD.MOV R8, RZ, RZ, -R8 ;  /* 0x000000ffff08c224 */ /* 0x000fe200078e0a08 */
[----:B------:R-:W-:Y:S01]  /*2670*/  IABS R9, R27 ;  /* 0x0000001b00097213 */ /* 0x000fe20000000000 */
[----:B------:R-:W-:-:S06]  /*2680*/  @!P5 IMAD.MOV R0, RZ, RZ, -R0 ;  /* 0x000000ffff00d224 */ /* 0x000fcc00078e0a00 */
[----:B------:R-:W-:Y:S01]  /*2690*/  @!P3 IMAD.IADD R11, R11, 0x1, -R58 ;  /* 0x000000010b0bb824 */ /* 0x000fe200078e0a3a */
[----:B------:R-:W-:Y:S01]  /*26a0*/  ISETP.GE.AND P3, PT, R27, RZ, PT ;  /* 0x000000ff1b00720c */ /* 0x000fe20003f66270 */
[----:B------:R-:W-:Y:S02]  /*26b0*/  IMAD.MOV.U32 R27, RZ, RZ, R29 ;  /* 0x000000ffff1b7224 */ /* 0x000fe400078e001d */
[----:B------:R-:W-:Y:S01]  /*26c0*/  IMAD.MOV.U32 R29, RZ, RZ, R30 ;  /* 0x000000ffff1d7224 */ /* 0x000fe200078e001e */
[----:B------:R0:W-:Y:S01]  /*26d0*/  STL [R1+0x90], R8 ;  /* 0x0000900801007387 */ /* 0x0001e20000100800 */
[----:B------:R-:W-:Y:S02]  /*26e0*/  IMAD.MOV.U32 R30, RZ, RZ, R31 ;  /* 0x000000ffff1e7224 */ /* 0x000fe400078e001f */
[----:B------:R-:W-:Y:S01]  /*26f0*/  IMAD.MOV.U32 R31, RZ, RZ, R32 ;  /* 0x000000ffff1f7224 */ /* 0x000fe200078e0020 */
[----:B------:R1:W-:Y:S01]  /*2700*/  STL [R1+0x94], R0 ;  /* 0x0000940001007387 */ /* 0x0003e20000100800 */
[----:B------:R-:W-:Y:S01]  /*2710*/  IMAD.MOV.U32 R32, RZ, RZ, R33 ;  /* 0x000000ffff207224 */ /* 0x000fe200078e0021 */
[----:B------:R-:W-:Y:S01]  /*2720*/  MOV R33, R34 ;  /* 0x0000002200217202 */ /* 0x000fe20000000f00 */
[----:B------:R-:W-:Y:S01]  /*2730*/  @!P2 IMAD.IADD R2, R2, 0x1, -R58 ;  /* 0x000000010202a824 */ /* 0x000fe200078e0a3a */
[----:B------:R-:W-:Y:S01]  /*2740*/  ISETP.GE.AND P2, PT, R27, RZ, PT ;  /* 0x000000ff1b00720c */ /* 0x000fe20003f46270 */
[----:B0-----:R-:W-:Y:S01]  /*2750*/  IMAD.MOV.U32 R8, RZ, RZ, R11 ;  /* 0x000000ffff087224 */ /* 0x001fe200078e000b */
[----:B-1----:R-:W-:Y:S01]  /*2760*/  IABS R0, R27 ;  /* 0x0000001b00007213 */ /* 0x002fe20000000000 */
[----:B------:R-:W-:-:S02]  /*2770*/  IMAD.MOV.U32 R27, RZ, RZ, R29 ;  /* 0x000000ffff1b7224 */ /* 0x000fc400078e001d */
[----:B------:R-:W-:Y:S02]  /*2780*/  IMAD.MOV.U32 R29, RZ, RZ, R30 ;  /* 0x000000ffff1d7224 */ /* 0x000fe400078e001e */
[----:B------:R-:W-:Y:S02]  /*2790*/  @!P0 IMAD.MOV R8, RZ, RZ, -R8 ;  /* 0x000000ffff088224 */ /* 0x000fe400078e0a08 */
[----:B------:R-:W-:Y:S02]  /*27a0*/  IMAD.MOV.U32 R30, RZ, RZ, R31 ;  /* 0x000000ffff1e7224 */ /* 0x000fe400078e001f */
[----:B------:R-:W-:Y:S02]  /*27b0*/  IMAD.MOV.U32 R31, RZ, RZ, R32 ;  /* 0x000000ffff1f7224 */ /* 0x000fe400078e0020 */
[----:B------:R-:W-:Y:S02]  /*27c0*/  IMAD.MOV.U32 R32, RZ, RZ, R33 ;  /* 0x000000ffff207224 */ /* 0x000fe400078e0021 */
[----:B--2---:R-:W-:-:S02]  /*27d0*/  IMAD.MOV.U32 R34, RZ, RZ, R35 ;  /* 0x000000ffff227224 */ /* 0x004fc400078e0023 */
[----:B------:R-:W-:Y:S02]  /*27e0*/  IMAD.MOV.U32 R35, RZ, RZ, R42 ;  /* 0x000000ffff237224 */ /* 0x000fe400078e002a */
[----:B------:R-:W-:Y:S02]  /*27f0*/  IMAD.MOV.U32 R42, RZ, RZ, R43 ;  /* 0x000000ffff2a7224 */ /* 0x000fe400078e002b */
[----:B------:R-:W-:Y:S02]  /*2800*/  IMAD.MOV.U32 R43, RZ, RZ, R44 ;  /* 0x000000ffff2b7224 */ /* 0x000fe400078e002c */
[----:B------:R-:W-:Y:S02]  /*2810*/  IMAD.MOV.U32 R44, RZ, RZ, R46 ;  /* 0x000000ffff2c7224 */ /* 0x000fe400078e002e */
[----:B------:R-:W-:Y:S01]  /*2820*/  IMAD.MOV.U32 R33, RZ, RZ, R34 ;  /* 0x000000ffff217224 */ /* 0x000fe200078e0022 */
[----:B------:R-:W2:Y:S01]  /*2830*/  LDL.LU R46, [R1+0x1ec] ;  /* 0x0001ec00012e7983 */ /* 0x000ea20000300800 */
[----:B------:R-:W-:Y:S01]  /*2840*/  MOV R34, R35 ;  /* 0x0000002300227202 */ /* 0x000fe20000000f00 */
[----:B------:R-:W-:-:S02]  /*2850*/  IMAD.MOV.U32 R35, RZ, RZ, R41 ;  /* 0x000000ffff237224 */ /* 0x000fc400078e0029 */
[----:B------:R0:W-:Y:S04]  /*2860*/  STL [R1+0x9c], R8 ;  /* 0x00009c0801007387 */ /* 0x0001e80000100800 */
[----:B------:R-:W2:Y:S01]  /*2870*/  LDL.LU R41, [R1+0x164] ;  /* 0x0001640001297983 */ /* 0x000ea20000300800 */
[----:B------:R-:W-:-:S04]  /*2880*/  IMAD.HI.U32 R6, R10, R5, RZ ;  /* 0x000000050a067227 */ /* 0x000fc800078e00ff */
[----:B------:R-:W-:-:S04]  /*2890*/  IMAD.MOV R6, RZ, RZ, -R6 ;  /* 0x000000ffff067224 */ /* 0x000fc800078e0a06 */
[----:B------:R-:W-:Y:S01]  /*28a0*/  IMAD R5, R58, R6, R5 ;  /* 0x000000063a057224 */ /* 0x000fe200078e0205 */
[----:B------:R-:W-:-:S04]  /*28b0*/  IABS R7, R26 ;  /* 0x0000001a00077213 */ /* 0x000fc80000000000 */
[----:B------:R-:W-:Y:S01]  /*28c0*/  ISETP.GT.U32.AND P4, PT, R58, R5, PT ;  /* 0x000000053a00720c */ /* 0x000fe20003f84070 */
[----:B------:R-:W-:-:S04]  /*28d0*/  IMAD.HI.U32 R6, R10, R7, RZ ;  /* 0x000000070a067227 */ /* 0x000fc800078e00ff */
[----:B------:R-:W-:Y:S02]  /*28e0*/  IMAD.MOV R6, RZ, RZ, -R6 ;  /* 0x000000ffff067224 */ /* 0x000fe400078e0a06 */
[----:B------:R-:W-:Y:S02]  /*28f0*/  IMAD.MOV.U32 R23, RZ, RZ, R29 ;  /* 0x000000ffff177224 */ /* 0x000fe400078e001d */
[----:B------:R-:W-:Y:S02]  /*2900*/  IMAD.MOV.U32 R29, RZ, RZ, R30 ;  /* 0x000000ffff1d7224 */ /* 0x000fe400078e001e */
[----:B------:R-:W-:Y:S02]  /*2910*/  IMAD.MOV.U32 R30, RZ, RZ, R31 ;  /* 0x000000ffff1e7224 */ /* 0x000fe400078e001f */
[----:B------:R-:W-:Y:S02]  /*2920*/  IMAD.MOV.U32 R31, RZ, RZ, R34 ;  /* 0x000000ffff1f7224 */ /* 0x000fe400078e0022 */
[----:B------:R-:W-:Y:S01]  /*2930*/  IMAD R7, R58, R6, R7 ;  /* 0x000000063a077224 */ /* 0x000fe200078e0207 */
[----:B------:R-:W-:Y:S01]  /*2940*/  IABS R6, R27 ;  /* 0x0000001b00067213 */ /* 0x000fe20000000000 */
[----:B------:R-:W-:Y:S01]  /*2950*/  @!P4 IMAD.IADD R5, R5, 0x1, -R58 ;  /* 0x000000010505c824 */ /* 0x000fe200078e0a3a */
[----:B------:R-:W-:-:S04]  /*2960*/  ISETP.GE.AND P4, PT, R27, RZ, PT ;  /* 0x000000ff1b00720c */ /* 0x000fc80003f86270 */
[----:B------:R-:W-:Y:S01]  /*2970*/  ISETP.GT.U32.AND P0, PT, R58, R5, PT ;  /* 0x000000053a00720c */ /* 0x000fe20003f04070 */
[----:B------:R-:W-:Y:S01]  /*2980*/  @!P6 IMAD.MOV R2, RZ, RZ, -R2 ;  /* 0x000000ffff02e224 */ /* 0x000fe200078e0a02 */
[----:B------:R-:W-:Y:S01]  /*2990*/  ISETP.GE.AND P5, PT, R26, RZ, PT ;  /* 0x000000ff1a00720c */ /* 0x000fe20003fa6270 */
[----:B------:R-:W-:-:S10]  /*29a0*/  IMAD.MOV.U32 R26, RZ, RZ, R29 ;  /* 0x000000ffff1a7224 */ /* 0x000fd400078e001d */
[----:B------:R-:W-:-:S04]  /*29b0*/  @!P0 IMAD.IADD R5, R5, 0x1, -R58 ;  /* 0x0000000105058824 */ /* 0x000fc800078e0a3a */
[----:B------:R-:W-:Y:S02]  /*29c0*/  IMAD.MOV.U32 R14, RZ, RZ, R5 ;  /* 0x000000ffff0e7224 */ /* 0x000fe400078e0005 */
[----:B------:R-:W-:Y:S02]  /*29d0*/  IMAD.MOV.U32 R29, RZ, RZ, R31 ;  /* 0x000000ffff1d7224 */ /* 0x000fe400078e001f */
[----:B------:R-:W-:Y:S02]  /*29e0*/  @!P1 IMAD.MOV R14, RZ, RZ, -R14 ;  /* 0x000000ffff0e9224 */ /* 0x000fe400078e0a0e */
[----:B--2---:R-:W-:Y:S02]  /*29f0*/  IMAD.MOV.U32 R34, RZ, RZ, R41 ;  /* 0x000000ffff227224 */ /* 0x004fe400078e0029 */
[----:B------:R-:W2:Y:S04]  /*2a00*/  LDL.LU R41, [R1+0x190] ;  /* 0x0001900001297983 */ /* 0x000ea80000300800 */
[----:B------:R-:W2:Y:S01]  /*2a10*/  LDL.LU R27, [R1+0x148] ;  /* 0x00014800011b7983 */ /* 0x000ea20000300800 */
[----:B------:R-:W-:-:S02]  /*2a20*/  IMAD.MOV.U32 R31, RZ, RZ, R34 ;  /* 0x000000ffff1f7224 */ /* 0x000fc400078e0022 */
[----:B------:R-:W-:Y:S01]  /*2a30*/  IMAD.MOV.U32 R34, RZ, RZ, R36 ;  /* 0x000000ffff227224 */ /* 0x000fe200078e0024 */
[----:B------:R-:W4:Y:S01]  /*2a40*/  LDL.LU R22, [R1+0x14c] ;  /* 0x00014c0001167983 */ /* 0x000f220000300800 */
[----:B------:R-:W-:-:S03]  /*2a50*/  IMAD.MOV.U32 R36, RZ, RZ, R48 ;  /* 0x000000ffff247224 */ /* 0x000fc600078e0030 */
[----:B------:R1:W-:Y:S04]  /*2a60*/  STL [R1+0xa0], R2 ;  /* 0x0000a00201007387 */ /* 0x0003e80000100800 */
[----:B------:R-:W-:Y:S04]  /*2a70*/  STL [R1+0xa4], R14 ;  /* 0x0000a40e01007387 */ /* 0x000fe80000100800 */
[----:B------:R-:W4:Y:S01]  /*2a80*/  LDL.LU R48, [R1+0x1c0] ;  /* 0x0001c00001307983 */ /* 0x000f220000300800 */
[----:B------:R-:W-:Y:S01]  /*2a90*/  ISETP.GT.U32.AND P6, PT, R58, R7, PT ;  /* 0x000000073a00720c */ /* 0x000fe20003fc4070 */
[----:B------:R-:W-:-:S04]  /*2aa0*/  IMAD.HI.U32 R12, R10, R0, RZ ;  /* 0x000000000a0c7227 */ /* 0x000fc800078e00ff */
[----:B------:R-:W-:Y:S02]  /*2ab0*/  IMAD.MOV R12, RZ, RZ, -R12 ;  /* 0x000000ffff0c7224 */ /* 0x000fe400078e0a0c */
[----:B------:R-:W-:-:S04]  /*2ac0*/  IMAD.HI.U32 R4, R10, R9, RZ ;  /* 0x000000090a047227 */ /* 0x000fc800078e00ff */
[C---:B------:R-:W-:Y:S02]  /*2ad0*/  IMAD R0, R58.reuse, R12, R0 ;  /* 0x0000000c3a007224 */ /* 0x040fe400078e0200 */
[----:B------:R-:W-:Y:S02]  /*2ae0*/  IMAD.MOV R4, RZ, RZ, -R4 ;  /* 0x000000ffff047224 */ /* 0x000fe400078e0a04 */
[----:B------:R-:W-:Y:S01]  /*2af0*/  @!P6 IMAD.IADD R7, R7, 0x1, -R58 ;  /* 0x000000010707e824 */ /* 0x000fe200078e0a3a */
[C---:B------:R-:W-:Y:S01]  /*2b00*/  ISETP.GT.U32.AND P6, PT, R58.reuse, R0, PT ;  /* 0x000000003a00720c */ /* 0x040fe20003fc4070 */
[----:B------:R-:W-:Y:S02]  /*2b10*/  IMAD R9, R58, R4, R9 ;  /* 0x000000043a097224 */ /* 0x000fe400078e0209 */
[----:B------:R-:W-:-:S03]  /*2b20*/  IMAD.HI.U32 R11, R10, R6, RZ ;  /* 0x000000060a0b7227 */ /* 0x000fc600078e00ff */
[----:B------:R-:W-:Y:S01]  /*2b30*/  ISETP.GT.U32.AND P0, PT, R58, R9, PT ;  /* 0x000000093a00720c */ /* 0x000fe20003f04070 */
[----:B------:R-:W-:Y:S01]  /*2b40*/  IMAD.MOV R11, RZ, RZ, -R11 ;  /* 0x000000ffff0b7224 */ /* 0x000fe200078e0a0b */
[----:B0-----:R-:W-:-:S05]  /*2b50*/  IABS R8, R25 ;  /* 0x0000001900087213 */ /* 0x001fca0000000000 */
[----:B------:R-:W-:Y:S01]  /*2b60*/  @!P6 IMAD.IADD R0, R0, 0x1, -R58 ;  /* 0x000000010000e824 */ /* 0x000fe200078e0a3a */
[----:B---3--:R-:W-:Y:S01]  /*2b70*/  IABS R13, R21 ;  /* 0x00000015000d7213 */ /* 0x008fe20000000000 */
[----:B------:R-:W-:Y:S02]  /*2b80*/  IMAD R6, R58, R11, R6 ;  /* 0x0000000b3a067224 */ /* 0x000fe400078e0206 */
[----:B------:R-:W-:Y:S01]  /*2b90*/  IMAD.HI.U32 R11, R10, R8, RZ ;  /* 0x000000080a0b7227 */ /* 0x000fe200078e00ff */
[C---:B------:R-:W-:Y:S02]  /*2ba0*/  ISETP.GT.U32.AND P6, PT, R58.reuse, R0, PT ;  /* 0x000000003a00720c */ /* 0x040fe40003fc4070 */
[----:B------:R-:W-:Y:S01]  /*2bb0*/  @!P0 IADD3 R9, PT, PT, R9, -R58, RZ ;  /* 0x8000003a09098210 */ /* 0x000fe20007ffe0ff */
[----:B-1----:R-:W-:Y:S01]  /*2bc0*/  IMAD.MOV.U32 R2, RZ, RZ, R13 ;  /* 0x000000ffff027224 */ /* 0x002fe200078e000d */
[----:B------:R-:W-:Y:S01]  /*2bd0*/  ISETP.GT.U32.AND P0, PT, R58, R7, PT ;  /* 0x000000073a00720c */ /* 0x000fe20003f04070 */
[----:B------:R-:W-:-:S02]  /*2be0*/  IMAD.MOV R11, RZ, RZ, -R11 ;  /* 0x000000ffff0b7224 */ /* 0x000fc400078e0a0b */
[----:B------:R-:W-:-:S04]  /*2bf0*/  IMAD.HI.U32 R12, R10, R2, RZ ;  /* 0x000000020a0c7227 */ /* 0x000fc800078e00ff */
[C---:B------:R-:W-:Y:S02]  /*2c00*/  IMAD R8, R58.reuse, R11, R8 ;  /* 0x0000000b3a087224 */ /* 0x040fe400078e0208 */
[----:B------:R-:W-:Y:S01]  /*2c10*/  IMAD.MOV R12, RZ, RZ, -R12 ;  /* 0x000000ffff0c7224 */ /* 0x000fe200078e0a0c */
[----:B------:R-:W-:Y:S01]  /*2c20*/  ISETP.GT.U32.AND P1, PT, R58, R9, PT ;  /* 0x000000093a00720c */ /* 0x000fe20003f24070 */
[----:B------:R-:W-:Y:S01]  /*2c30*/  @!P6 IMAD.IADD R0, R0, 0x1, -R58 ;  /* 0x000000010000e824 */ /* 0x000fe200078e0a3a */
[C---:B------:R-:W-:Y:S01]  /*2c40*/  ISETP.GT.U32.AND P6, PT, R58.reuse, R8, PT ;  /* 0x000000083a00720c */ /* 0x040fe20003fc4070 */
[----:B------:R-:W-:Y:S02]  /*2c50*/  IMAD R2, R58, R12, R2 ;  /* 0x0000000c3a027224 */ /* 0x000fe400078e0202 */
[----:B------:R-:W-:-:S04]  /*2c60*/  @!P0 IMAD.IADD R7, R7, 0x1, -R58 ;  /* 0x0000000107078824 */ /* 0x000fc800078e0a3a */
[----:B------:R-:W-:Y:S01]  /*2c70*/  IMAD.MOV.U32 R15, RZ, RZ, R7 ;  /* 0x000000ffff0f7224 */ /* 0x000fe200078e0007 */
[----:B------:R-:W-:-:S03]  /*2c80*/  ISETP.GT.U32.AND P0, PT, R58, R6, PT ;  /* 0x000000063a00720c */ /* 0x000fc60003f04070 */
[--C-:B------:R-:W-:Y:S02]  /*2c90*/  @!P1 IMAD.IADD R9, R9, 0x1, -R58.reuse ;  /* 0x0000000109099824 */ /* 0x100fe400078e0a3a */
[----:B------:R-:W-:Y:S02]  /*2ca0*/  @!P6 IMAD.IADD R8, R8, 0x1, -R58 ;  /* 0x000000010808e824 */ /* 0x000fe400078e0a3a */
[----:B------:R-:W-:-:S03]  /*2cb0*/  @!P3 IMAD.MOV R9, RZ, RZ, -R9 ;  /* 0x000000ffff09b224 */ /* 0x000fc600078e0a09 */
[----:B------:R-:W-:Y:S01]  /*2cc0*/  ISETP.GT.U32.AND P3, PT, R58, R8, PT ;  /* 0x000000083a00720c */ /* 0x000fe20003f64070 */
[----:B------:R-:W-:Y:S02]  /*2cd0*/  IMAD.MOV.U32 R24, RZ, RZ, R30 ;  /* 0x000000ffff187224 */ /* 0x000fe400078e001e */
[----:B------:R-:W-:Y:S01]  /*2ce0*/  IMAD.MOV.U32 R30, RZ, RZ, R37 ;  /* 0x000000ffff1e7224 */ /* 0x000fe200078e0025 */
[----:B------:R-:W-:Y:S01]  /*2cf0*/  IABS R4, R28 ;  /* 0x0000001c00047213 */ /* 0x000fe20000000000 */
[----:B------:R-:W-:Y:S01]  /*2d00*/  @!P0 IMAD.IADD R6, R6, 0x1, -R58 ;  /* 0x0000000106068824 */ /* 0x000fe200078e0a3a */
[----:B------:R-:W-:Y:S01]  /*2d10*/  ISETP.GE.AND P0, PT, R28, RZ, PT ;  /* 0x000000ff1c00720c */ /* 0x000fe20003f06270 */
[----:B------:R-:W-:Y:S01]  /*2d20*/  IMAD.MOV.U32 R28, RZ, RZ, R29 ;  /* 0x000000ffff1c7224 */ /* 0x000fe200078e001d */
[----:B------:R-:W3:Y:S01]  /*2d30*/  LDL.LU R37, [R1+0x194] ;  /* 0x0001940001257983 */ /* 0x000ee20000300800 */
[----:B------:R-:W-:Y:S02]  /*2d40*/  IMAD.MOV.U32 R29, RZ, RZ, R30 ;  /* 0x000000ffff1d7224 */ /* 0x000fe400078e001e */
[----:B------:R-:W-:-:S02]  /*2d50*/  @!P5 IMAD.MOV R15, RZ, RZ, -R15 ;  /* 0x000000ffff0fd224 */ /* 0x000fc400078e0a0f */
[----:B------:R-:W-:Y:S02]  /*2d60*/  IMAD.MOV.U32 R30, RZ, RZ, R31 ;  /* 0x000000ffff1e7224 */ /* 0x000fe400078e001f */
[----:B------:R-:W-:Y:S02]  /*2d70*/  IMAD.MOV.U32 R31, RZ, RZ, R36 ;  /* 0x000000ffff1f7224 */ /* 0x000fe400078e0024 */
[----:B------:R-:W-:Y:S01]  /*2d80*/  @!P3 IMAD.IADD R8, R8, 0x1, -R58 ;  /* 0x000000010808b824 */ /* 0x000fe200078e0a3a */
[----:B------:R-:W-:Y:S01]  /*2d90*/  ISETP.GE.AND P3, PT, R25, RZ, PT ;  /* 0x000000ff1900720c */ /* 0x000fe20003f66270 */
[----:B------:R-:W-:Y:S01]  /*2da0*/  IMAD.MOV.U32 R25, RZ, RZ, R29 ;  /* 0x000000ffff197224 */ /* 0x000fe200078e001d */
[----:B------:R-:W-:Y:S01]  /*2db0*/  STL [R1+0xa8], R15 ;  /* 0x0000a80f01007387 */ /* 0x000fe20000100800 */
[----:B------:R-:W-:Y:S02]  /*2dc0*/  IMAD.MOV.U32 R29, RZ, RZ, R30 ;  /* 0x000000ffff1d7224 */ /* 0x000fe400078e001e */
[----:B------:R-:W-:Y:S01]  /*2dd0*/  IMAD.MOV.U32 R30, RZ, RZ, R31 ;  /* 0x000000ffff1e7224 */ /* 0x000fe200078e001f */
[----:B------:R-:W-:Y:S01]  /*2de0*/  STL [R1+0xac], R9 ;  /* 0x0000ac0901007387 */ /* 0x000fe20000100800 */
[----:B------:R-:W-:-:S02]  /*2df0*/  IMAD.MOV.U32 R31, RZ, RZ, R32 ;  /* 0x000000ffff1f7224 */ /* 0x000fc400078e0020 */
[----:B------:R-:W-:Y:S02]  /*2e00*/  IMAD.MOV.U32 R32, RZ, RZ, R38 ;  /* 0x000000ffff207224 */ /* 0x000fe400078e0026 */
[----:B------:R-:W-:Y:S01]  /*2e10*/  IMAD.MOV.U32 R38, RZ, RZ, R53 ;  /* 0x000000ffff267224 */ /* 0x000fe200078e0035 */
[----:B--2---:R-:W-:-:S05]  /*2e20*/  IABS R12, R27 ;  /* 0x0000001b000c7213 */ /* 0x004fca0000000000 */
[----:B------:R-:W-:-:S05]  /*2e30*/  IMAD.HI.U32 R7, R10, R12, RZ ;  /* 0x0000000c0a077227 */ /* 0x000fca00078e00ff */
[----:B------:R-:W-:-:S05]  /*2e40*/  IADD3 R7, PT, PT, -R7, RZ, RZ ;  /* 0x000000ff07077210 */ /* 0x000fca0007ffe1ff */
[----:B------:R-:W-:Y:S02]  /*2e50*/  IMAD R7, R58, R7, R12 ;  /* 0x000000073a077224 */ /* 0x000fe400078e020c */
[----:B------:R-:W-:-:S04]  /*2e60*/  IMAD.MOV.U32 R12, RZ, RZ, R0 ;  /* 0x000000ffff0c7224 */ /* 0x000fc800078e0000 */
[----:B------:R-:W-:Y:S01]  /*2e70*/  @!P2 IMAD.MOV R12, RZ, RZ, -R12 ;  /* 0x000000ffff0ca224 */ /* 0x000fe200078e0a0c */
[----:B------:R-:W-:Y:S02]  /*2e80*/  ISETP.GT.U32.AND P2, PT, R58, R7, PT ;  /* 0x000000073a00720c */ /* 0x000fe40003f44070 */
[----:B----4-:R-:W-:Y:S02]  /*2e90*/  MOV R36, R48 ;  /* 0x0000003000247202 */ /* 0x010fe40000000f00 */
[----:B------:R0:W-:Y:S04]  /*2ea0*/  STL [R1+0xb0], R12 ;  /* 0x0000b00c01007387 */ /* 0x0001e80000100800 */
[----:B------:R-:W2:Y:S04]  /*2eb0*/  LDL.LU R48, [R1+0x1fc] ;  /* 0x0001fc0001307983 */ /* 0x000ea80000300800 */
[----:B------:R-:W4:Y:S01]  /*2ec0*/  LDL.LU R53, [R1+0x1f8] ;  /* 0x0001f80001357983 */ /* 0x000f220000300800 */
[----:B------:R-:W-:Y:S01]  /*2ed0*/  @!P2 IMAD.IADD R7, R7, 0x1, -R58 ;  /* 0x000000010707a824 */ /* 0x000fe200078e0a3a */
[----:B------:R-:W-:Y:S01]  /*2ee0*/  ISETP.GE.AND P2, PT, R27, RZ, PT ;  /* 0x000000ff1b00720c */ /* 0x000fe20003f46270 */
[----:B------:R-:W-:-:S02]  /*2ef0*/  IMAD.MOV.U32 R27, RZ, RZ, R29 ;  /* 0x000000ffff1b7224 */ /* 0x000fc400078e001d */
[----:B------:R-:W2:Y:S01]  /*2f00*/  LDL.LU R29, [R1+0x170] ;  /* 0x00017000011d7983 */ /* 0x000ea20000300800 */
[----:B------:R-:W-:-:S04]  /*2f10*/  IMAD.HI.U32 R13, R10, R4, RZ ;  /* 0x000000040a0d7227 */ /* 0x000fc800078e00ff */
[----:B------:R-:W-:Y:S01]  /*2f20*/  IMAD.MOV R13, RZ, RZ, -R13 ;  /* 0x000000ffff0d7224 */ /* 0x000fe200078e0a0d */
[----:B------:R-:W-:-:S03]  /*2f30*/  ISETP.GT.U32.AND P1, PT, R58, R2, PT ;  /* 0x000000023a00720c */ /* 0x000fc60003f24070 */
[----:B------:R-:W-:Y:S01]  /*2f40*/  IMAD R4, R58, R13, R4 ;  /* 0x0000000d3a047224 */ /* 0x000fe200078e0204 */
[----:B------:R-:W-:-:S04]  /*2f50*/  IABS R11, R22 ;  /* 0x00000016000b7213 */ /* 0x000fc80000000000 */
[----:B------:R-:W-:Y:S02]  /*2f60*/  ISETP.GT.U32.AND P5, PT, R58, R4, PT ;  /* 0x000000043a00720c */ /* 0x000fe40003fa4070 */
[----:B------:R-:W-:Y:S01]  /*2f70*/  IABS R13, R23 ;  /* 0x00000017000d7213 */ /* 0x000fe20000000000 */
[----:B------:R-:W-:Y:S02]  /*2f80*/  IMAD.MOV.U32 R5, RZ, RZ, R11 ;  /* 0x000000ffff057224 */ /* 0x000fe400078e000b */
[----:B------:R-:W-:Y:S02]  /*2f90*/  @!P1 IMAD.IADD R2, R2, 0x1, -R58 ;  /* 0x0000000102029824 */ /* 0x000fe400078e0a3a */
[----:B------:R-:W-:-:S03]  /*2fa0*/  IMAD.MOV.U32 R11, RZ, RZ, R13 ;  /* 0x000000ffff0b7224 */ /* 0x000fc600078e000d */
[----:B------:R-:W-:Y:S01]  /*2fb0*/  ISETP.GT.U32.AND P6, PT, R58, R2, PT ;  /* 0x000000023a00720c */ /* 0x000fe20003fc4070 */
[----:B------:R-:W-:-:S04]  /*2fc0*/  IMAD.HI.U32 R13, R10, R11, RZ ;  /* 0x0000000b0a0d7227 */ /* 0x000fc800078e00ff */
[----:B------:R-:W-:Y:S01]  /*2fd0*/  @!P5 IMAD.IADD R4, R4, 0x1, -R58 ;  /* 0x000000010404d824 */ /* 0x000fe200078e0a3a */
[----:B------:R-:W-:Y:S01]  /*2fe0*/  ISETP.GT.U32.AND P5, PT, R58, R6, PT ;  /* 0x000000063a00720c */ /* 0x000fe20003fa4070 */
[----:B------:R-:W-:-:S03]  /*2ff0*/  IMAD.MOV R13, RZ, RZ, -R13 ;  /* 0x000000ffff0d7224 */ /* 0x000fc600078e0a0d */
[C---:B------:R-:W-:Y:S01]  /*3000*/  ISETP.GT.U32.AND P1, PT, R58.reuse, R4, PT ;  /* 0x000000043a00720c */ /* 0x040fe20003f24070 */
[----:B------:R-:W-:Y:S02]  /*3010*/  IMAD R11, R58, R13, R11 ;  /* 0x0000000d3a0b7224 */ /* 0x000fe400078e020b */
[----:B------:R-:W-:Y:S01]  /*3020*/  @!P6 IMAD.IADD R2, R2, 0x1, -R58 ;  /* 0x000000010202e824 */ /* 0x000fe200078e0a3a */
[----:B------:R-:W-:Y:S02]  /*3030*/  IABS R0, R24 ;  /* 0x0000001800007213 */ /* 0x000fe40000000000 */
[----:B------:R-:W-:-:S03]  /*3040*/  ISETP.GT.U32.AND P6, PT, R58, R11, PT ;  /* 0x0000000b3a00720c */ /* 0x000fc60003fc4070 */
[----:B------:R-:W-:Y:S02]  /*3050*/  @!P5 IMAD.IADD R6, R6, 0x1, -R58 ;  /* 0x000000010606d824 */ /* 0x000fe400078e0a3a */
[----:B0-----:R-:W-:-:S04]  /*3060*/  IMAD.HI.U32 R12, R10, R0, RZ ;  /* 0x000000000a0c7227 */ /* 0x001fc800078e00ff */
[----:B------:R-:W-:Y:S01]  /*3070*/  @!P1 IMAD.IADD R4, R4, 0x1, -R58 ;  /* 0x0000000104049824 */ /* 0x000fe200078e0a3a */
[----:B------:R-:W-:Y:S01]  /*3080*/  ISETP.GE.AND P1, PT, R21, RZ, PT ;  /* 0x000000ff1500720c */ /* 0x000fe20003f26270 */
[----:B------:R-:W-:Y:S01]  /*3090*/  @!P4 IMAD.MOV R6, RZ, RZ, -R6 ;  /* 0x000000ffff06c224 */ /* 0x000fe200078e0a06 */
[C---:B------:R-:W-:Y:S01]  /*30a0*/  ISETP.GT.U32.AND P4, PT, R58.reuse, R7, PT ;  /* 0x000000073a00720c */ /* 0x040fe20003f84070 */
[----:B------:R-:W-:Y:S01]  /*30b0*/  IMAD.MOV R13, RZ, RZ, -R12 ;  /* 0x000000ffff0d7224 */ /* 0x000fe200078e0a0c */
[----:B------:R-:W-:Y:S02]  /*30c0*/  IABS R9, R26 ;  /* 0x0000001a00097213 */ /* 0x000fe40000000000 */
[----:B------:R-:W-:Y:S01]  /*30d0*/  @!P6 IADD3 R11, PT, PT, R11, -R58, RZ ;  /* 0x8000003a0b0be210 */ /* 0x000fe20007ffe0ff */
[----:B------:R0:W-:Y:S01]  /*30e0*/  STL [R1+0xb4], R6 ;  /* 0x0000b40601007387 */ /* 0x0001e20000100800 */
[C---:B------:R-:W-:Y:S02]  /*30f0*/  IMAD R0, R58.reuse, R13, R0 ;  /* 0x0000000d3a007224 */ /* 0x040fe400078e0200 */
[----:B------:R-:W-:Y:S01]  /*3100*/  ISETP.GT.U32.AND P6, PT, R58, R11, PT ;  /* 0x0000000b3a00720c */ /* 0x000fe20003fc4070 */
[----:B------:R-:W-:-:S04]  /*3110*/  IMAD.HI.U32 R12, R10, R9, RZ ;  /* 0x000000090a0c7227 */ /* 0x000fc800078e00ff */
[----:B0-----:R-:W-:Y:S02]  /*3120*/  IMAD.MOV.U32 R6, RZ, RZ, R2 ;  /* 0x000000ffff067224 */ /* 0x001fe400078e0002 */
[----:B------:R-:W-:Y:S02]  /*3130*/  @!P0 IMAD.MOV R4, RZ, RZ, -R4 ;  /* 0x000000ffff048224 */ /* 0x000fe400078e0a04 */
[----:B------:R-:W-:Y:S01]  /*3140*/  @!P1 IMAD.MOV R6, RZ, RZ, -R6 ;  /* 0x000000ffff069224 */ /* 0x000fe200078e0a06 */
[C---:B------:R-:W-:Y:S01]  /*3150*/  ISETP.GT.U32.AND P1, PT, R58.reuse, R0, PT ;  /* 0x000000003a00720c */ /* 0x040fe20003f24070 */
[----:B------:R-:W-:Y:S02]  /*3160*/  IMAD.MOV R12, RZ, RZ, -R12 ;  /* 0x000000ffff0c7224 */ /* 0x000fe400078e0a0c */
[----:B------:R-:W-:Y:S01]  /*3170*/  @!P4 IMAD.IADD R7, R7, 0x1, -R58 ;  /* 0x000000010707c824 */ /* 0x000fe200078e0a3a */
[----:B------:R0:W-:Y:S01]  /*3180*/  STL [R1+0x114], R4 ;  /* 0x0001140401007387 */ /* 0x0001e20000100800 */
[----:B------:R-:W-:-:S02]  /*3190*/  IMAD R9, R58, R12, R9 ;  /* 0x0000000c3a097224 */ /* 0x000fc400078e0209 */
[----:B------:R-:W-:Y:S02]  /*31a0*/  IMAD.MOV.U32 R12, RZ, RZ, R7 ;  /* 0x000000ffff0c7224 */ /* 0x000fe400078e0007 */
[----:B------:R-:W-:Y:S02]  /*31b0*/  @!P6 IMAD.IADD R11, R11, 0x1, -R58 ;  /* 0x000000010b0be824 */ /* 0x000fe400078e0a3a */
[----:B0-----:R-:W-:Y:S01]  /*31c0*/  IMAD.MOV.U32 R4, RZ, RZ, R8 ;  /* 0x000000ffff047224 */ /* 0x001fe200078e0008 */
[----:B------:R-:W-:Y:S01]  /*31d0*/  ISETP.GE.AND P6, PT, R26, RZ, PT ;  /* 0x000000ff1a00720c */ /* 0x000fe20003fc6270 */
[----:B------:R-:W-:Y:S02]  /*31e0*/  @!P2 IMAD.MOV R12, RZ, RZ, -R12 ;  /* 0x000000ffff0ca224 */ /* 0x000fe400078e0a0c */
[----:B------:R-:W-:Y:S01]  /*31f0*/  @!P3 IMAD.MOV R4, RZ, RZ, -R4 ;  /* 0x000000ffff04b224 */ /* 0x000fe200078e0a04 */
[----:B------:R-:W-:Y:S01]  /*3200*/  IABS R2, R28 ;  /* 0x0000001c00027213 */ /* 0x000fe20000000000 */
[----:B------:R-:W-:Y:S01]  /*3210*/  @!P1 IMAD.IADD R0, R0, 0x1, -R58 ;  /* 0x0000000100009824 */ /* 0x000fe200078e0a3a */
[----:B------:R-:W-:Y:S01]  /*3220*/  ISETP.GE.AND P1, PT, R28, RZ, PT ;  /* 0x000000ff1c00720c */ /* 0x000fe20003f26270 */
[----:B------:R-:W-:Y:S01]  /*3230*/  IMAD.MOV.U32 R26, RZ, RZ, R30 ;  /* 0x000000ffff1a7224 */ /* 0x000fe200078e001e */
[----:B------:R-:W-:Y:S01]  /*3240*/  STL [R1+0x110], R6 ;  /* 0x0001100601007387 */ /* 0x000fe20000100800 */
[----:B------:R-:W-:-:S02]  /*3250*/  IMAD.MOV.U32 R30, RZ, RZ, R32 ;  /* 0x000000ffff1e7224 */ /* 0x000fc400078e0020 */
[----:B------:R-:W-:Y:S01]  /*3260*/  IMAD.MOV.U32 R32, RZ, RZ, R34 ;  /* 0x000000ffff207224 */ /* 0x000fe200078e0022 */
[----:B------:R-:W-:Y:S01]  /*3270*/  STL [R1+0x10c], R4 ;  /* 0x00010c0401007387 */ /* 0x000fe20000100800 */
[----:B------:R-:W-:Y:S02]  /*3280*/  IMAD.MOV.U32 R34, RZ, RZ, R38 ;  /* 0x000000ffff227224 */ /* 0x000fe400078e0026 */
[----:B------:R-:W-:Y:S01]  /*3290*/  IMAD.MOV.U32 R38, RZ, RZ, R45 ;  /* 0x000000ffff267224 */ /* 0x000fe200078e002d */
[----:B------:R-:W-:Y:S04]  /*32a0*/  STL [R1+0x108], R12 ;  /* 0x0001080c01007387 */ /* 0x000fe80000100800 */
[----:B------:R-:W3:Y:S01]  /*32b0*/  LDL.LU R45, [R1+0x1f0] ;  /* 0x0001f000012d7983 */ /* 0x000ee20000300800 */
[----:B--2---:R-:W-:Y:S01]  /*32c0*/  MOV R28, R29 ;  /* 0x0000001d001c7202 */ /* 0x004fe20000000f00 */
[----:B------:R-:W-:-:S02]  /*32d0*/  IMAD.MOV.U32 R29, RZ, RZ, R31 ;  /* 0x000000ffff1d7224 */ /* 0x000fc400078e001f */
[----:B------:R-:W-:Y:S02]  /*32e0*/  IMAD.MOV.U32 R31, RZ, RZ, R33 ;  /* 0x000000ffff1f7224 */ /* 0x000fe400078e0021 */
[----:B------:R-:W-:Y:S02]  /*32f0*/  IMAD.MOV.U32 R33, RZ, RZ, R35 ;  /* 0x000000ffff217224 */ /* 0x000fe400078e0023 */
[----:B------:R-:W2:Y:S01]  /*3300*/  LDL.LU R35, [R1+0x1b8] ;  /* 0x0001b80001237983 */ /* 0x000ea20000300800 */
[----:B------:R-:W-:Y:S01]  /*3310*/  IMAD.HI.U32 R14, R10, R5, RZ ;  /* 0x000000050a0e7227 */ /* 0x000fe200078e00ff */
[C---:B------:R-:W-:Y:S02]  /*3320*/  ISETP.GT.U32.AND P4, PT, R58.reuse, R9, PT ;  /* 0x000000093a00720c */ /* 0x040fe40003f84070 */
[----:B------:R-:W-:Y:S01]  /*3330*/  IABS R8, R27 ;  /* 0x0000001b00087213 */ /* 0x000fe20000000000 */
[----:B------:R-:W-:Y:S01]  /*3340*/  IMAD.MOV R14, RZ, RZ, -R14 ;  /* 0x000000ffff0e7224 */ /* 0x000fe200078e0a0e */
[----:B------:R-:W-:Y:S01]  /*3350*/  ISETP.GE.AND P3, PT, R23, RZ, PT ;  /* 0x000000ff1700720c */ /* 0x000fe20003f66270 */
[----:B------:R-:W3:Y:S02]  /*3360*/  LDL.LU R21, [R1+0x174] ;  /* 0x0001740001157983 */ /* 0x000ee40000300800 */
[----:B------:R-:W-:-:S05]  /*3370*/  IMAD R5, R58, R14, R5 ;  /* 0x0000000e3a057224 */ /* 0x000fca00078e0205 */
[----:B------:R-:W-:-:S13]  /*3380*/  ISETP.GT.U32.AND P5, PT, R58, R5, PT ;  /* 0x000000053a00720c */ /* 0x000fda0003fa4070 */
[----:B------:R-:W-:-:S05]  /*3390*/  @!P5 IMAD.IADD R5, R5, 0x1, -R58 ;  /* 0x000000010505d824 */ /* 0x000fca00078e0a3a */
[----:B------:R-:W-:Y:S02]  /*33a0*/  ISETP.GT.U32.AND P0, PT, R58, R5, PT ;  /* 0x000000053a00720c */ /* 0x000fe40003f04070 */
[----:B------:R-:W-:Y:S01]  /*33b0*/  ISETP.GE.AND P5, PT, R22, RZ, PT ;  /* 0x000000ff1600720c */ /* 0x000fe20003fa6270 */
[----:B------:R-:W-:Y:S01]  /*33c0*/  @!P4 IMAD.IADD R9, R9, 0x1, -R58 ;  /* 0x000000010909c824 */ /* 0x000fe200078e0a3a */
[----:B------:R-:W-:Y:S01]  /*33d0*/  ISETP.GT.U32.AND P4, PT, R58, R0, PT ;  /* 0x000000003a00720c */ /* 0x000fe20003f84070 */
[----:B------:R-:W-:-:S03]  /*33e0*/  IMAD.MOV.U32 R7, RZ, RZ, R8 ;  /* 0x000000ffff077224 */ /* 0x000fc600078e0008 */
[----:B------:R-:W-:-:S05]  /*33f0*/  ISETP.GT.U32.AND P2, PT, R58, R9, PT ;  /* 0x000000093a00720c */ /* 0x000fca0003f44070 */
[----:B------:R-:W-:-:S04]  /*3400*/  @!P0 IMAD.IADD R5, R5, 0x1, -R58 ;  /* 0x0000000105058824 */ /* 0x000fc800078e0a3a */
[----:B------:R-:W-:Y:S01]  /*3410*/  IMAD.MOV.U32 R8, RZ, RZ, R5 ;  /* 0x000000ffff087224 */ /* 0x000fe200078e0005 */
[----:B------:R-:W-:Y:S01]  /*3420*/  ISETP.GE.AND P0, PT, R24, RZ, PT ;  /* 0x000000ff1800720c */ /* 0x000fe20003f06270 */
[----:B------:R-:W-:-:S04]  /*3430*/  IMAD.HI.U32 R5, R10, R7, RZ ;  /* 0x000000070a057227 */ /* 0x000fc800078e00ff */
[----:B------:R-:W-:Y:S02]  /*3440*/  @!P5 IMAD.MOV R8, RZ, RZ, -R8 ;  /* 0x000000ffff08d224 */ /* 0x000fe400078e0a08 */
[----:B------:R-:W-:Y:S01]  /*3450*/  @!P4 IMAD.IADD R0, R0, 0x1, -R58 ;  /* 0x000000010000c824 */ /* 0x000fe200078e0a3a */
[----:B------:R-:W-:Y:S01]  /*3460*/  ISETP.GE.AND P4, PT, R27, RZ, PT ;  /* 0x000000ff1b00720c */ /* 0x000fe20003f86270 */
[----:B------:R-:W-:Y:S01]  /*3470*/  IMAD.MOV.U32 R27, RZ, RZ, R29 ;  /* 0x000000ffff1b7224 */ /* 0x000fe200078e001d */
[----:B------:R0:W-:Y:S01]  /*3480*/  STL [R1+0x104], R8 ;  /* 0x0001040801007387 */ /* 0x0001e20000100800 */
[----:B------:R-:W-:Y:S01]  /*3490*/  MOV R29, R30 ;  /* 0x0000001e001d7202 */ /* 0x000fe20000000f00 */
[----:B------:R-:W-:Y:S02]  /*34a0*/  IMAD.MOV.U32 R30, RZ, RZ, R31 ;  /* 0x000000ffff1e7224 */ /* 0x000fe400078e001f */
[----:B------:R-:W-:Y:S02]  /*34b0*/  IMAD.MOV.U32 R31, RZ, RZ, R32 ;  /* 0x000000ffff1f7224 */ /* 0x000fe400078e0020 */
[----:B------:R-:W-:-:S02]  /*34c0*/  IMAD.MOV.U32 R32, RZ, RZ, R33 ;  /* 0x000000ffff207224 */ /* 0x000fc400078e0021 */
[----:B0-----:R-:W-:Y:S02]  /*34d0*/  IMAD.MOV R8, RZ, RZ, -R5 ;  /* 0x000000ffff087224 */ /* 0x001fe400078e0a05 */
[----:B------:R-:W-:Y:S01]  /*34e0*/  @!P2 IMAD.IADD R9, R9, 0x1, -R58 ;  /* 0x000000010909a824 */ /* 0x000fe200078e0a3a */
[----:B------:R-:W-:Y:S01]  /*34f0*/  ISETP.GE.AND P2, PT, R27, RZ, PT ;  /* 0x000000ff1b00720c */ /* 0x000fe20003f46270 */
[----:B------:R-:W-:Y:S01]  /*3500*/  IMAD R7, R58, R8, R7 ;  /* 0x000000083a077224 */ /* 0x000fe200078e0207 */
[----:B------:R-:W-:Y:S01]  /*3510*/  IABS R8, R27 ;  /* 0x0000001b00087213 */ /* 0x000fe20000000000 */
[----:B------:R-:W-:Y:S02]  /*3520*/  IMAD.MOV.U32 R33, RZ, RZ, R34 ;  /* 0x000000ffff217224 */ /* 0x000fe400078e0022 */
[----:B------:R-:W-:Y:S02]  /*3530*/  IMAD.MOV.U32 R27, RZ, RZ, R29 ;  /* 0x000000ffff1b7224 */ /* 0x000fe400078e001d */
[----:B------:R-:W-:-:S02]  /*3540*/  @!P3 IMAD.MOV R11, RZ, RZ, -R11 ;  /* 0x000000ffff0bb224 */ /* 0x000fc400078e0a0b */
[----:B------:R-:W-:Y:S02]  /*3550*/  IMAD.MOV.U32 R29, RZ, RZ, R30 ;  /* 0x000000ffff1d7224 */ /* 0x000fe400078e001e */
[----:B------:R-:W-:Y:S02]  /*3560*/  IMAD.MOV.U32 R30, RZ, RZ, R31 ;  /* 0x000000ffff1e7224 */ /* 0x000fe400078e001f */
[----:B------:R-:W-:Y:S02]  /*3570*/  @!P0 IMAD.MOV R0, RZ, RZ, -R0 ;  /* 0x000000ffff008224 */ /* 0x000fe400078e0a00 */
[----:B------:R-:W-:Y:S02]  /*3580*/  IMAD.MOV.U32 R31, RZ, RZ, R32 ;  /* 0x000000ffff1f7224 */ /* 0x000fe400078e0020 */
[----:B------:R-:W-:Y:S01]  /*3590*/  IMAD.MOV.U32 R32, RZ, RZ, R33 ;  /* 0x000000ffff207224 */ /* 0x000fe200078e0021 */
[----:B------:R0:W-:Y:S01]  /*35a0*/  STL [R1+0x100], R11 ;  /* 0x0001000b01007387 */ /* 0x0001e20000100800 */
[----:B--2---:R-:W-:-:S02]  /*35b0*/  IMAD.MOV.U32 R34, RZ, RZ, R35 ;  /* 0x000000ffff227224 */ /* 0x004fc400078e0023 */
[----:B------:R-:W-:Y:S02]  /*35c0*/  IMAD.MOV.U32 R35, RZ, RZ, R41 ;  /* 0x000000ffff237224 */ /* 0x000fe400078e0029 */
[----:B------:R-:W-:Y:S01]  /*35d0*/  IMAD.MOV.U32 R41, RZ, RZ, R42 ;  /* 0x000000ffff297224 */ /* 0x000fe200078e002a */
[----:B------:R-:W-:Y:S01]  /*35e0*/  MOV R33, R34 ;  /* 0x0000002200217202 */ /* 0x000fe20000000f00 */
[----:B------:R-:W-:Y:S01]  /*35f0*/  IMAD.MOV.U32 R34, RZ, RZ, R35 ;  /* 0x000000ffff227224 */ /* 0x000fe200078e0023 */
[----:B------:R-:W2:Y:S01]  /*3600*/  LDL.LU R42, [R1+0x1d0] ;  /* 0x0001d000012a7983 */ /* 0x000ea20000300800 */
[----:B------:R-:W-:Y:S02]  /*3610*/  IMAD.MOV.U32 R35, RZ, RZ, R36 ;  /* 0x000000ffff237224 */ /* 0x000fe400078e0024 */
[----:B------:R-:W-:Y:S01]  /*3620*/  IMAD.MOV.U32 R36, RZ, RZ, R39 ;  /* 0x000000ffff247224 */ /* 0x000fe200078e0027 */
[----:B------:R-:W-:Y:S04]  /*3630*/  STL [R1+0xfc], R0 ;  /* 0x0000fc0001007387 */ /* 0x000fe80000100800 */
[----:B------:R-:W2:Y:S01]  /*3640*/  LDL.LU R39, [R1+0x198] ;  /* 0x0001980001277983 */ /* 0x000ea20000300800 */
[----:B------:R-:W-:-:S04]  /*3650*/  IMAD.HI.U32 R6, R10, R2, RZ ;  /* 0x000000020a067227 */ /* 0x000fc800078e00ff */
[----:B------:R-:W-:-:S04]  /*3660*/  IMAD.MOV R6, RZ, RZ, -R6 ;  /* 0x000000ffff067224 */ /* 0x000fc800078e0a06 */
[----:B------:R-:W-:-:S05]  /*3670*/  IMAD R2, R58, R6, R2 ;  /* 0x000000063a027224 */ /* 0x000fca00078e0202 */
[----:B------:R-:W-:Y:S01]  /*3680*/  ISETP.GT.U32.AND P5, PT, R58, R2, PT ;  /* 0x000000023a00720c */ /* 0x000fe20003fa4070 */
[----:B------:R-:W-:Y:S02]  /*3690*/  IMAD.MOV.U32 R23, RZ, RZ, R29 ;  /* 0x000000ffff177224 */ /* 0x000fe400078e001d */
[----:B------:R-:W-:Y:S02]  /*36a0*/  IMAD.MOV.U32 R29, RZ, RZ, R30 ;  /* 0x000000ffff1d7224 */ /* 0x000fe400078e001e */
[----:B------:R-:W-:Y:S02]  /*36b0*/  IMAD.MOV.U32 R30, RZ, RZ, R31 ;  /* 0x000000ffff1e7224 */ /* 0x000fe400078e001f */
[----:B------:R-:W-:Y:S01]  /*36c0*/  IMAD.MOV.U32 R31, RZ, RZ, R34 ;  /* 0x000000ffff1f7224 */ /* 0x000fe200078e0022 */
[----:B0-----:R-:W-:-:S05]  /*36d0*/  IABS R11, R27 ;  /* 0x0000001b000b7213 */ /* 0x001fca0000000000 */
[----:B------:R-:W-:Y:S01]  /*36e0*/  @!P5 IMAD.IADD R2, R2, 0x1, -R58 ;  /* 0x000000010202d824 */ /* 0x000fe200078e0a3a */
[----:B------:R-:W-:-:S04]  /*36f0*/  ISETP.GE.AND P5, PT, R27, RZ, PT ;  /* 0x000000ff1b00720c */ /* 0x000fc80003fa6270 */
[----:B------:R-:W-:Y:S01]  /*3700*/  ISETP.GT.U32.AND P0, PT, R58, R2, PT ;  /* 0x000000023a00720c */ /* 0x000fe20003f04070 */
[----:B------:R-:W-:Y:S01]  /*3710*/  @!P6 IMAD.MOV R9, RZ, RZ, -R9 ;  /* 0x000000ffff09e224 */ /* 0x000fe200078e0a09 */
[----:B------:R-:W-:Y:S02]  /*3720*/  IABS R4, R25 ;  /* 0x0000001900047213 */ /* 0x000fe40000000000 */
[----:B------:R-:W-:-:S09]  /*3730*/  ISETP.GE.AND P3, PT, R25, RZ, PT ;  /* 0x000000ff1900720c */ /* 0x000fd20003f66270 */
[----:B------:R-:W-:-:S04]  /*3740*/  @!P0 IMAD.IADD R2, R2, 0x1, -R58 ;  /* 0x0000000102028824 */ /* 0x000fc800078e0a3a */
[----:B------:R-:W-:Y:S02]  /*3750*/  IMAD.MOV.U32 R14, RZ, RZ, R2 ;  /* 0x000000ffff0e7224 */ /* 0x000fe400078e0002 */
[----:B------:R-:W-:Y:S02]  /*3760*/  IMAD.MOV.U32 R25, RZ, RZ, R29 ;  /* 0x000000ffff197224 */ /* 0x000fe400078e001d */
[----:B------:R-:W-:Y:S02]  /*3770*/  @!P1 IMAD.MOV R14, RZ, RZ, -R14 ;  /* 0x000000ffff0e9224 */ /* 0x000fe400078e0a0e */
[----:B------:R-:W-:Y:S02]  /*3780*/  IMAD.MOV.U32 R24, RZ, RZ, R30 ;  /* 0x000000ffff187224 */ /* 0x000fe400078e001e */
[----:B------:R-:W-:Y:S02]  /*3790*/  IMAD.MOV.U32 R29, RZ, RZ, R31 ;  /* 0x000000ffff1d7224 */ /* 0x000fe400078e001f */
[----:B---3--:R-:W-:-:S02]  /*37a0*/  IMAD.MOV.U32 R30, RZ, RZ, R37 ;  /* 0x000000ffff1e7224 */ /* 0x008fc400078e0025 */
[----:B------:R-:W-:Y:S02]  /*37b0*/  IMAD.MOV.U32 R37, RZ, RZ, R40 ;  /* 0x000000ffff257224 */ /* 0x000fe400078e0028 */
[----:B------:R-:W-:Y:S02]  /*37c0*/  IMAD.MOV.U32 R40, RZ, RZ, R41 ;  /* 0x000000ffff287224 */ /* 0x000fe400078e0029 */
[----:B------:R-:W-:Y:S02]  /*37d0*/  IMAD.MOV.U32 R41, RZ, RZ, R44 ;  /* 0x000000ffff297224 */ /* 0x000fe400078e002c */
[----:B--2---:R-:W-:Y:S02]  /*37e0*/  IMAD.MOV.U32 R34, RZ, RZ, R39 ;  /* 0x000000ffff227224 */ /* 0x004fe400078e0027 */
[----:B------:R-:W2:Y:S04]  /*37f0*/  LDL.LU R39, [R1+0x1c4] ;  /* 0x0001c40001277983 */ /* 0x000ea80000300800 */
[----:B------:R-:W3:Y:S04]  /*3800*/  LDL.LU R27, [R1+0x17c] ;  /* 0x00017c00011b7983 */ /* 0x000ee80000300800 */
[----:B------:R-:W2:Y:S01]  /*3810*/  LDL.LU R22, [R1+0x180] ;  /* 0x0001800001167983 */ /* 0x000ea20000300800 */
[----:B------:R-:W-:-:S02]  /*3820*/  IMAD.MOV.U32 R31, RZ, RZ, R34 ;  /* 0x000000ffff1f7224 */ /* 0x000fc400078e0022 */
[----:B------:R-:W-:Y:S01]  /*3830*/  IMAD.MOV.U32 R34, RZ, RZ, R35 ;  /* 0x000000ffff227224 */ /* 0x000fe200078e0023 */
[----:B------:R0:W-:Y:S01]  /*3840*/  STL [R1+0xf8], R9 ;  /* 0x0000f80901007387 */ /* 0x0001e20000100800 */
[----:B------:R-:W-:-:S03]  /*3850*/  IMAD.MOV.U32 R35, RZ, RZ, R50 ;  /* 0x000000ffff237224 */ /* 0x000fc600078e0032 */
[----:B------:R1:W-:Y:S04]  /*3860*/  STL [R1+0xf4], R14 ;  /* 0x0000f40e01007387 */ /* 0x0003e80000100800 */
[----:B------:R-:W3:Y:S04]  /*3870*/  LDL.LU R50, [R1+0x1f4] ;  /* 0x0001f40001327983 */ /* 0x000ee80000300800 */
[----:B------:R-:W3:Y:S01]  /*3880*/  LDL.LU R44, [R1+0x1c8] ;  /* 0x0001c800012c7983 */ /* 0x000ee20000300800 */
[----:B------:R-:W-:-:S04]  /*3890*/  IMAD.HI.U32 R6, R10, R4, RZ ;  /* 0x000000040a067227 */ /* 0x000fc800078e00ff */
[----:B------:R-:W-:-:S04]  /*38a0*/  IMAD.MOV R6, RZ, RZ, -R6 ;  /* 0x000000ffff067224 */ /* 0x000fc800078e0a06 */
[----:B------:R-:W-:Y:S01]  /*38b0*/  IMAD R5, R58, R6, R4 ;  /* 0x000000063a057224 */ /* 0x000fe200078e0204 */
[----:B------:R-:W-:Y:S01]  /*38c0*/  IABS R12, R28 ;  /* 0x0000001c000c7213 */ /* 0x000fe20000000000 */
[----:B------:R-:W-:-:S03]  /*38d0*/  IMAD.HI.U32 R13, R10, R8, RZ ;  /* 0x000000080a0d7227 */ /* 0x000fc600078e00ff */
[----:B------:R-:W-:Y:S01]  /*38e0*/  ISETP.GT.U32.AND P6, PT, R58, R5, PT ;  /* 0x000000053a00720c */ /* 0x000fe20003fc4070 */
[----:B0-----:R-:W-:Y:S02]  /*38f0*/  IMAD.MOV.U32 R9, RZ, RZ, R12 ;  /* 0x000000ffff097224 */ /* 0x001fe400078e000c */
[----:B------:R-:W-:-:S04]  /*3900*/  IMAD.MOV R12, RZ, RZ, -R13 ;  /* 0x000000ffff0c7224 */ /* 0x000fc800078e0a0d */
[----:B------:R-:W-:-:S06]  /*3910*/  IMAD R8, R58, R12, R8 ;  /* 0x0000000c3a087224 */ /* 0x000fcc00078e0208 */
[----:B------:R-:W-:Y:S01]  /*3920*/  @!P6 IMAD.IADD R5, R5, 0x1, -R58 ;  /* 0x000000010505e824 */ /* 0x000fe200078e0a3a */
[----:B------:R-:W-:Y:S01]  /*3930*/  ISETP.GT.U32.AND P6, PT, R58, R8, PT ;  /* 0x000000083a00720c */ /* 0x000fe20003fc4070 */
[----:B------:R-:W-:Y:S01]  /*3940*/  IMAD.HI.U32 R0, R10, R11, RZ ;  /* 0x0000000b0a007227 */ /* 0x000fe200078e00ff */
[----:B------:R-:W-:Y:S02]  /*3950*/  ISETP.GT.U32.AND P0, PT, R58, R7, PT ;  /* 0x000000073a00720c */ /* 0x000fe40003f04070 */
[----:B------:R-:W-:Y:S01]  /*3960*/  IABS R4, R26 ;  /* 0x0000001a00047213 */ /* 0x000fe20000000000 */
[----:B------:R-:W-:Y:S01]  /*3970*/  IMAD.MOV R0, RZ, RZ, -R0 ;  /* 0x000000ffff007224 */ /* 0x000fe200078e0a00 */
[----:B------:R-:W-:-:S07]  /*3980*/  IABS R6, R21 ;  /* 0x0000001500067213 */ /* 0x000fce0000000000 */
[----:B------:R-:W-:Y:S02]  /*3990*/  @!P6 IMAD.IADD R8, R8, 0x1, -R58 ;  /* 0x000000010808e824 */ /* 0x000fe400078e0a3a */
[----:B------:R-:W-:Y:S02]  /*39a0*/  IMAD R11, R58, R0, R11 ;  /* 0x000000003a0b7224 */ /* 0x000fe400078e020b */
[----:B------:R-:W-:Y:S01]  /*39b0*/  IMAD.HI.U32 R0, R10, R4, RZ ;  /* 0x000000040a007227 */ /* 0x000fe200078e00ff */
[----:B------:R-:W-:-:S03]  /*39c0*/  ISETP.GT.U32.AND P6, PT, R58, R8, PT ;  /* 0x000000083a00720c */ /* 0x000fc60003fc4070 */
[----:B------:R-:W-:-:S04]  /*39d0*/  IMAD.HI.U32 R12, R10, R6, RZ ;  /* 0x000000060a0c7227 */ /* 0x000fc800078e00ff */
[----:B------:R-:W-:Y:S02]  /*39e0*/  IMAD.MOV R0, RZ, RZ, -R0 ;  /* 0x000000ffff007224 */ /* 0x000fe400078e0a00 */
[----:B------:R-:W-:Y:S01]  /*39f0*/  @!P0 IMAD.IADD R7, R7, 0x1, -R58 ;  /* 0x0000000107078824 */ /* 0x000fe200078e0a3a */
[C---:B------:R-:W-:Y:S01]  /*3a00*/  ISETP.GT.U32.AND P0, PT, R58.reuse, R5, PT ;  /* 0x000000053a00720c */ /* 0x040fe20003f04070 */
[----:B------:R-:W-:Y:S01]  /*3a10*/  IMAD R4, R58, R0, R4 ;  /* 0x000000003a047224 */ /* 0x000fe200078e0204 */
[----:B------:R-:W-:Y:S01]  /*3a20*/  IADD3 R12, PT, PT, -R12, RZ, RZ ;  /* 0x000000ff0c0c7210 */ /* 0x000fe20007ffe1ff */
[----:B------:R-:W-:Y:S01]  /*3a30*/  IMAD.HI.U32 R13, R10, R9, RZ ;  /* 0x000000090a0d7227 */ /* 0x000fe200078e00ff */
[----:B------:R-:W-:-:S03]  /*3a40*/  ISETP.GT.U32.AND P1, PT, R58, R7, PT ;  /* 0x000000073a00720c */ /* 0x000fc60003f24070 */
[----:B------:R-:W-:Y:S01]  /*3a50*/  IMAD R6, R58, R12, R6 ;  /* 0x0000000c3a067224 */ /* 0x000fe200078e0206 */
[----:B------:R-:W-:Y:S01]  /*3a60*/  IABS R12, R23 ;  /* 0x00000017000c7213 */ /* 0x000fe20000000000 */
[----:B------:R-:W-:Y:S01]  /*3a70*/  @!P6 IMAD.IADD R8, R8, 0x1, -R58 ;  /* 0x000000010808e824 */ /* 0x000fe200078e0a3a */
[C---:B------:R-:W-:Y:S01]  /*3a80*/  ISETP.GT.U32.AND P6, PT, R58.reuse, R4, PT ;  /* 0x000000043a00720c */ /* 0x040fe20003fc4070 */
[----:B------:R-:W-:Y:S02]  /*3a90*/  IMAD.MOV R13, RZ, RZ, -R13 ;  /* 0x000000ffff0d7224 */ /* 0x000fe400078e0a0d */
[----:B------:R-:W-:Y:S02]  /*3aa0*/  @!P0 IADD3 R5, PT, PT, R5, -R58, RZ ;  /* 0x8000003a05058210 */ /* 0x000fe40007ffe0ff */
[----:B------:R-:W-:-:S03]  /*3ab0*/  IMAD R9, R58, R13, R9 ;  /* 0x0000000d3a097224 */ /* 0x000fc600078e0209 */
[----:B------:R-:W-:Y:S01]  /*3ac0*/  IMAD.MOV.U32 R15, RZ, RZ, R5 ;  /* 0x000000ffff0f7224 */ /* 0x000fe200078e0005 */
[----:B------:R-:W-:Y:S01]  /*3ad0*/  ISETP.GT.U32.AND P0, PT, R58, R11, PT ;  /* 0x0000000b3a00720c */ /* 0x000fe20003f04070 */
[----:B------:R-:W-:-:S03]  /*3ae0*/  @!P1 IMAD.IADD R7, R7, 0x1, -R58 ;  /* 0x0000000107079824 */ /* 0x000fc600078e0a3a */
[----:B------:R-:W-:Y:S02]  /*3af0*/  @!P6 IMAD.IADD R4, R4, 0x1, -R58 ;  /* 0x000000010404e824 */ /* 0x000fe400078e0a3a */
[----:B------:R-:W-:-:S03]  /*3b00*/  @!P4 IMAD.MOV R7, RZ, RZ, -R7 ;  /* 0x000000ffff07c224 */ /* 0x000fc600078e0a07 */
[----:B------:R-:W-:-:S04]  /*3b10*/  ISETP.GT.U32.AND P4, PT, R58, R4, PT ;  /* 0x000000043a00720c */ /* 0x000fc80003f84070 */
[----:B------:R-:W-:Y:S01]  /*3b20*/  @!P0 IMAD.IADD R11, R11, 0x1, -R58 ;  /* 0x000000010b0b8824 */ /* 0x000fe200078e0a3a */
[----:B------:R-:W-:Y:S01]  /*3b30*/  ISETP.GE.AND P0, PT, R28, RZ, PT ;  /* 0x000000ff1c00720c */ /* 0x000fe20003f06270 */
[----:B------:R-:W-:Y:S02]  /*3b40*/  IMAD.MOV.U32 R28, RZ, RZ, R29 ;  /* 0x000000ffff1c7224 */ /* 0x000fe400078e001d */
[----:B------:R-:W-:Y:S02]  /*3b50*/  IMAD.MOV.U32 R29, RZ, RZ, R30 ;  /* 0x000000ffff1d7224 */ /* 0x000fe400078e001e */
[----:B------:R-:W-:Y:S02]  /*3b60*/  @!P3 IMAD.MOV R15, RZ, RZ, -R15 ;  /* 0x000000ffff0fb224 */ /* 0x000fe400078e0a0f */
[----:B------:R-:W-:Y:S02]  /*3b70*/  IMAD.MOV.U32 R30, RZ, RZ, R31 ;  /* 0x000000ffff1e7224 */ /* 0x000fe400078e001f */
[----:B------:R-:W-:-:S02]  /*3b80*/  IMAD.MOV.U32 R31, RZ, RZ, R35 ;  /* 0x000000ffff1f7224 */ /* 0x000fc400078e0023 */
[----:B------:R-:W-:Y:S01]  /*3b90*/  @!P4 IMAD.IADD R4, R4, 0x1, -R58 ;  /* 0x000000010404c824 */ /* 0x000fe200078e0a3a */
[----:B------:R-:W-:Y:S01]  /*3ba0*/  ISETP.GE.AND P4, PT, R26, RZ, PT ;  /* 0x000000ff1a00720c */ /* 0x000fe20003f86270 */
[----:B------:R-:W-:Y:S01]  /*3bb0*/  IMAD.MOV.U32 R26, RZ, RZ, R29 ;  /* 0x000000ffff1a7224 */ /* 0x000fe200078e001d */
[----:B------:R-:W-:Y:S01]  /*3bc0*/  STL [R1+0xf0], R15 ;  /* 0x0000f00f01007387 */ /* 0x000fe20000100800 */
[----:B------:R-:W-:Y:S02]  /*3bd0*/  IMAD.MOV.U32 R29, RZ, RZ, R30 ;  /* 0x000000ffff1d7224 */ /* 0x000fe400078e001e */
[----:B------:R-:W-:Y:S01]  /*3be0*/  IMAD.MOV.U32 R30, RZ, RZ, R31 ;  /* 0x000000ffff1e7224 */ /* 0x000fe200078e001f */
[----:B------:R0:W-:Y:S01]  /*3bf0*/  STL [R1+0xec], R7 ;  /* 0x0000ec0701007387 */ /* 0x0001e20000100800 */
[----:B------:R-:W-:Y:S02]  /*3c00*/  IMAD.MOV.U32 R31, RZ, RZ, R32 ;  /* 0x000000ffff1f7224 */ /* 0x000fe400078e0020 */
[----:B------:R-:W-:Y:S01]  /*3c10*/  IMAD.MOV.U32 R32, RZ, RZ, R37 ;  /* 0x000000ffff207224 */ /* 0x000fe200078e0025 */
[----:B----4-:R-:W-:-:S02]  /*3c20*/  MOV R37, R53 ;  /* 0x0000003500257202 */ /* 0x010fc40000000f00 */
[----:B--2---:R-:W-:Y:S02]  /*3c30*/  IABS R0, R22 ;  /* 0x0000001600007213 */ /* 0x004fe40000000000 */
[----:B---3--:R-:W-:-:S03]  /*3c40*/  IABS R13, R27 ;  /* 0x0000001b000d7213 */ /* 0x008fc60000000000 */
[----:B------:R-:W-:Y:S02]  /*3c50*/  IMAD.MOV.U32 R2, RZ, RZ, R0 ;  /* 0x000000ffff027224 */ /* 0x000fe400078e0000 */
[----:B------:R-:W-:Y:S02]  /*3c60*/  IMAD.MOV.U32 R0, RZ, RZ, R12 ;  /* 0x000000ffff007224 */ /* 0x000fe400078e000c */
[----:B------:R-:W-:-:S04]  /*3c70*/  IMAD.HI.U32 R5, R10, R13, RZ ;  /* 0x0000000d0a057227 */ /* 0x000fc800078e00ff */
[----:B------:R-:W-:-:S04]  /*3c80*/  IMAD.HI.U32 R12, R10, R0, RZ ;  /* 0x000000000a0c7227 */ /* 0x000fc800078e00ff */
[----:B------:R-:W-:Y:S02]  /*3c90*/  IMAD.MOV R12, RZ, RZ, -R12 ;  /* 0x000000ffff0c7224 */ /* 0x000fe400078e0a0c */
[----:B------:R-:W-:Y:S02]  /*3ca0*/  IMAD.MOV R5, RZ, RZ, -R5 ;  /* 0x000000ffff057224 */ /* 0x000fe400078e0a05 */
[C---:B------:R-:W-:Y:S02]  /*3cb0*/  IMAD R0, R58.reuse, R12, R0 ;  /* 0x0000000c3a007224 */ /* 0x040fe400078e0200 */
[----:B------:R-:W-:Y:S02]  /*3cc0*/  IMAD.MOV.U32 R12, RZ, RZ, R8 ;  /* 0x000000ffff0c7224 */ /* 0x000fe400078e0008 */
[----:B------:R-:W-:-:S03]  /*3cd0*/  IMAD R5, R58, R5, R13 ;  /* 0x000000053a057224 */ /* 0x000fc600078e020d */
[----:B------:R-:W-:Y:S02]  /*3ce0*/  @!P2 IADD3 R12, PT, PT, -R12, RZ, RZ ;  /* 0x000000ff0c0ca210 */ /* 0x000fe40007ffe1ff */
[----:B------:R-:W-:Y:S01]  /*3cf0*/  ISETP.GT.U32.AND P2, PT, R58, R5, PT ;  /* 0x000000053a00720c */ /* 0x000fe20003f44070 */
[----:B------:R-:W-:Y:S02]  /*3d00*/  IMAD.MOV.U32 R35, RZ, RZ, R44 ;  /* 0x000000ffff237224 */ /* 0x000fe400078e002c */
[----:B------:R2:W-:Y:S01]  /*3d10*/  STL [R1+0xe8], R12 ;  /* 0x0000e80c01007387 */ /* 0x0005e20000100800 */
[----:B------:R-:W-:-:S03]  /*3d20*/  IMAD.MOV.U32 R44, RZ, RZ, R50 ;  /* 0x000000ffff2c7224 */ /* 0x000fc600078e0032 */
[----:B------:R-:W3:Y:S04]  /*3d30*/  LDL.LU R50, [R1+0x220] ;  /* 0x0002200001327983 */ /* 0x000ee80000300800 */
[----:B------:R-:W4:Y:S02]  /*3d40*/  LDL.LU R53, [R1+0x234] ;  /* 0x0002340001357983 */ /* 0x000f240000300800 */
[----:B------:R-:W-:Y:S01]  /*3d50*/  @!P2 IMAD.IADD R5, R5, 0x1, -R58 ;  /* 0x000000010505a824 */ /* 0x000fe200078e0a3a */
[----:B------:R-:W-:Y:S01]  /*3d60*/  ISETP.GE.AND P2, PT, R27, RZ, PT ;  /* 0x000000ff1b00720c */ /* 0x000fe20003f46270 */
[----:B------:R-:W-:Y:S02]  /*3d70*/  IMAD.MOV.U32 R27, RZ, RZ, R29 ;  /* 0x000000ffff1b7224 */ /* 0x000fe400078e001d */
[----:B------:R-:W3:Y:S01]  /*3d80*/  LDL.LU R29, [R1+0x1a4] ;  /* 0x0001a400011d7983 */ /* 0x000ee20000300800 */
[----:B------:R-:W-:-:S02]  /*3d90*/  ISETP.GT.U32.AND P3, PT, R58, R9, PT ;  /* 0x000000093a00720c */ /* 0x000fc40003f64070 */
[----:B------:R-:W-:Y:S01]  /*3da0*/  ISETP.GT.U32.AND P1, PT, R58, R6, PT ;  /* 0x000000063a00720c */ /* 0x000fe20003f24070 */
[----:B-1----:R-:W-:-:S10]  /*3db0*/  IMAD.HI.U32 R14, R10, R2, RZ ;  /* 0x000000020a0e7227 */ /* 0x002fd400078e00ff */
[--C-:B------:R-:W-:Y:S01]  /*3dc0*/  @!P3 IMAD.IADD R9, R9, 0x1, -R58.reuse ;  /* 0x000000010909b824 */ /* 0x100fe200078e0a3a */
[----:B------:R-:W-:Y:S01]  /*3dd0*/  ISETP.GT.U32.AND P3, PT, R58, R11, PT ;  /* 0x0000000b3a00720c */ /* 0x000fe20003f64070 */
[----:B------:R-:W-:-:S03]  /*3de0*/  @!P1 IMAD.IADD R6, R6, 0x1, -R58 ;  /* 0x0000000106069824 */ /* 0x000fc600078e0a3a */
[C---:B------:R-:W-:Y:S01]  /*3df0*/  ISETP.GT.U32.AND P1, PT, R58.reuse, R9, PT ;  /* 0x000000093a00720c */ /* 0x040fe20003f24070 */
[----:B------:R-:W-:Y:S01]  /*3e00*/  IMAD.MOV R14, RZ, RZ, -R14 ;  /* 0x000000ffff0e7224 */ /* 0x000fe200078e0a0e */
[----:B------:R-:W-:-:S03]  /*3e10*/  ISETP.GT.U32.AND P6, PT, R58, R6, PT ;  /* 0x000000063a00720c */ /* 0x000fc60003fc4070 */
[----:B------:R-:W-:Y:S01]  /*3e20*/  IMAD R2, R58, R14, R2 ;  /* 0x0000000e3a027224 */ /* 0x000fe200078e0202 */
[----:B0-----:R-:W-:-:S03]  /*3e30*/  IABS R7, R24 ;  /* 0x0000001800077213 */ /* 0x001fc60000000000 */
[----:B------:R-:W-:Y:S01]  /*3e40*/  @!P3 IMAD.IADD R11, R11, 0x1, -R58 ;  /* 0x000000010b0bb824 */ /* 0x000fe200078e0a3a */
[----:B------:R-:W-:Y:S01]  /*3e50*/  ISETP.GT.U32.AND P3, PT, R58, R2, PT ;  /* 0x000000023a00720c */ /* 0x000fe20003f64070 */
[----:B--2---:R-:W-:-:S04]  /*3e60*/  IMAD.HI.U32 R12, R10, R7, RZ ;  /* 0x000000070a0c7227 */ /* 0x004fc800078e00ff */
[--C-:B------:R-:W-:Y:S01]  /*3e70*/  @!P1 IMAD.IADD R9, R9, 0x1, -R58.reuse ;  /* 0x0000000109099824 */ /* 0x100fe200078e0a3a */
[----:B------:R-:W-:Y:S01]  /*3e80*/  ISETP.GE.AND P1, PT, R21, RZ, PT ;  /* 0x000000ff1500720c */ /* 0x000fe20003f26270 */
[----:B------:R-:W-:Y:S02]  /*3e90*/  @!P5 IMAD.MOV R11, RZ, RZ, -R11 ;  /* 0x000000ffff0bd224 */ /* 0x000fe400078e0a0b */
[----:B------:R-:W-:Y:S02]  /*3ea0*/  @!P6 IMAD.IADD R6, R6, 0x1, -R58 ;  /* 0x000000010606e824 */ /* 0x000fe400078e0a3a */
[----:B------:R-:W-:Y:S01]  /*3eb0*/  IMAD.MOV R13, RZ, RZ, -R12 ;  /* 0x000000ffff0d7224 */ /* 0x000fe200078e0a0c */
[----:B------:R-:W-:Y:S01]  /*3ec0*/  IABS R8, R25 ;  /* 0x0000001900087213 */ /* 0x000fe20000000000 */
[----:B------:R0:W-:Y:S01]  /*3ed0*/  STL [R1+0xe4], R11 ;  /* 0x0000e40b01007387 */ /* 0x0001e20000100800 */
[C---:B------:R-:W-:Y:S01]  /*3ee0*/  ISETP.GT.U32.AND P5, PT, R58.reuse, R5, PT ;  /* 0x000000053a00720c */ /* 0x040fe20003fa4070 */
[----:B------:R-:W-:-:S02]  /*3ef0*/  IMAD R7, R58, R13, R7 ;  /* 0x0000000d3a077224 */ /* 0x000fc400078e0207 */
[----:B------:R-:W-:Y:S02]  /*3f00*/  @!P3 IMAD.IADD R2, R2, 0x1, -R58 ;  /* 0x000000010202b824 */ /* 0x000fe400078e0a3a */
[----:B------:R-:W-:-:S04]  /*3f10*/  IMAD.HI.U32 R12, R10, R8, RZ ;  /* 0x000000080a0c7227 */ /* 0x000fc800078e00ff */
[----:B0-----:R-:W-:Y:S02]  /*3f20*/  IMAD.MOV.U32 R11, RZ, RZ, R6 ;  /* 0x000000ffff0b7224 */ /* 0x001fe400078e0006 */
[----:B------:R-:W-:Y:S02]  /*3f30*/  @!P0 IMAD.MOV R9, RZ, RZ, -R9 ;  /* 0x000000ffff098224 */ /* 0x000fe400078e0a09 */
[----:B------:R-:W-:Y:S01]  /*3f40*/  @!P1 IMAD.MOV R11, RZ, RZ, -R11 ;  /* 0x000000ffff0b9224 */ /* 0x000fe200078e0a0b */
[C---:B------:R-:W-:Y:S01]  /*3f50*/  ISETP.GT.U32.AND P1, PT, R58.reuse, R7, PT ;  /* 0x000000073a00720c */ /* 0x040fe20003f24070 */
[----:B------:R-:W-:Y:S01]  /*3f60*/  IMAD.MOV R12, RZ, RZ, -R12 ;  /* 0x000000ffff0c7224 */ /* 0x000fe200078e0a0c */
[C---:B------:R-:W-:Y:S01]  /*3f70*/  ISETP.GT.U32.AND P0, PT, R58.reuse, R2, PT ;  /* 0x000000023a00720c */ /* 0x040fe20003f04070 */
[----:B------:R0:W-:Y:S01]  /*3f80*/  STL [R1+0xe0], R9 ;  /* 0x0000e00901007387 */ /* 0x0001e20000100800 */
[----:B------:R-:W-:Y:S01]  /*3f90*/  @!P5 IMAD.IADD R5, R5, 0x1, -R58 ;  /* 0x000000010505d824 */ /* 0x000fe200078e0a3a */
[----:B------:R-:W-:Y:S01]  /*3fa0*/  ISETP.GT.U32.AND P6, PT, R58, R0, PT ;  /* 0x000000003a00720c */ /* 0x000fe20003fc4070 */
[----:B0-----:R-:W-:-:S02]  /*3fb0*/  IMAD.MOV.U32 R9, RZ, RZ, R4 ;  /* 0x000000ffff097224 */ /* 0x001fc400078e0004 */
[----:B------:R-:W-:Y:S02]  /*3fc0*/  IMAD R4, R58, R12, R8 ;  /* 0x0000000c3a047224 */ /* 0x000fe400078e0208 */
[----:B------:R-:W-:-:S03]  /*3fd0*/  IMAD.MOV.U32 R12, RZ, RZ, R5 ;  /* 0x000000ffff0c7224 */ /* 0x000fc600078e0005 */
[----:B------:R-:W-:Y:S02]  /*3fe0*/  @!P1 IADD3 R7, PT, PT, R7, -R58, RZ ;  /* 0x8000003a07079210 */ /* 0x000fe40007ffe0ff */
[----:B------:R-:W-:Y:S01]  /*3ff0*/  ISETP.GT.U32.AND P5, PT, R58, R4, PT ;  /* 0x000000043a00720c */ /* 0x000fe20003fa4070 */
[----:B------:R-:W-:Y:S01]  /*4000*/  @!P4 IMAD.MOV R9, RZ, RZ, -R9 ;  /* 0x000000ffff09c224 */ /* 0x000fe200078e0a09 */
[----:B------:R-:W-:Y:S01]  /*4010*/  IABS R6, R28 ;  /* 0x0000001c00067213 */ /* 0x000fe20000000000 */
[----:B------:R-:W-:Y:S01]  /*4020*/  @!P2 IMAD.MOV R12, RZ, RZ, -R12 ;  /* 0x000000ffff0ca224 */ /* 0x000fe200078e0a0c */
[----:B------:R-:W-:Y:S01]  /*4030*/  ISETP.GE.AND P1, PT, R28, RZ, PT ;  /* 0x000000ff1c00720c */ /* 0x000fe20003f26270 */
[----:B------:R-:W-:Y:S01]  /*4040*/  @!P0 IMAD.IADD R2, R2, 0x1, -R58 ;  /* 0x0000000102028824 */ /* 0x000fe200078e0a3a */
[----:B------:R-:W-:Y:S01]  /*4050*/  ISETP.GE.AND P0, PT, R24, RZ, PT ;  /* 0x000000ff1800720c */ /* 0x000fe20003f06270 */
[----:B------:R-:W-:Y:S01]  /*4060*/  STL [R1+0xdc], R11 ;  /* 0x0000dc0b01007387 */ /* 0x000fe20000100800 */
[----:B------:R-:W-:-:S02]  /*4070*/  IMAD.MOV.U32 R24, RZ, RZ, R30 ;  /* 0x000000ffff187224 */ /* 0x000fc400078e001e */
[----:B------:R-:W-:Y:S01]  /*4080*/  IMAD.MOV.U32 R30, RZ, RZ, R32 ;  /* 0x000000ffff1e7224 */ /* 0x000fe200078e0020 */
[----:B------:R0:W-:Y:S01]  /*4090*/  STL [R1+0xd8], R9 ;  /* 0x0000d80901007387 */ /* 0x0001e20000100800 */
[----:B------:R-:W-:Y:S02]  /*40a0*/  IMAD.MOV.U32 R32, RZ, RZ, R34 ;  /* 0x000000ffff207224 */ /* 0x000fe400078e0022 */
[----:B------:R-:W-:Y:S01]  /*40b0*/  IMAD.MOV.U32 R34, RZ, RZ, R42 ;  /* 0x000000ffff227224 */ /* 0x000fe200078e002a */
[----:B------:R-:W-:Y:S01]  /*40c0*/  STL [R1+0xd4], R12 ;  /* 0x0000d40c01007387 */ /* 0x000fe20000100800 */
[----:B------:R-:W-:Y:S01]  /*40d0*/  ISETP.GE.AND P3, PT, R22, RZ, PT ;  /* 0x000000ff1600720c */ /* 0x000fe20003f66270 */
[--C-:B------:R-:W-:Y:S02]  /*40e0*/  @!P6 IMAD.IADD R0, R0, 0x1, -R58.reuse ;  /* 0x000000010000e824 */ /* 0x100fe400078e0a3a */
[----:B------:R-:W-:Y:S01]  /*40f0*/  @!P5 IMAD.IADD R4, R4, 0x1, -R58 ;  /* 0x000000010404d824 */ /* 0x000fe200078e0a3a */
[----:B------:R-:W-:Y:S01]  /*4100*/  ISETP.GT.U32.AND P5, PT, R58, R7, PT ;  /* 0x000000073a00720c */ /* 0x000fe20003fa4070 */
[----:B0-----:R-:W-:Y:S01]  /*4110*/  IMAD.HI.U32 R9, R10, R6, RZ ;  /* 0x000000060a097227 */ /* 0x001fe200078e00ff */
[----:B------:R-:W-:-:S02]  /*4120*/  IABS R11, R27 ;  /* 0x0000001b000b7213 */ /* 0x000fc40000000000 */
[C---:B------:R-:W-:Y:S01]  /*4130*/  ISETP.GT.U32.AND P6, PT, R58.reuse, R0, PT ;  /* 0x000000003a00720c */ /* 0x040fe20003fc4070 */
[----:B------:R-:W-:Y:S02]  /*4140*/  IMAD.MOV R5, RZ, RZ, -R9 ;  /* 0x000000ffff057224 */ /* 0x000fe400078e0a09 */
[----:B------:R-:W-:Y:S01]  /*4150*/  IMAD.MOV.U32 R9, RZ, RZ, R11 ;  /* 0x000000ffff097224 */ /* 0x000fe200078e000b */
[----:B------:R-:W-:Y:S02]  /*4160*/  MOV R11, R2 ;  /* 0x00000002000b7202 */ /* 0x000fe40000000f00 */
[----:B------:R-:W-:Y:S02]  /*4170*/  ISETP.GE.AND P4, PT, R23, RZ, PT ;  /* 0x000000ff1700720c */ /* 0x000fe40003f86270 */
[----:B------:R-:W-:Y:S01]  /*4180*/  ISETP.GT.U32.AND P2, PT, R58, R4, PT ;  /* 0x000000043a00720c */ /* 0x000fe20003f44070 */
[----:B------:R-:W-:Y:S02]  /*4190*/  @!P3 IMAD.MOV R11, RZ, RZ, -R11 ;  /* 0x000000ffff0bb224 */ /* 0x000fe400078e0a0b */
[--C-:B------:R-:W-:Y:S01]  /*41a0*/  @!P5 IMAD.IADD R7, R7, 0x1, -R58.reuse ;  /* 0x000000010707d824 */ /* 0x100fe200078e0a3a */
[----:B------:R-:W-:Y:S01]  /*41b0*/  ISETP.GE.AND P5, PT, R27, RZ, PT ;  /* 0x000000ff1b00720c */ /* 0x000fe20003fa6270 */
[----:B------:R-:W-:-:S06]  /*41c0*/  @!P6 IMAD.IADD R0, R0, 0x1, -R58 ;  /* 0x000000010000e824 */ /* 0x000fcc00078e0a3a */
[----:B------:R-:W-:Y:S02]  /*41d0*/  @!P4 IMAD.MOV R0, RZ, RZ, -R0 ;  /* 0x000000ffff00c224 */ /* 0x000fe400078e0a00 */
[----:B------:R-:W-:Y:S01]  /*41e0*/  @!P2 IMAD.IADD R4, R4, 0x1, -R58 ;  /* 0x000000010404a824 */ /* 0x000fe200078e0a3a */
[----:B------:R-:W-:Y:S01]  /*41f0*/  ISETP.GE.AND P6, PT, R25, RZ, PT ;  /* 0x000000ff1900720c */ /* 0x000fe20003fc6270 */
[----:B---3--:R-:W-:Y:S02]  /*4200*/  IMAD.MOV.U32 R28, RZ, RZ, R29 ;  /* 0x000000ffff1c7224 */ /* 0x008fe400078e001d */
[----:B------:R-:W-:Y:S02]  /*4210*/  IMAD.MOV.U32 R29, RZ, RZ, R31 ;  /* 0x000000ffff1d7224 */ /* 0x000fe400078e001f */
[----:B------:R-:W-:Y:S02]  /*4220*/  IMAD.MOV.U32 R31, RZ, RZ, R33 ;  /* 0x000000ffff1f7224 */ /* 0x000fe400078e0021 */
[----:B------:R-:W-:-:S02]  /*4230*/  IMAD.MOV.U32 R33, RZ, RZ, R36 ;  /* 0x000000ffff217224 */ /* 0x000fc400078e0024 */
[----:B------:R-:W-:Y:S02]  /*4240*/  IMAD.MOV.U32 R36, RZ, RZ, R37 ;  /* 0x000000ffff247224 */ /* 0x000fe400078e0025 */
[----:B------:R-:W-:Y:S02]  /*4250*/  IMAD.MOV.U32 R37, RZ, RZ, R48 ;  /* 0x000000ffff257224 */ /* 0x000fe400078e0030 */
[----:B------:R-:W2:Y:S04]  /*4260*/  LDL.LU R48, [R1+0x224] ;  /* 0x0002240001307983 */ /* 0x000ea80000300800 */
[----:B------:R-:W3:Y:S04]  /*4270*/  LDL.LU R42, [R1+0x1e4] ;  /* 0x0001e400012a7983 */ /* 0x000ee80000300800 */
[----:B------:R-:W2:Y:S01]  /*4280*/  LDL.LU R21, [R1+0x1a8] ;  /* 0x0001a80001157983 */ /* 0x000ea20000300800 */
[----:B------:R-:W-:-:S03]  /*4290*/  IMAD.MOV.U32 R27, RZ, RZ, R29 ;  /* 0x000000ffff1b7224 */ /* 0x000fc600078e001d */
[----:B------:R0:W-:Y:S01]  /*42a0*/  STL [R1+0xd0], R11 ;  /* 0x0000d00b01007387 */ /* 0x0001e20000100800 */
[----:B------:R-:W-:Y:S02]  /*42b0*/  IMAD.MOV.U32 R29, RZ, RZ, R30 ;  /* 0x000000ffff1d7224 */ /* 0x000fe400078e001e */
[----:B------:R-:W-:Y:S02]  /*42c0*/  IMAD.MOV.U32 R30, RZ, RZ, R31 ;  /* 0x000000ffff1e7224 */ /* 0x000fe400078e001f */
[----:B------:R-:W-:Y:S01]  /*42d0*/  IMAD.MOV.U32 R31, RZ, RZ, R32 ;  /* 0x000000ffff1f7224 */ /* 0x000fe200078e0020 */
[----:B0-----:R-:W-:Y:S01]  /*42e0*/  MOV R11, R7 ;  /* 0x00000007000b7202 */ /* 0x001fe20000000f00 */
[----:B------:R-:W-:Y:S01]  /*42f0*/  IMAD.MOV.U32 R32, RZ, RZ, R33 ;  /* 0x000000ffff207224 */ /* 0x000fe200078e0021 */
[----:B------:R-:W-:Y:S01]  /*4300*/  ISETP.GE.AND P2, PT, R27, RZ, PT ;  /* 0x000000ff1b00720c */ /* 0x000fe20003f46270 */
[----:B------:R-:W-:Y:S01]  /*4310*/  IMAD.MOV.U32 R33, RZ, RZ, R39 ;  /* 0x000000ffff217224 */ /* 0x000fe200078e0027 */
[----:B------:R-:W-:Y:S01]  /*4320*/  IABS R7, R27 ;  /* 0x0000001b00077213 */ /* 0x000fe20000000000 */
[----:B------:R-:W-:-:S02]  /*4330*/  @!P0 IMAD.MOV R11, RZ, RZ, -R11 ;  /* 0x000000ffff0b8224 */ /* 0x000fc400078e0a0b */
[----:B------:R-:W-:Y:S02]  /*4340*/  IMAD.MOV.U32 R39, RZ, RZ, R40 ;  /* 0x000000ffff277224 */ /* 0x000fe400078e0028 */
[----:B------:R-:W-:Y:S01]  /*4350*/  IMAD.MOV.U32 R27, RZ, RZ, R29 ;  /* 0x000000ffff1b7224 */ /* 0x000fe200078e001d */
[----:B------:R0:W-:Y:S01]  /*4360*/  STL [R1+0xcc], R0 ;  /* 0x0000cc0001007387 */ /* 0x0001e20000100800 */
[----:B------:R-:W-:Y:S02]  /*4370*/  IMAD.MOV.U32 R40, RZ, RZ, R43 ;  /* 0x000000ffff287224 */ /* 0x000fe400078e002b */
[----:B------:R-:W-:Y:S02]  /*4380*/  IMAD.MOV.U32 R29, RZ, RZ, R30 ;  /* 0x000000ffff1d7224 */ /* 0x000fe400078e001e */
[----:B------:R-:W-:Y:S02]  /*4390*/  IMAD.MOV.U32 R43, RZ, RZ, R49 ;  /* 0x000000ffff2b7224 */ /* 0x000fe400078e0031 */
[----:B------:R-:W-:Y:S01]  /*43a0*/  IMAD.MOV.U32 R30, RZ, RZ, R31 ;  /* 0x000000ffff1e7224 */ /* 0x000fe200078e001f */
[----:B------:R-:W3:Y:S01]  /*43b0*/  LDL.LU R49, [R1+0x228] ;  /* 0x0002280001317983 */ /* 0x000ee20000300800 */
[----:B------:R-:W-:-:S02]  /*43c0*/  IMAD.MOV.U32 R31, RZ, RZ, R32 ;  /* 0x000000ffff1f7224 */ /* 0x000fc400078e0020 */
[----:B------:R-:W-:Y:S01]  /*43d0*/  IMAD.MOV.U32 R32, RZ, RZ, R33 ;  /* 0x000000ffff207224 */ /* 0x000fe200078e0021 */
[----:B------:R1:W-:Y:S04]  /*43e0*/  STL [R1+0xc8], R11 ;  /* 0x0000c80b01007387 */ /* 0x0003e80000100800 */
[----:B------:R-:W3:Y:S01]  /*43f0*/  LDL.LU R33, [R1+0x1cc] ;  /* 0x0001cc0001217983 */ /* 0x000ee20000300800 */
[----:B------:R-:W-:Y:S02]  /*4400*/  IMAD.MOV.U32 R23, RZ, RZ, R29 ;  /* 0x000000ffff177224 */ /* 0x000fe400078e001d */
[----:B------:R-:W-:Y:S02]  /*4410*/  IMAD.MOV.U32 R29, RZ, RZ, R30 ;  /* 0x000000ffff1d7224 */ /* 0x000fe400078e001e */
[----:B------:R-:W-:-:S02]  /*4420*/  IMAD.MOV.U32 R30, RZ, RZ, R31 ;  /* 0x000000ffff1e7224 */ /* 0x000fc400078e001f */
[----:B------:R-:W-:Y:S02]  /*4430*/  IMAD.MOV.U32 R31, RZ, RZ, R32 ;  /* 0x000000ffff1f7224 */ /* 0x000fe400078e0020 */
[----:B------:R-:W-:Y:S02]  /*4440*/  IMAD.MOV.U32 R32, RZ, RZ, R54 ;  /* 0x000000ffff207224 */ /* 0x000fe400078e0036 */
[----:B------:R-:W4:Y:S04]  /*4450*/  LDL.LU R54, [R1+0x248] ;  /* 0x0002480001367983 */ /* 0x000f280000300800 */
[----:B------:R-:W4:Y:S01]  /*4460*/  LDL.LU R25, [R1+0x1b0] ;  /* 0x0001b00001197983 */ /* 0x000f220000300800 */
[----:B------:R-:W-:Y:S01]  /*4470*/  IMAD R5, R58, R5, R6 ;  /* 0x000000053a057224 */ /* 0x000fe200078e0206 */
[----:B------:R-:W-:Y:S01]  /*4480*/  IABS R8, R26 ;  /* 0x0000001a00087213 */ /* 0x000fe20000000000 */
[----:B------:R-:W-:Y:S01]  /*4490*/  IMAD.HI.U32 R2, R10, R9, RZ ;  /* 0x000000090a027227 */ /* 0x000fe200078e00ff */
[----:B------:R-:W4:Y:S02]  /*44a0*/  LDL.LU R22, [R1+0x1b4] ;  /* 0x0001b40001167983 */ /* 0x000f240000300800 */
[----:B------:R-:W-:Y:S01]  /*44b0*/  ISETP.GT.U32.AND P3, PT, R58, R5, PT ;  /* 0x000000053a00720c */ /* 0x000fe20003f64070 */
[----:B------:R-:W-:-:S04]  /*44c0*/  IMAD.HI.U32 R6, R10, R8, RZ ;  /* 0x000000080a067227 */ /* 0x000fc800078e00ff */
[----:B------:R-:W-:Y:S02]  /*44d0*/  IMAD.MOV R6, RZ, RZ, -R6 ;  /* 0x000000ffff067224 */ /* 0x000fe400078e0a06 */
[----:B------:R-:W-:-:S06]  /*44e0*/  IMAD.MOV.U32 R13, RZ, RZ, R4 ;  /* 0x000000ffff0d7224 */ /* 0x000fcc00078e0004 */
[----:B------:R-:W-:Y:S02]  /*44f0*/  @!P3 IMAD.IADD R5, R5, 0x1, -R58 ;  /* 0x000000010505b824 */ /* 0x000fe400078e0a3a */
[----:B0-----:R-:W-:-:S03]  /*4500*/  IMAD R0, R58, R6, R8 ;  /* 0x000000063a007224 */ /* 0x001fc600078e0208 */
[C---:B------:R-:W-:Y:S01]  /*4510*/  ISETP.GT.U32.AND P0, PT, R58.reuse, R5, PT ;  /* 0x000000053a00720c */ /* 0x040fe20003f04070 */
[----:B------:R-:W-:Y:S02]  /*4520*/  IMAD.MOV R2, RZ, RZ, -R2 ;  /* 0x000000ffff027224 */ /* 0x000fe400078e0a02 */
[----:B------:R-:W-:Y:S01]  /*4530*/  @!P6 IMAD.MOV R13, RZ, RZ, -R13 ;  /* 0x000000ffff0de224 */ /* 0x000fe200078e0a0d */
[----:B------:R-:W-:Y:S01]  /*4540*/  ISETP.GT.U32.AND P6, PT, R58, R0, PT ;  /* 0x000000003a00720c */ /* 0x000fe20003fc4070 */
[----:B------:R-:W-:-:S04]  /*4550*/  IMAD.HI.U32 R12, R10, R7, RZ ;  /* 0x000000070a0c7227 */ /* 0x000fc800078e00ff */
[C---:B------:R-:W-:Y:S02]  /*4560*/  IMAD R8, R58.reuse, R2, R9 ;  /* 0x000000023a087224 */ /* 0x040fe400078e0209 */
[----:B------:R-:W-:Y:S02]  /*4570*/  IMAD.MOV R12, RZ, RZ, -R12 ;  /* 0x000000ffff0c7224 */ /* 0x000fe400078e0a0c */
[--C-:B------:R-:W-:Y:S01]  /*4580*/  @!P0 IMAD.IADD R5, R5, 0x1, -R58.reuse ;  /* 0x0000000105058824 */ /* 0x100fe200078e0a3a */
[C---:B------:R-:W-:Y:S01]  /*4590*/  ISETP.GT.U32.AND P0, PT, R58.reuse, R8, PT ;  /* 0x000000083a00720c */ /* 0x040fe20003f04070 */
[----:B------:R-:W-:Y:S02]  /*45a0*/  IMAD R7, R58, R12, R7 ;  /* 0x0000000c3a077224 */ /* 0x000fe400078e0207 */
[----:B------:R-:W-:-:S03]  /*45b0*/  @!P6 IMAD.IADD R0, R0, 0x1, -R58 ;  /* 0x000000010000e824 */ /* 0x000fc600078e0a3a */
[----:B------:R-:W-:Y:S02]  /*45c0*/  ISETP.GT.U32.AND P6, PT, R58, R7, PT ;  /* 0x000000073a00720c */ /* 0x000fe40003fc4070 */
[----:B-1----:R-:W-:-:S05]  /*45d0*/  IABS R11, R27 ;  /* 0x0000001b000b7213 */ /* 0x002fca0000000000 */
[----:B------:R-:W-:Y:S01]  /*45e0*/  @!P0 IMAD.IADD R8, R8, 0x1, -R58 ;  /* 0x0000000108088824 */ /* 0x000fe200078e0a3a */
[----:B------:R-:W-:Y:S01]  /*45f0*/  ISETP.GT.U32.AND P0, PT, R58, R0, PT ;  /* 0x000000003a00720c */ /* 0x000fe20003f04070 */
[----:B------:R-:W-:-:S04]  /*4600*/  IMAD.HI.U32 R2, R10, R11, RZ ;  /* 0x0000000b0a027227 */ /* 0x000fc800078e00ff */
[----:B------:R-:W-:Y:S01]  /*4610*/  @!P6 IMAD.IADD R7, R7, 0x1, -R58 ;  /* 0x000000010707e824 */ /* 0x000fe200078e0a3a */
[----:B------:R-:W-:Y:S01]  /*4620*/  IADD3 R2, PT, PT, -R2, RZ, RZ ;  /* 0x000000ff02027210 */ /* 0x000fe20007ffe1ff */
[----:B------:R-:W-:-:S03]  /*4630*/  IMAD.MOV.U32 R14, RZ, RZ, R5 ;  /* 0x000000ffff0e7224 */ /* 0x000fc600078e0005 */
[C---:B------:R-:W-:Y:S01]  /*4640*/  ISETP.GT.U32.AND P6, PT, R58.reuse, R7, PT ;  /* 0x000000073a00720c */ /* 0x040fe20003fc4070 */
[C---:B------:R-:W-:Y:S02]  /*4650*/  IMAD R11, R58.reuse, R2, R11 ;  /* 0x000000023a0b7224 */ /* 0x040fe400078e020b */
[----:B------:R-:W-:Y:S01]  /*4660*/  @!P1 IMAD.MOV R14, RZ, RZ, -R14 ;  /* 0x000000ffff0e9224 */ /* 0x000fe200078e0a0e */
[----:B------:R-:W-:Y:S01]  /*4670*/  ISETP.GT.U32.AND P1, PT, R58, R8, PT ;  /* 0x000000083a00720c */ /* 0x000fe20003f24070 */
[----:B------:R-:W-:Y:S01]  /*4680*/  @!P0 IMAD.IADD R0, R0, 0x1, -R58 ;  /* 0x0000000100008824 */ /* 0x000fe200078e0a3a */
[----:B------:R-:W-:Y:S02]  /*4690*/  ISETP.GE.AND P4, PT, R26, RZ, PT ;  /* 0x000000ff1a00720c */ /* 0x000fe40003f86270 */
[----:B------:R-:W-:Y:S01]  /*46a0*/  ISETP.GT.U32.AND P0, PT, R58, R11, PT ;  /* 0x0000000b3a00720c */ /* 0x000fe20003f04070 */
[----:B------:R-:W-:-:S04]  /*46b0*/  IMAD.MOV.U32 R15, RZ, RZ, R0 ;  /* 0x000000ffff0f7224 */ /* 0x000fc800078e0000 */
[--C-:B------:R-:W-:Y:S01]  /*46c0*/  @!P6 IMAD.IADD R7, R7, 0x1, -R58.reuse ;  /* 0x000000010707e824 */ /* 0x100fe200078e0a3a */
[----:B------:R-:W-:Y:S01]  /*46d0*/  ISETP.GE.AND P3, PT, R27, RZ, PT ;  /* 0x000000ff1b00720c */ /* 0x000fe20003f66270 */
[----:B------:R-:W-:Y:S02]  /*46e0*/  IMAD.MOV.U32 R27, RZ, RZ, R29 ;  /* 0x000000ffff1b7224 */ /* 0x000fe400078e001d */
[----:B------:R-:W-:Y:S02]  /*46f0*/  @!P1 IMAD.IADD R8, R8, 0x1, -R58 ;  /* 0x0000000108089824 */ /* 0x000fe400078e0a3a */
[----:B------:R-:W-:Y:S02]  /*4700*/  IMAD.MOV.U32 R26, RZ, RZ, R30 ;  /* 0x000000ffff1a7224 */ /* 0x000fe400078e001e */
[----:B------:R-:W-:Y:S01]  /*4710*/  IMAD.MOV.U32 R29, RZ, RZ, R31 ;  /* 0x000000ffff1d7224 */ /* 0x000fe200078e001f */
[----:B------:R0:W-:Y:S01]  /*4720*/  STL [R1+0xc4], R13 ;  /* 0x0000c40d01007387 */ /* 0x0001e20000100800 */
[----:B------:R-:W-:-:S02]  /*4730*/  IMAD.MOV.U32 R30, RZ, RZ, R35 ;  /* 0x000000ffff1e7224 */ /* 0x000fc400078e0023 */
[----:B------:R-:W-:Y:S01]  /*4740*/  @!P4 IMAD.MOV R15, RZ, RZ, -R15 ;  /* 0x000000ffff0fc224 */ /* 0x000fe200078e0a0f */
[----:B------:R-:W-:Y:S01]  /*4750*/  IABS R9, R28 ;  /* 0x0000001c00097213 */ /* 0x000fe20000000000 */
[----:B------:R-:W-:Y:S01]  /*4760*/  @!P0 IMAD.IADD R11, R11, 0x1, -R58 ;  /* 0x000000010b0b8824 */ /* 0x000fe200078e0a3a */
[----:B------:R1:W-:Y:S01]  /*4770*/  STL [R1+0xc0], R14 ;  /* 0x0000c00e01007387 */ /* 0x0003e20000100800 */
[----:B------:R-:W-:Y:S01]  /*4780*/  @!P5 IMAD.MOV R8, RZ, RZ, -R8 ;  /* 0x000000ffff08d224 */ /* 0x000fe200078e0a08 */
[----:B------:R-:W-:Y:S02]  /*4790*/  MOV R35, R38 ;  /* 0x0000002600237202 */ /* 0x000fe40000000f00 */
[----:B------:R-:W-:Y:S01]  /*47a0*/  ISETP.GE.AND P0, PT, R28, RZ, PT ;  /* 0x000000ff1c00720c */ /* 0x000fe20003f06270 */
[----:B------:R-:W4:Y:S01]  /*47b0*/  LDL.LU R38, [R1+0x200] ;  /* 0x0002000001267983 */ /* 0x000f220000300800 */
[----:B------:R-:W-:Y:S01]  /*47c0*/  IABS R4, R24 ;  /* 0x0000001800047213 */ /* 0x000fe20000000000 */
[----:B------:R-:W-:-:S02]  /*47d0*/  IMAD.MOV.U32 R28, RZ, RZ, R29 ;  /* 0x000000ffff1c7224 */ /* 0x000fc400078e001d */
[----:B------:R-:W-:Y:S02]  /*47e0*/  IMAD.MOV.U32 R29, RZ, RZ, R30 ;  /* 0x000000ffff1d7224 */ /* 0x000fe400078e001e */
[----:B------:R-:W-:-:S04]  /*47f0*/  IMAD.HI.U32 R2, R10, R4, RZ ;  /* 0x000000040a027227 */ /* 0x000fc800078e00ff */
[----:B------:R-:W-:Y:S02]  /*4800*/  IMAD.MOV R2, RZ, RZ, -R2 ;  /* 0x000000ffff027224 */ /* 0x000fe400078e0a02 */
[----:B0-----:R-:W-:-:S04]  /*4810*/  IMAD.HI.U32 R13, R10, R9, RZ ;  /* 0x000000090a0d7227 */ /* 0x001fc800078e00ff */
[----:B------:R-:W-:Y:S02]  /*4820*/  IMAD R4, R58, R2, R4 ;  /* 0x000000023a047224 */ /* 0x000fe400078e0204 */
[----:B------:R-:W-:-:S03]  /*4830*/  IMAD.MOV R13, RZ, RZ, -R13 ;  /* 0x000000ffff0d7224 */ /* 0x000fc600078e0a0d */
[C---:B------:R-:W-:Y:S01]  /*4840*/  ISETP.GT.U32.AND P6, PT, R58.reuse, R4, PT ;  /* 0x000000043a00720c */ /* 0x040fe20003fc4070 */
[----:B------:R-:W-:-:S12]  /*4850*/  IMAD R9, R58, R13, R9 ;  /* 0x0000000d3a097224 */ /* 0x000fd800078e0209 */
[----:B------:R-:W-:-:S05]  /*4860*/  @!P6 IMAD.IADD R4, R4, 0x1, -R58 ;  /* 0x000000010404e824 */ /* 0x000fca00078e0a3a */
[----:B------:R-:W-:-:S13]  /*4870*/  ISETP.GT.U32.AND P5, PT, R58, R4, PT ;  /* 0x000000043a00720c */ /* 0x000fda0003fa4070 */
[----:B------:R-:W-:Y:S01]  /*4880*/  @!P5 IMAD.IADD R4, R4, 0x1, -R58 ;  /* 0x000000010404d824 */ /* 0x000fe200078e0a3a */
[----:B------:R-:W-:Y:S01]  /*4890*/  ISETP.GE.AND P5, PT, R24, RZ, PT ;  /* 0x000000ff1800720c */ /* 0x000fe20003fa6270 */
[----:B------:R-:W-:Y:S01]  /*48a0*/  IMAD.MOV.U32 R24, RZ, RZ, R29 ;  /* 0x000000ffff187224 */ /* 0x000fe200078e001d */
[----:B--2---:R-:W-:-:S05]  /*48b0*/  IABS R6, R21 ;  /* 0x0000001500067213 */ /* 0x004fca0000000000 */
[----:B------:R-:W-:-:S04]  /*48c0*/  IMAD.HI.U32 R12, R10, R6, RZ ;  /* 0x000000060a0c7227 */ /* 0x000fc800078e00ff */
[----:B------:R-:W-:-:S04]  /*48d0*/  IMAD.MOV R12, RZ, RZ, -R12 ;  /* 0x000000ffff0c7224 */ /* 0x000fc800078e0a0c */
[----:B------:R-:W-:Y:S01]  /*48e0*/  IMAD R6, R58, R12, R6 ;  /* 0x0000000c3a067224 */ /* 0x000fe200078e0206 */
[----:B------:R-:W-:-:S05]  /*48f0*/  IABS R12, R23 ;  /* 0x00000017000c7213 */ /* 0x000fca0000000000 */
[----:B------:R-:W-:-:S04]  /*4900*/  IMAD.HI.U32 R0, R10, R12, RZ ;  /* 0x0000000c0a007227 */ /* 0x000fc800078e00ff */
[----:B------:R-:W-:-:S04]  /*4910*/  IMAD.MOV R0, RZ, RZ, -R0 ;  /* 0x000000ffff007224 */ /* 0x000fc800078e0a00 */
[----:B------:R-:W-:Y:S02]  /*4920*/  IMAD R0, R58, R0, R12 ;  /* 0x000000003a007224 */ /* 0x000fe400078e020c */
[----:B------:R-:W-:-:S05]  /*4930*/  IMAD.MOV.U32 R12, RZ, RZ, R7 ;  /* 0x000000ffff0c7224 */ /* 0x000fca00078e0007 */
[----:B------:R-:W-:Y:S01]  /*4940*/  @!P2 IADD3 R12, PT, PT, -R12, RZ, RZ ;  /* 0x000000ff0c0ca210 */ /* 0x000fe20007ffe1ff */
[----:B---3--:R-:W-:Y:S02]  /*4950*/  IMAD.MOV.U32 R31, RZ, RZ, R33 ;  /* 0x000000ffff1f7224 */ /* 0x008fe400078e0021 */
[----:B------:R-:W-:Y:S02]  /*4960*/  IMAD.MOV.U32 R33, RZ, RZ, R51 ;  /* 0x000000ffff217224 */ /* 0x000fe400078e0033 */
[----:B------:R-:W2:Y:S01]  /*4970*/  LDL.LU R51, [R1+0x22c] ;  /* 0x00022c0001337983 */ /* 0x000ea20000300800 */
[----:B------:R-:W-:Y:S02]  /*4980*/  IMAD.MOV.U32 R30, RZ, RZ, R31 ;  /* 0x000000ffff1e7224 */ /* 0x000fe400078e001f */
[----:B------:R-:W-:Y:S01]  /*4990*/  IMAD.MOV.U32 R31, RZ, RZ, R32 ;  /* 0x000000ffff1f7224 */ /* 0x000fe200078e0020 */
[----:B------:R-:W-:Y:S01]  /*49a0*/  STL [R1+0xbc], R15 ;  /* 0x0000bc0f01007387 */ /* 0x000fe20000100800 */
[----:B------:R-:W-:-:S03]  /*49b0*/  IMAD.MOV.U32 R32, RZ, RZ, R33 ;  /* 0x000000ffff207224 */ /* 0x000fc600078e0021 */
[----:B------:R0:W-:Y:S04]  /*49c0*/  STL [R1+0xb8], R8 ;  /* 0x0000b80801007387 */ /* 0x0001e80000100800 */
[----:B------:R3:W-:Y:S04]  /*49d0*/  STL [R1+0x98], R12 ;  /* 0x0000980c01007387 */ /* 0x0007e80000100800 */
[----:B------:R-:W2:Y:S01]  /*49e0*/  LDL.LU R33, [R1+0x1d4] ;  /* 0x0001d40001217983 */ /* 0x000ea20000300800 */
[----:B----4-:R-:W-:-:S05]  /*49f0*/  IABS R13, R25 ;  /* 0x00000019000d7213 */ /* 0x010fca0000000000 */
[----:B------:R-:W-:-:S04]  /*4a00*/  IMAD.MOV.U32 R5, RZ, RZ, R13 ;  /* 0x000000ffff057224 */ /* 0x000fc800078e000d */
[----:B-1----:R-:W-:-:S04]  /*4a10*/  IMAD.HI.U32 R14, R10, R5, RZ ;  /* 0x000000050a0e7227 */ /* 0x002fc800078e00ff */
[----:B------:R-:W-:-:S04]  /*4a20*/  IMAD.MOV R14, RZ, RZ, -R14 ;  /* 0x000000ffff0e7224 */ /* 0x000fc800078e0a0e */
[----:B------:R-:W-:-:S05]  /*4a30*/  IMAD R5, R58, R14, R5 ;  /* 0x0000000e3a057224 */ /* 0x000fca00078e0205 */
[----:B------:R-:W-:Y:S01]  /*4a40*/  ISETP.GT.U32.AND P2, PT, R58, R5, PT ;  /* 0x000000053a00720c */ /* 0x000fe20003f44070 */
[----:B------:R-:W-:Y:S02]  /*4a50*/  IMAD.MOV.U32 R29, RZ, RZ, R30 ;  /* 0x000000ffff1d7224 */ /* 0x000fe400078e001e */
[----:B------:R-:W-:Y:S02]  /*4a60*/  IMAD.MOV.U32 R30, RZ, RZ, R32 ;  /* 0x000000ffff1e7224 */ /* 0x000fe400078e0020 */
[----:B------:R-:W-:Y:S02]  /*4a70*/  IMAD.MOV.U32 R32, RZ, RZ, R34 ;  /* 0x000000ffff207224 */ /* 0x000fe400078e0022 */
[----:B------:R-:W-:Y:S02]  /*4a80*/  IMAD.MOV.U32 R34, RZ, RZ, R46 ;  /* 0x000000ffff227224 */ /* 0x000fe400078e002e */
[----:B------:R-:W-:Y:S01]  /*4a90*/  IMAD.MOV.U32 R46, RZ, RZ, R49 ;  /* 0x000000ffff2e7224 */ /* 0x000fe200078e0031 */
[----:B------:R-:W-:-:S02]  /*4aa0*/  MOV R49, R53 ;  /* 0x0000003500317202 */ /* 0x000fc40000000f00 */
[----:B------:R-:W4:Y:S01]  /*4ab0*/  LDL.LU R53, [R1+0x230] ;  /* 0x0002300001357983 */ /* 0x000f220000300800 */
[----:B------:R-:W-:Y:S01]  /*4ac0*/  @!P2 IMAD.IADD R5, R5, 0x1, -R58 ;  /* 0x000000010505a824 */ /* 0x000fe200078e0a3a */
[----:B------:R-:W-:Y:S01]  /*4ad0*/  ISETP.GE.AND P2, PT, R25, RZ, PT ;  /* 0x000000ff1900720c */ /* 0x000fe20003f46270 */
[----:B------:R-:W-:Y:S02]  /*4ae0*/  IMAD.MOV.U32 R25, RZ, RZ, R29 ;  /* 0x000000ffff197224 */ /* 0x000fe400078e001d */
[----:B------:R-:W4:Y:S01]  /*4af0*/  LDL.LU R29, [R1+0x1d8] ;  /* 0x0001d800011d7983 */ /* 0x000f220000300800 */
[C---:B------:R-:W-:Y:S02]  /*4b00*/  ISETP.GT.U32.AND P1, PT, R58.reuse, R6, PT ;  /* 0x000000063a00720c */ /* 0x040fe40003f24070 */
[----:B------:R-:W-:Y:S02]  /*4b10*/  ISETP.GT.U32.AND P4, PT, R58, R9, PT ;  /* 0x000000093a00720c */ /* 0x000fe40003f84070 */
[----:B------:R-:W-:-:S09]  /*4b20*/  IABS R2, R22 ;  /* 0x0000001600027213 */ /* 0x000fd20000000000 */
[--C-:B------:R-:W-:Y:S02]  /*4b30*/  @!P1 IMAD.IADD R6, R6, 0x1, -R58.reuse ;  /* 0x0000000106069824 */ /* 0x100fe400078e0a3a */
[----:B------:R-:W-:Y:S01]  /*4b40*/  @!P4 IMAD.IADD R9, R9, 0x1, -R58 ;  /* 0x000000010909c824 */ /* 0x000fe200078e0a3a */
[C---:B------:R-:W-:Y:S02]  /*4b50*/  ISETP.GT.U32.AND P4, PT, R58.reuse, R11, PT ;  /* 0x0000000b3a00720c */ /* 0x040fe40003f84070 */
[----:B------:R-:W-:Y:S01]  /*4b60*/  ISETP.GT.U32.AND P6, PT, R58, R6, PT ;  /* 0x000000063a00720c */ /* 0x000fe20003fc4070 */
[----:B------:R-:W-:-:S04]  /*4b70*/  IMAD.HI.U32 R13, R10, R2, RZ ;  /* 0x000000020a0d7227 */ /* 0x000fc800078e00ff */
[----:B------:R-:W-:-:S04]  /*4b80*/  IMAD.MOV R13, RZ, RZ, -R13 ;  /* 0x000000ffff0d7224 */ /* 0x000fc800078e0a0d */
[C---:B------:R-:W-:Y:S01]  /*4b90*/  IMAD R2, R58.reuse, R13, R2 ;  /* 0x0000000d3a027224 */ /* 0x040fe200078e0202 */
[----:B------:R-:W-:Y:S01]  /*4ba0*/  ISETP.GT.U32.AND P1, PT, R58, R9, PT ;  /* 0x000000093a00720c */ /* 0x000fe20003f24070 */
[--C-:B------:R-:W-:Y:S02]  /*4bb0*/  @!P4 IMAD.IADD R11, R11, 0x1, -R58.reuse ;  /* 0x000000010b0bc824 */ /* 0x100fe400078e0a3a */
[----:B------:R-:W-:Y:S01]  /*4bc0*/  @!P6 IMAD.IADD R6, R6, 0x1, -R58 ;  /* 0x000000010606e824 */ /* 0x000fe200078e0a3a */
[C---:B------:R-:W-:Y:S02]  /*4bd0*/  ISETP.GT.U32.AND P6, PT, R58.reuse, R0, PT ;  /* 0x000000003a00720c */ /* 0x040fe40003fc4070 */
[C---:B------:R-:W-:Y:S01]  /*4be0*/  ISETP.GT.U32.AND P4, PT, R58.reuse, R2, PT ;  /* 0x000000023a00720c */ /* 0x040fe20003f84070 */
[----:B------:R-:W-:Y:S01]  /*4bf0*/  @!P3 IMAD.MOV R11, RZ, RZ, -R11 ;  /* 0x000000ffff0bb224 */ /* 0x000fe200078e0a0b */
[----:B------:R-:W-:Y:S02]  /*4c00*/  IABS R7, R26 ;  /* 0x0000001a00077213 */ /* 0x000fe40000000000 */
[----:B------:R-:W-:-:S02]  /*4c10*/  ISETP.GT.U32.AND P3, PT, R58, R5, PT ;  /* 0x000000053a00720c */ /* 0x000fc40003f64070 */
[----:B0-----:R-:W-:Y:S01]  /*4c20*/  IABS R8, R27 ;  /* 0x0000001b00087213 */ /* 0x001fe20000000000 */
[----:B---3--:R-:W-:-:S04]  /*4c30*/  IMAD.HI.U32 R12, R10, R7, RZ ;  /* 0x000000070a0c7227 */ /* 0x008fc800078e00ff */
[--C-:B------:R-:W-:Y:S02]  /*4c40*/  @!P6 IMAD.IADD R0, R0, 0x1, -R58.reuse ;  /* 0x000000010000e824 */ /* 0x100fe400078e0a3a */
[--C-:B------:R-:W-:Y:S01]  /*4c50*/  @!P1 IMAD.IADD R9, R9, 0x1, -R58.reuse ;  /* 0x0000000109099824 */ /* 0x100fe200078e0a3a */
[----:B------:R-:W-:Y:S01]  /*4c60*/  ISETP.GE.AND P1, PT, R21, RZ, PT ;  /* 0x000000ff1500720c */ /* 0x000fe20003f26270 */
[----:B------:R-:W-:Y:S02]  /*4c70*/  @!P4 IMAD.IADD R2, R2, 0x1, -R58 ;  /* 0x000000010202c824 */ /* 0x000fe400078e0a3a */
[----:B------:R-:W-:Y:S01]  /*4c80*/  IMAD.MOV R13, RZ, RZ, -R12 ;  /* 0x000000ffff0d7224 */ /* 0x000fe200078e0a0c */
[----:B------:R-:W-:Y:S01]  /*4c90*/  ISETP.GT.U32.AND P6, PT, R58, R0, PT ;  /* 0x000000003a00720c */ /* 0x000fe20003fc4070 */
[----:B------:R-:W-:-:S04]  /*4ca0*/  IMAD.HI.U32 R12, R10, R8, RZ ;  /* 0x000000080a0c7227 */ /* 0x000fc800078e00ff */
[----:B------:R-:W-:Y:S01]  /*4cb0*/  @!P0 IMAD.MOV R9, RZ, RZ, -R9 ;  /* 0x000000ffff098224 */ /* 0x000fe200078e0a09 */
[C---:B------:R-:W-:Y:S01]  /*4cc0*/  ISETP.GT.U32.AND P0, PT, R58.reuse, R2, PT ;  /* 0x000000023a00720c */ /* 0x040fe20003f04070 */
[----:B------:R-:W-:Y:S02]  /*4cd0*/  IMAD.MOV R12, RZ, RZ, -R12 ;  /* 0x000000ffff0c7224 */ /* 0x000fe400078e0a0c */
[----:B------:R-:W-:Y:S01]  /*4ce0*/  @!P3 IMAD.IADD R5, R5, 0x1, -R58 ;  /* 0x000000010505b824 */ /* 0x000fe200078e0a3a */
[----:B------:R-:W-:Y:S01]  /*4cf0*/  STL [R1+0x8c], R11 ;  /* 0x00008c0b01007387 */ /* 0x000fe20000100800 */
[----:B------:R-:W-:-:S03]  /*4d00*/  IMAD R8, R58, R12, R8 ;  /* 0x0000000c3a087224 */ /* 0x000fc600078e0208 */
[----:B------:R0:W-:Y:S01]  /*4d10*/  STL [R1+0x88], R9 ;  /* 0x0000880901007387 */ /* 0x0001e20000100800 */
[----:B------:R-:W-:Y:S01]  /*4d20*/  MOV R12, R5 ;  /* 0x00000005000c7202 */ /* 0x000fe20000000f00 */
[----:B------:R-:W-:Y:S02]  /*4d30*/  @!P5 IMAD.MOV R4, RZ, RZ, -R4 ;  /* 0x000000ffff04d224 */ /* 0x000fe400078e0a04 */
[----:B------:R-:W-:Y:S02]  /*4d40*/  @!P6 IMAD.IADD R0, R0, 0x1, -R58 ;  /* 0x000000010000e824 */ /* 0x000fe400078e0a3a */
[----:B0-----:R-:W-:Y:S01]  /*4d50*/  IMAD.MOV.U32 R9, RZ, RZ, R6 ;  /* 0x000000ffff097224 */ /* 0x001fe200078e0006 */
[----:B------:R-:W-:Y:S01]  /*4d60*/  ISETP.GE.AND P6, PT, R27, RZ, PT ;  /* 0x000000ff1b00720c */ /* 0x000fe20003fc6270 */
[----:B------:R-:W-:Y:S02]  /*4d70*/  @!P2 IMAD.MOV R12, RZ, RZ, -R12 ;  /* 0x000000ffff0ca224 */ /* 0x000fe400078e0a0c */
[----:B------:R-:W-:-:S02]  /*4d80*/  @!P1 IMAD.MOV R9, RZ, RZ, -R9 ;  /* 0x000000ffff099224 */ /* 0x000fc400078e0a09 */
[----:B------:R-:W-:Y:S01]  /*4d90*/  @!P0 IMAD.IADD R2, R2, 0x1, -R58 ;  /* 0x0000000102028824 */ /* 0x000fe200078e0a3a */
[----:B------:R-:W-:Y:S01]  /*4da0*/  ISETP.GE.AND P0, PT, R26, RZ, PT ;  /* 0x000000ff1a00720c */ /* 0x000fe20003f06270 */
[----:B------:R-:W-:Y:S01]  /*4db0*/  IMAD.MOV.U32 R26, RZ, RZ, R32 ;  /* 0x000000ffff1a7224 */ /* 0x000fe200078e0020 */
[----:B------:R-:W-:Y:S01]  /*4dc0*/  STL [R1+0x84], R9 ;  /* 0x0000840901007387 */ /* 0x000fe20000100800 */
[----:B------:R-:W-:-:S03]  /*4dd0*/  IMAD.MOV.U32 R32, RZ, RZ, R35 ;  /* 0x000000ffff207224 */ /* 0x000fc600078e0023 */
[----:B------:R0:W-:Y:S01]  /*4de0*/  STL [R1+0x80], R4 ;  /* 0x0000800401007387 */ /* 0x0001e20000100800 */
[----:B------:R-:W-:-:S03]  /*4df0*/  IMAD.MOV.U32 R35, RZ, RZ, R44 ;  /* 0x000000ffff237224 */ /* 0x000fc600078e002c */
[----:B------:R1:W-:Y:S01]  /*4e00*/  STL [R1+0x7c], R12 ;  /* 0x00007c0c01007387 */ /* 0x0003e20000100800 */
[----:B------:R-:W-:-:S05]  /*4e10*/  IMAD R7, R58, R13, R7 ;  /* 0x0000000d3a077224 */ /* 0x000fca00078e0207 */
[----:B------:R-:W-:Y:S02]  /*4e20*/  ISETP.GT.U32.AND P1, PT, R58, R7, PT ;  /* 0x000000073a00720c */ /* 0x000fe40003f24070 */
[----:B------:R-:W-:-:S11]  /*4e30*/  IABS R6, R28 ;  /* 0x0000001c00067213 */ /* 0x000fd60000000000 */
[----:B------:R-:W-:Y:S01]  /*4e40*/  @!P1 IMAD.IADD R7, R7, 0x1, -R58 ;  /* 0x0000000107079824 */ /* 0x000fe200078e0a3a */
[----:B------:R-:W-:Y:S01]  /*4e50*/  ISETP.GE.AND P1, PT, R28, RZ, PT ;  /* 0x000000ff1c00720c */ /* 0x000fe20003f26270 */
[----:B0-----:R-:W-:Y:S01]  /*4e60*/  IMAD.HI.U32 R4, R10, R6, RZ ;  /* 0x000000060a047227 */ /* 0x001fe200078e00ff */
[----:B------:R-:W-:Y:S02]  /*4e70*/  ISETP.GE.AND P4, PT, R22, RZ, PT ;  /* 0x000000ff1600720c */ /* 0x000fe40003f86270 */
[----:B------:R-:W-:Y:S01]  /*4e80*/  ISETP.GT.U32.AND P3, PT, R58, R8, PT ;  /* 0x000000083a00720c */ /* 0x000fe20003f64070 */
[----:B------:R-:W-:Y:S02]  /*4e90*/  IMAD.MOV R4, RZ, RZ, -R4 ;  /* 0x000000ffff047224 */ /* 0x000fe400078e0a04 */
[----:B--2---:R-:W-:Y:S02]  /*4ea0*/  IMAD.MOV.U32 R27, RZ, RZ, R33 ;  /* 0x000000ffff1b7224 */ /* 0x004fe400078e0021 */
[----:B------:R-:W-:-:S02]  /*4eb0*/  IMAD.MOV.U32 R33, RZ, RZ, R34 ;  /* 0x000000ffff217224 */ /* 0x000fc400078e0022 */
[----:B------:R-:W-:Y:S02]  /*4ec0*/  IMAD.MOV.U32 R34, RZ, RZ, R45 ;  /* 0x000000ffff227224 */ /* 0x000fe400078e002d */
[----:B------:R-:W-:Y:S02]  /*4ed0*/  IMAD.MOV.U32 R45, RZ, RZ, R50 ;  /* 0x000000ffff2d7224 */ /* 0x000fe400078e0032 */
[----:B------:R-:W2:Y:S04]  /*4ee0*/  LDL.LU R50, [R1+0x238] ;  /* 0x0002380001327983 */ /* 0x000ea80000300800 */
[----:B------:R-:W3:Y:S01]  /*4ef0*/  LDL.LU R44, [R1+0x214] ;  /* 0x00021400012c7983 */ /* 0x000ee20000300800 */
[----:B----4-:R-:W-:Y:S02]  /*4f00*/  IMAD.MOV.U32 R28, RZ, RZ, R29 ;  /* 0x000000ffff1c7224 */ /* 0x010fe400078e001d */
[----:B------:R-:W-:-:S02]  /*4f10*/  IMAD.MOV.U32 R29, RZ, RZ, R31 ;  /* 0x000000ffff1d7224 */ /* 0x000fc400078e001f */
[----:B------:R-:W-:Y:S02]  /*4f20*/  IMAD.MOV.U32 R31, RZ, RZ, R42 ;  /* 0x000000ffff1f7224 */ /* 0x000fe400078e002a */
[----:B------:R-:W4:Y:S01]  /*4f30*/  LDL.LU R42, [R1+0x218] ;  /* 0x00021800012a7983 */ /* 0x000f220000300800 */
[C---:B------:R-:W-:Y:S02]  /*4f40*/  IMAD R4, R58.reuse, R4, R6 ;  /* 0x000000043a047224 */ /* 0x040fe400078e0206 */
[----:B-1----:R-:W-:Y:S01]  /*4f50*/  IMAD.MOV.U32 R12, RZ, RZ, R2 ;  /* 0x000000ffff0c7224 */ /* 0x002fe200078e0002 */
[----:B------:R-:W-:-:S03]  /*4f60*/  ISETP.GT.U32.AND P2, PT, R58, R7, PT ;  /* 0x000000073a00720c */ /* 0x000fc60003f44070 */
[----:B------:R-:W-:Y:S01]  /*4f70*/  @!P4 IMAD.MOV R12, RZ, RZ, -R12 ;  /* 0x000000ffff0cc224 */ /* 0x000fe200078e0a0c */
[----:B------:R-:W-:Y:S01]  /*4f80*/  ISETP.GT.U32.AND P4, PT, R58, R4, PT ;  /* 0x000000043a00720c */ /* 0x000fe20003f84070 */
[--C-:B------:R-:W-:Y:S01]  /*4f90*/  @!P3 IMAD.IADD R8, R8, 0x1, -R58.reuse ;  /* 0x000000010808b824 */ /* 0x100fe200078e0a3a */
[----:B------:R-:W-:Y:S02]  /*4fa0*/  ISETP.GE.AND P5, PT, R23, RZ, PT ;  /* 0x000000ff1700720c */ /* 0x000fe40003fa6270 */
[----:B------:R-:W-:Y:S02]  /*4fb0*/  IABS R11, R25 ;  /* 0x00000019000b7213 */ /* 0x000fe40000000000 */
[----:B------:R-:W-:Y:S02]  /*4fc0*/  IABS R9, R24 ;  /* 0x0000001800097213 */ /* 0x000fe40000000000 */
[----:B------:R-:W-:Y:S01]  /*4fd0*/  ISETP.GT.U32.AND P3, PT, R58, R8, PT ;  /* 0x000000083a00720c */ /* 0x000fe20003f64070 */
[----:B------:R-:W-:Y:S01]  /*4fe0*/  IMAD.MOV.U32 R5, RZ, RZ, R11 ;  /* 0x000000ffff057224 */ /* 0x000fe200078e000b */
[----:B------:R-:W-:Y:S01]  /*4ff0*/  MOV R11, R0 ;  /* 0x00000000000b7202 */ /* 0x000fe20000000f00 */
[----:B------:R-:W-:-:S02]  /*5000*/  @!P2 IMAD.IADD R7, R7, 0x1, -R58 ;  /* 0x000000010707a824 */ /* 0x000fc400078e0a3a */
[----:B------:R-:W-:Y:S02]  /*5010*/  @!P4 IMAD.IADD R4, R4, 0x1, -R58 ;  /* 0x000000010404c824 */ /* 0x000fe400078e0a3a */
[----:B------:R-:W-:-:S04]  /*5020*/  IMAD.HI.U32 R6, R10, R9, RZ ;  /* 0x000000090a067227 */ /* 0x000fc800078e00ff */
[----:B------:R-:W-:-:S04]  /*5030*/  IMAD.HI.U32 R2, R10, R5, RZ ;  /* 0x000000050a027227 */ /* 0x000fc800078e00ff */
[----:B------:R-:W-:Y:S02]  /*5040*/  @!P5 IMAD.MOV R11, RZ, RZ, -R11 ;  /* 0x000000ffff0bd224 */ /* 0x000fe400078e0a0b */
[----:B------:R-:W-:Y:S01]  /*5050*/  @!P0 IMAD.MOV R7, RZ, RZ, -R7 ;  /* 0x000000ffff078224 */ /* 0x000fe200078e0a07 */
[C---:B------:R-:W-:Y:S01]  /*5060*/  ISETP.GT.U32.AND P0, PT, R58.reuse, R4, PT ;  /* 0x000000043a00720c */ /* 0x040fe20003f04070 */
[----:B------:R-:W-:Y:S01]  /*5070*/  IMAD.MOV R6, RZ, RZ, -R6 ;  /* 0x000000ffff067224 */ /* 0x000fe200078e0a06 */
[----:B------:R-:W-:Y:S01]  /*5080*/  STL [R1+0x78], R12 ;  /* 0x0000780c01007387 */ /* 0x000fe20000100800 */
[----:B------:R-:W-:Y:S02]  /*5090*/  IMAD.MOV R0, RZ, RZ, -R2 ;  /* 0x000000ffff007224 */ /* 0x000fe400078e0a02 */
[----:B------:R-:W-:Y:S01]  /*50a0*/  IMAD R2, R58, R6, R9 ;  /* 0x000000063a027224 */ /* 0x000fe200078e0209 */
[----:B------:R0:W-:Y:S01]  /*50b0*/  STL [R1+0x74], R11 ;  /* 0x0000740b01007387 */ /* 0x0001e20000100800 */
[----:B------:R-:W-:-:S02]  /*50c0*/  @!P3 IMAD.IADD R8, R8, 0x1, -R58 ;  /* 0x000000010808b824 */ /* 0x000fc400078e0a3a */
[C---:B------:R-:W-:Y:S02]  /*50d0*/  IMAD R6, R58.reuse, R0, R5 ;  /* 0x000000003a067224 */ /* 0x040fe400078e0205 */
[----:B------:R-:W-:Y:S01]  /*50e0*/  @!P6 IMAD.MOV R8, RZ, RZ, -R8 ;  /* 0x000000ffff08e224 */ /* 0x000fe200078e0a08 */
[----:B------:R-:W-:Y:S02]  /*50f0*/  ISETP.GT.U32.AND P6, PT, R58, R2, PT ;  /* 0x000000023a00720c */ /* 0x000fe40003fc4070 */
[----:B0-----:R-:W-:Y:S01]  /*5100*/  IABS R11, R26 ;  /* 0x0000001a000b7213 */ /* 0x001fe20000000000 */
[----:B------:R-:W-:-:S04]  /*5110*/  @!P0 IMAD.IADD R4, R4, 0x1, -R58 ;  /* 0x0000000104048824 */ /* 0x000fc800078e0a3a */
[----:B------:R-:W-:Y:S01]  /*5120*/  IMAD.HI.U32 R12, R10, R11, RZ ;  /* 0x0000000b0a0c7227 */ /* 0x000fe200078e00ff */
[----:B------:R-:W-:-:S03]  /*5130*/  ISETP.GT.U32.AND P0, PT, R58, R6, PT ;  /* 0x000000063a00720c */ /* 0x000fc60003f04070 */
[----:B------:R-:W-:-:S04]  /*5140*/  IMAD.MOV R12, RZ, RZ, -R12 ;  /* 0x000000ffff0c7224 */ /* 0x000fc800078e0a0c */
[----:B------:R-:W-:Y:S02]  /*5150*/  IMAD R11, R58, R12, R11 ;  /* 0x0000000c3a0b7224 */ /* 0x000fe400078e020b */
[--C-:B------:R-:W-:Y:S01]  /*5160*/  @!P6 IMAD.IADD R2, R2, 0x1, -R58.reuse ;  /* 0x000000010202e824 */ /* 0x100fe200078e0a3a */
[----:B------:R-:W-:Y:S02]  /*5170*/  IABS R13, R29 ;  /* 0x0000001d000d7213 */ /* 0x000fe40000000000 */
[----:B------:R-:W-:Y:S01]  /*5180*/  ISETP.GT.U32.AND P6, PT, R58, R11, PT ;  /* 0x0000000b3a00720c */ /* 0x000fe20003fc4070 */
[----:B------:R-:W-:Y:S01]  /*5190*/  @!P0 IMAD.IADD R6, R6, 0x1, -R58 ;  /* 0x0000000106068824 */ /* 0x000fe200078e0a3a */
[----:B------:R-:W-:Y:S01]  /*51a0*/  IABS R9, R27 ;  /* 0x0000001b00097213 */ /* 0x000fe20000000000 */
[----:B------:R0:W-:Y:S01]  /*51b0*/  STL [R1+0x70], R7 ;  /* 0x0000700701007387 */ /* 0x0001e20000100800 */
[----:B------:R-:W-:-:S03]  /*51c0*/  ISETP.GT.U32.AND P0, PT, R58, R2, PT ;  /* 0x000000023a00720c */ /* 0x000fc60003f04070 */
[----:B------:R1:W-:Y:S01]  /*51d0*/  STL [R1+0x6c], R8 ;  /* 0x00006c0801007387 */ /* 0x0003e20000100800 */
[----:B------:R-:W-:Y:S01]  /*51e0*/  IABS R5, R28 ;  /* 0x0000001c00057213 */ /* 0x000fe20000000000 */
[----:B------:R-:W-:Y:S01]  /*51f0*/  IMAD.MOV.U32 R14, RZ, RZ, R4 ;  /* 0x000000ffff0e7224 */ /* 0x000fe200078e0004 */
[----:B------:R-:W-:Y:S01]  /*5200*/  ISETP.GE.AND P5, PT, R24, RZ, PT ;  /* 0x000000ff1800720c */ /* 0x000fe20003fa6270 */
[----:B0-----:R-:W-:-:S04]  /*5210*/  IMAD.HI.U32 R7, R10, R9, RZ ;  /* 0x000000090a077227 */ /* 0x001fc800078e00ff */
[----:B-1----:R-:W-:Y:S01]  /*5220*/  IMAD.MOV.U32 R8, RZ, RZ, R13 ;  /* 0x000000ffff087224 */ /* 0x002fe200078e000d */
[----:B------:R-:W-:Y:S01]  /*5230*/  IABS R0, R30 ;  /* 0x0000001e00007213 */ /* 0x000fe20000000000 */
[----:B------:R-:W-:Y:S02]  /*5240*/  @!P6 IMAD.IADD R11, R11, 0x1, -R58 ;  /* 0x000000010b0be824 */ /* 0x000fe400078e0a3a */
[----:B------:R-:W-:-:S04]  /*5250*/  IMAD.HI.U32 R12, R10, R8, RZ ;  /* 0x000000080a0c7227 */ /* 0x000fc800078e00ff */
[----:B------:R-:W-:Y:S01]  /*5260*/  @!P1 IMAD.MOV R14, RZ, RZ, -R14 ;  /* 0x000000ffff0e9224 */ /* 0x000fe200078e0a0e */
[----:B------:R-:W-:Y:S01]  /*5270*/  ISETP.GT.U32.AND P1, PT, R58, R6, PT ;  /* 0x000000063a00720c */ /* 0x000fe20003f24070 */
[----:B------:R-:W-:Y:S02]  /*5280*/  IMAD.MOV R7, RZ, RZ, -R7 ;  /* 0x000000ffff077224 */ /* 0x000fe400078e0a07 */
[----:B------:R-:W-:Y:S01]  /*5290*/  IMAD.HI.U32 R13, R10, R5, RZ ;  /* 0x000000050a0d7227 */ /* 0x000fe200078e00ff */
[----:B------:R-:W-:Y:S02]  /*52a0*/  IADD3 R12, PT, PT, -R12, RZ, RZ ;  /* 0x000000ff0c0c7210 */ /* 0x000fe40007ffe1ff */
[C---:B------:R-:W-:Y:S01]  /*52b0*/  ISETP.GT.U32.AND P6, PT, R58.reuse, R11, PT ;  /* 0x0000000b3a00720c */ /* 0x040fe20003fc4070 */
[----:B------:R-:W-:Y:S02]  /*52c0*/  IMAD R9, R58, R7, R9 ;  /* 0x000000073a097224 */ /* 0x000fe400078e0209 */
[----:B------:R-:W-:-:S02]  /*52d0*/  IMAD.MOV R13, RZ, RZ, -R13 ;  /* 0x000000ffff0d7224 */ /* 0x000fc400078e0a0d */
[----:B------:R-:W-:Y:S02]  /*52e0*/  @!P0 IMAD.IADD R2, R2, 0x1, -R58 ;  /* 0x0000000102028824 */ /* 0x000fe400078e0a3a */
[----:B------:R-:W-:-:S04]  /*52f0*/  IMAD.HI.U32 R7, R10, R0, RZ ;  /* 0x000000000a077227 */ /* 0x000fc800078e00ff */
[C---:B------:R-:W-:Y:S01]  /*5300*/  IMAD R8, R58.reuse, R12, R8 ;  /* 0x0000000c3a087224 */ /* 0x040fe200078e0208 */
[----:B------:R-:W-:Y:S01]  /*5310*/  IABS R12, R32 ;  /* 0x00000020000c7213 */ /* 0x000fe20000000000 */
[C---:B------:R-:W-:Y:S01]  /*5320*/  IMAD R5, R58.reuse, R13, R5 ;  /* 0x0000000d3a057224 */ /* 0x040fe200078e0205 */
[----:B------:R-:W-:Y:S01]  /*5330*/  IABS R13, R33 ;  /* 0x00000021000d7213 */ /* 0x000fe20000000000 */
[----:B------:R-:W-:Y:S02]  /*5340*/  IMAD.MOV.U32 R15, RZ, RZ, R2 ;  /* 0x000000ffff0f7224 */ /* 0x000fe400078e0002 */
[----:B------:R-:W-:Y:S02]  /*5350*/  IMAD.MOV R7, RZ, RZ, -R7 ;  /* 0x000000ffff077224 */ /* 0x000fe400078e0a07 */
[----:B------:R-:W-:Y:S01]  /*5360*/  @!P5 IMAD.MOV R15, RZ, RZ, -R15 ;  /* 0x000000ffff0fd224 */ /* 0x000fe200078e0a0f */
[C---:B------:R-:W-:Y:S01]  /*5370*/  ISETP.GT.U32.AND P5, PT, R58.reuse, R5, PT ;  /* 0x000000053a00720c */ /* 0x040fe20003fa4070 */
[C---:B------:R-:W-:Y:S01]  /*5380*/  IMAD R0, R58.reuse, R7, R0 ;  /* 0x000000073a007224 */ /* 0x040fe200078e0200 */
[----:B------:R-:W-:Y:S01]  /*5390*/  IABS R7, R31 ;  /* 0x0000001f00077213 */ /* 0x000fe20000000000 */
[----:B------:R-:W-:Y:S01]  /*53a0*/  IMAD.MOV.U32 R4, RZ, RZ, R12 ;  /* 0x000000ffff047224 */ /* 0x000fe200078e000c */
[----:B------:R-:W-:Y:S01]  /*53b0*/  ISETP.GT.U32.AND P0, PT, R58, R9, PT ;  /* 0x000000093a00720c */ /* 0x000fe20003f04070 */
[--C-:B------:R-:W-:Y:S01]  /*53c0*/  @!P1 IMAD.IADD R6, R6, 0x1, -R58.reuse ;  /* 0x0000000106069824 */ /* 0x100fe200078e0a3a */
[----:B------:R-:W-:Y:S01]  /*53d0*/  ISETP.GT.U32.AND P1, PT, R58, R8, PT ;  /* 0x000000083a00720c */ /* 0x000fe20003f24070 */
[----:B------:R-:W-:Y:S01]  /*53e0*/  IMAD.MOV.U32 R12, RZ, RZ, R13 ;  /* 0x000000ffff0c7224 */ /* 0x000fe200078e000d */
[----:B------:R-:W-:Y:S01]  /*53f0*/  ISETP.GE.AND P3, PT, R26, RZ, PT ;  /* 0x000000ff1a00720c */ /* 0x000fe20003f66270 */
[----:B------:R-:W-:Y:S01]  /*5400*/  @!P6 IMAD.IADD R11, R11, 0x1, -R58 ;  /* 0x000000010b0be824 */ /* 0x000fe200078e0a3a */
[----:B------:R0:W-:Y:S01]  /*5410*/  STL [R1+0x58], R14 ;  /* 0x0000580e01007387 */ /* 0x0001e20000100800 */
[----:B------:R-:W-:Y:S01]  /*5420*/  IMAD.HI.U32 R2, R10, R12, RZ ;  /* 0x0000000c0a027227 */ /* 0x000fe200078e00ff */
[----:B------:R-:W-:-:S02]  /*5430*/  ISETP.GT.U32.AND P6, PT, R58, R0, PT ;  /* 0x000000003a00720c */ /* 0x000fc40003fc4070 */
[----:B------:R-:W-:Y:S01]  /*5440*/  ISETP.GE.AND P2, PT, R25, RZ, PT ;  /* 0x000000ff1900720c */ /* 0x000fe20003f46270 */
[----:B------:R-:W-:Y:S02]  /*5450*/  IMAD.MOV R2, RZ, RZ, -R2 ;  /* 0x000000ffff027224 */ /* 0x000fe400078e0a02 */
[----:B0-----:R-:W-:-:S04]  /*5460*/  IMAD.HI.U32 R14, R10, R7, RZ ;  /* 0x000000070a0e7227 */ /* 0x001fc800078e00ff */
[----:B------:R-:W-:Y:S01]  /*5470*/  IMAD.MOV R14, RZ, RZ, -R14 ;  /* 0x000000ffff0e7224 */ /* 0x000fe200078e0a0e */
[----:B------:R-:W-:Y:S01]  /*5480*/  @!P0 IADD3 R9, PT, PT, R9, -R58, RZ ;  /* 0x8000003a09098210 */ /* 0x000fe20007ffe0ff */
[C---:B------:R-:W-:Y:S02]  /*5490*/  IMAD R2, R58.reuse, R2, R12 ;  /* 0x000000023a027224 */ /* 0x040fe400078e020c */
[--C-:B------:R-:W-:Y:S02]  /*54a0*/  @!P5 IMAD.IADD R5, R5, 0x1, -R58.reuse ;  /* 0x000000010505d824 */ /* 0x100fe400078e0a3a */
[----:B------:R-:W-:Y:S02]  /*54b0*/  IMAD R7, R58, R14, R7 ;  /* 0x0000000e3a077224 */ /* 0x000fe400078e0207 */
[--C-:B------:R-:W-:Y:S02]  /*54c0*/  @!P1 IMAD.IADD R8, R8, 0x1, -R58.reuse ;  /* 0x0000000108089824 */ /* 0x100fe400078e0a3a */
[----:B------:R-:W-:Y:S01]  /*54d0*/  IMAD.MOV.U32 R12, RZ, RZ, R11 ;  /* 0x000000ffff0c7224 */ /* 0x000fe200078e000b */
[----:B------:R-:W-:Y:S01]  /*54e0*/  ISETP.GT.U32.AND P5, PT, R58, R9, PT ;  /* 0x000000093a00720c */ /* 0x000fe20003fa4070 */
[----:B------:R-:W-:Y:S01]  /*54f0*/  @!P6 IMAD.IADD R0, R0, 0x1, -R58 ;  /* 0x000000010000e824 */ /* 0x000fe200078e0a3a */
[C---:B------:R-:W-:Y:S01]  /*5500*/  ISETP.GT.U32.AND P1, PT, R58.reuse, R5, PT ;  /* 0x000000053a00720c */ /* 0x040fe20003f24070 */
[----:B------:R-:W-:Y:S01]  /*5510*/  @!P3 IMAD.MOV R12, RZ, RZ, -R12 ;  /* 0x000000ffff0cb224 */ /* 0x000fe200078e0a0c */
[----:B------:R-:W-:Y:S01]  /*5520*/  ISETP.GT.U32.AND P6, PT, R58, R8, PT ;  /* 0x000000083a00720c */ /* 0x000fe20003fc4070 */
[----:B------:R-:W-:Y:S01]  /*5530*/  IMAD.HI.U32 R13, R10, R4, RZ ;  /* 0x000000040a0d7227 */ /* 0x000fe200078e00ff */
[----:B------:R-:W-:-:S02]  /*5540*/  ISETP.GT.U32.AND P3, PT, R58, R7, PT ;  /* 0x000000073a00720c */ /* 0x000fc40003f64070 */
[----:B------:R-:W-:Y:S01]  /*5550*/  ISETP.GE.AND P4, PT, R27, RZ, PT ;  /* 0x000000ff1b00720c */ /* 0x000fe20003f86270 */
[----:B------:R-:W-:Y:S02]  /*5560*/  @!P2 IMAD.MOV R6, RZ, RZ, -R6 ;  /* 0x000000ffff06a224 */ /* 0x000fe400078e0a06 */
[----:B------:R-:W-:Y:S01]  /*5570*/  IMAD.MOV R13, RZ, RZ, -R13 ;  /* 0x000000ffff0d7224 */ /* 0x000fe200078e0a0d */
[----:B------:R-:W-:Y:S01]  /*5580*/  STL [R1+0x3c], R15 ;  /* 0x00003c0f01007387 */ /* 0x000fe20000100800 */
[----:B------:R-:W-:Y:S02]  /*5590*/  ISETP.GE.AND P0, PT, R28, RZ, PT ;  /* 0x000000ff1c00720c */ /* 0x000fe40003f06270 */
[C---:B------:R-:W-:Y:S01]  /*55a0*/  IMAD R4, R58.reuse, R13, R4 ;  /* 0x0000000d3a047224 */ /* 0x040fe200078e0204 */
[----:B------:R0:W-:Y:S01]  /*55b0*/  STL [R1+0x38], R6 ;  /* 0x0000380601007387 */ /* 0x0001e20000100800 */
[----:B------:R-:W-:Y:S01]  /*55c0*/  ISETP.GT.U32.AND P2, PT, R58, R0, PT ;  /* 0x000000003a00720c */ /* 0x000fe20003f44070 */
[----:B------:R-:W-:-:S02]  /*55d0*/  @!P5 IMAD.IADD R9, R9, 0x1, -R58 ;  /* 0x000000010909d824 */ /* 0x000fc400078e0a3a */
[--C-:B------:R-:W-:Y:S01]  /*55e0*/  @!P1 IMAD.IADD R5, R5, 0x1, -R58.reuse ;  /* 0x0000000105059824 */ /* 0x100fe200078e0a3a */
[----:B------:R1:W-:Y:S01]  /*55f0*/  STL [R1+0x34], R12 ;  /* 0x0000340c01007387 */ /* 0x0003e20000100800 */
[----:B------:R-:W-:Y:S02]  /*5600*/  ISETP.GT.U32.AND P5, PT, R58, R4, PT ;  /* 0x000000043a00720c */ /* 0x000fe40003fa4070 */
[----:B0-----:R-:W-:Y:S01]  /*5610*/  IABS R6, R34 ;  /* 0x0000002200067213 */ /* 0x001fe20000000000 */
[--C-:B------:R-:W-:Y:S01]  /*5620*/  @!P6 IMAD.IADD R8, R8, 0x1, -R58.reuse ;  /* 0x000000010808e824 */ /* 0x100fe200078e0a3a */
[----:B------:R-:W-:Y:S01]  /*5630*/  ISETP.GE.AND P1, PT, R29, RZ, PT ;  /* 0x000000ff1d00720c */ /* 0x000fe20003f26270 */
[----:B------:R-:W-:Y:S01]  /*5640*/  @!P3 IMAD.IADD R7, R7, 0x1, -R58 ;  /* 0x000000010707b824 */ /* 0x000fe200078e0a3a */
[----:B------:R-:W-:Y:S01]  /*5650*/  IABS R11, R35 ;  /* 0x00000023000b7213 */ /* 0x000fe20000000000 */
[----:B-1----:R-:W-:Y:S01]  /*5660*/  IMAD.HI.U32 R12, R10, R6, RZ ;  /* 0x000000060a0c7227 */ /* 0x002fe200078e00ff */
[----:B------:R-:W-:-:S02]  /*5670*/  ISETP.GT.U32.AND P6, PT, R58, R2, PT ;  /* 0x000000023a00720c */ /* 0x000fc40003fc4070 */
[----:B------:R-:W-:Y:S01]  /*5680*/  @!P4 IADD3 R9, PT, PT, -R9, RZ, RZ ;  /* 0x000000ff0909c210 */ /* 0x000fe20007ffe1ff */
[----:B------:R-:W-:Y:S01]  /*5690*/  IMAD.MOV R13, RZ, RZ, -R12 ;  /* 0x000000ffff0d7224 */ /* 0x000fe200078e0a0c */
[----:B------:R-:W-:Y:S01]  /*56a0*/  ISETP.GT.U32.AND P4, PT, R58, R7, PT ;  /* 0x000000073a00720c */ /* 0x000fe20003f84070 */
[----:B------:R-:W-:-:S04]  /*56b0*/  IMAD.HI.U32 R12, R10, R11, RZ ;  /* 0x0000000b0a0c7227 */ /* 0x000fc800078e00ff */
[----:B------:R-:W-:Y:S01]  /*56c0*/  @!P2 IMAD.IADD R0, R0, 0x1, -R58 ;  /* 0x000000010000a824 */ /* 0x000fe200078e0a3a */
[----:B------:R-:W-:Y:S01]  /*56d0*/  ISETP.GE.AND P2, PT, R30, RZ, PT ;  /* 0x000000ff1e00720c */ /* 0x000fe20003f46270 */
[----:B------:R-:W-:Y:S02]  /*56e0*/  @!P0 IMAD.MOV R5, RZ, RZ, -R5 ;  /* 0x000000ffff058224 */ /* 0x000fe400078e0a05 */
[----:B------:R-:W-:Y:S02]  /*56f0*/  IMAD R6, R58, R13, R6 ;  /* 0x0000000d3a067224 */ /* 0x000fe400078e0206 */
[----:B------:R-:W-:Y:S01]  /*5700*/  IMAD.MOV R12, RZ, RZ, -R12 ;  /* 0x000000ffff0c7224 */ /* 0x000fe200078e0a0c */
[----:B------:R-:W-:Y:S01]  /*5710*/  STL [R1+0x30], R9 ;  /* 0x0000300901007387 */ /* 0x000fe20000100800 */
[----:B------:R-:W-:Y:S02]  /*5720*/  @!P5 IMAD.IADD R4, R4, 0x1, -R58 ;  /* 0x000000010404d824 */ /* 0x000fe400078e0a3a */
[----:B------:R-:W-:Y:S01]  /*5730*/  @!P1 IMAD.MOV R8, RZ, RZ, -R8 ;  /* 0x000000ffff089224 */ /* 0x000fe200078e0a08 */
[----:B------:R0:W-:Y:S01]  /*5740*/  STL [R1+0x2c], R5 ;  /* 0x00002c0501007387 */ /* 0x0001e20000100800 */
[--C-:B------:R-:W-:Y:S01]  /*5750*/  @!P6 IMAD.IADD R2, R2, 0x1, -R58.reuse ;  /* 0x000000010202e824 */ /* 0x100fe200078e0a3a */
[----:B------:R-:W-:Y:S01]  /*5760*/  ISETP.GT.U32.AND P1, PT, R58, R6, PT ;  /* 0x000000063a00720c */ /* 0x000fe20003f24070 */
[----:B------:R-:W-:Y:S01]  /*5770*/  @!P4 IMAD.IADD R7, R7, 0x1, -R58 ;  /* 0x000000010707c824 */ /* 0x000fe200078e0a3a */
[----:B------:R-:W-:-:S02]  /*5780*/  ISETP.GE.AND P3, PT, R31, RZ, PT ;  /* 0x000000ff1f00720c */ /* 0x000fc40003f66270 */
[C---:B------:R-:W-:Y:S01]  /*5790*/  ISETP.GT.U32.AND P0, PT, R58.reuse, R4, PT ;  /* 0x000000043a00720c */ /* 0x040fe20003f04070 */
[C---:B0-----:R-:W-:Y:S01]  /*57a0*/  IMAD R5, R58.reuse, R12, R11 ;  /* 0x0000000c3a057224 */ /* 0x041fe200078e020b */
[----:B------:R-:W-:Y:S01]  /*57b0*/  ISETP.GT.U32.AND P6, PT, R58, R2, PT ;  /* 0x000000023a00720c */ /* 0x000fe20003fc4070 */
[----:B------:R-:W-:-:S03]  /*57c0*/  IMAD.MOV.U32 R9, RZ, RZ, R0 ;  /* 0x000000ffff097224 */ /* 0x000fc600078e0000 */
[----:B------:R-:W-:Y:S01]  /*57d0*/  ISETP.GT.U32.AND P4, PT, R58, R5, PT ;  /* 0x000000053a00720c */ /* 0x000fe20003f84070 */
[----:B------:R-:W-:Y:S01]  /*57e0*/  @!P2 IMAD.MOV R9, RZ, RZ, -R9 ;  /* 0x000000ffff09a224 */ /* 0x000fe200078e0a09 */
[----:B------:R-:W-:Y:S02]  /*57f0*/  ISETP.GE.AND P5, PT, R32, RZ, PT ;  /* 0x000000ff2000720c */ /* 0x000fe40003fa6270 */
[----:B------:R-:W-:Y:S01]  /*5800*/  ISETP.GE.AND P2, PT, R33, RZ, PT ;  /* 0x000000ff2100720c */ /* 0x000fe20003f46270 */
[----:B------:R0:W-:Y:S01]  /*5810*/  STL [R1+0x20], R8 ;  /* 0x0000200801007387 */ /* 0x0001e20000100800 */
[----:B------:R-:W-:Y:S01]  /*5820*/  IABS R0, R36 ;  /* 0x0000002400007213 */ /* 0x000fe20000000000 */
[--C-:B------:R-:W-:Y:S02]  /*5830*/  @!P1 IMAD.IADD R6, R6, 0x1, -R58.reuse ;  /* 0x0000000106069824 */ /* 0x100fe400078e0a3a */
[----:B------:R-:W-:Y:S01]  /*5840*/  IMAD.MOV.U32 R11, RZ, RZ, R7 ;  /* 0x000000ffff0b7224 */ /* 0x000fe200078e0007 */
[----:B------:R1:W-:Y:S01]  /*5850*/  STL [R1+0x1c], R9 ;  /* 0x00001c0901007387 */ /* 0x0003e20000100800 */
[--C-:B------:R-:W-:Y:S01]  /*5860*/  @!P0 IMAD.IADD R4, R4, 0x1, -R58.reuse ;  /* 0x0000000104048824 */ /* 0x100fe200078e0a3a */
[----:B0-----:R-:W-:Y:S01]  /*5870*/  IABS R8, R37 ;  /* 0x0000002500087213 */ /* 0x001fe20000000000 */
[----:B------:R-:W-:Y:S01]  /*5880*/  @!P3 IMAD.MOV R11, RZ, RZ, -R11 ;  /* 0x000000ffff0bb224 */ /* 0x000fe200078e0a0b */
[----:B------:R-:W-:Y:S01]  /*5890*/  ISETP.GT.U32.AND P3, PT, R58, R6, PT ;  /* 0x000000063a00720c */ /* 0x000fe20003f64070 */
[----:B------:R-:W-:-:S02]  /*58a0*/  @!P6 IMAD.IADD R2, R2, 0x1, -R58 ;  /* 0x000000010202e824 */ /* 0x000fc400078e0a3a */
[----:B-1----:R-:W-:-:S04]  /*58b0*/  IMAD.HI.U32 R9, R10, R0, RZ ;  /* 0x000000000a097227 */ /* 0x002fc800078e00ff */
[----:B------:R-:W-:Y:S02]  /*58c0*/  @!P4 IMAD.IADD R5, R5, 0x1, -R58 ;  /* 0x000000010505c824 */ /* 0x000fe400078e0a3a */
[----:B------:R-:W-:Y:S01]  /*58d0*/  IMAD.HI.U32 R7, R10, R8, RZ ;  /* 0x000000080a077227 */ /* 0x000fe200078e00ff */
[----:B------:R-:W-:-:S03]  /*58e0*/  IABS R61, R38 ;  /* 0x00000026003d7213 */ /* 0x000fc60000000000 */
[----:B------:R-:W-:Y:S01]  /*58f0*/  @!P5 IMAD.MOV R4, RZ, RZ, -R4 ;  /* 0x000000ffff04d224 */ /* 0x000fe200078e0a04 */
[C---:B------:R-:W-:Y:S01]  /*5900*/  ISETP.GT.U32.AND P4, PT, R58.reuse, R5, PT ;  /* 0x000000053a00720c */ /* 0x040fe20003f84070 */
[----:B------:R-:W-:Y:S02]  /*5910*/  IMAD.MOV R9, RZ, RZ, -R9 ;  /* 0x000000ffff097224 */ /* 0x000fe400078e0a09 */
[----:B------:R-:W-:Y:S02]  /*5920*/  @!P2 IMAD.MOV R2, RZ, RZ, -R2 ;  /* 0x000000ffff02a224 */ /* 0x000fe400078e0a02 */
[----:B------:R-:W-:Y:S01]  /*5930*/  IMAD.MOV R7, RZ, RZ, -R7 ;  /* 0x000000ffff077224 */ /* 0x000fe200078e0a07 */
[----:B------:R-:W-:Y:S01]  /*5940*/  STL [R1+0x18], R11 ;  /* 0x0000180b01007387 */ /* 0x000fe20000100800 */
[C---:B------:R-:W-:Y:S01]  /*5950*/  IMAD R0, R58.reuse, R9, R0 ;  /* 0x000000093a007224 */ /* 0x040fe200078e0200 */
[----:B------:R-:W-:Y:S02]  /*5960*/  ISETP.GE.AND P6, PT, R35, RZ, PT ;  /* 0x000000ff2300720c */ /* 0x000fe40003fc6270 */
[----:B------:R0:W-:Y:S04]  /*5970*/  STL [R1+0x14], R4 ;  /* 0x0000140401007387 */ /* 0x0001e80000100800 */
[----:B------:R1:W-:Y:S01]  /*5980*/  STL [R1+0x10], R2 ;  /* 0x0000100201007387 */ /* 0x0003e20000100800 */
[C---:B------:R-:W-:Y:S01]  /*5990*/  ISETP.GT.U32.AND P5, PT, R58.reuse, R0, PT ;  /* 0x000000003a00720c */ /* 0x040fe20003fa4070 */
[----:B0-----:R-:W-:Y:S01]  /*59a0*/  IMAD R4, R58, R7, R8 ;  /* 0x000000073a047224 */ /* 0x001fe200078e0208 */
[----:B------:R-:W-:Y:S01]  /*59b0*/  @!P3 IADD3 R6, PT, PT, R6, -R58, RZ ;  /* 0x8000003a0606b210 */ /* 0x000fe20007ffe0ff */
[----:B-1----:R-:W-:-:S03]  /*59c0*/  IMAD.HI.U32 R2, R10, R61, RZ ;  /* 0x0000003d0a027227 */ /* 0x002fc600078e00ff */
[C---:B------:R-:W-:Y:S01]  /*59d0*/  ISETP.GT.U32.AND P3, PT, R58.reuse, R4, PT ;  /* 0x000000043a00720c */ /* 0x040fe20003f64070 */
[----:B------:R-:W-:Y:S02]  /*59e0*/  IMAD.MOV R2, RZ, RZ, -R2 ;  /* 0x000000ffff027224 */ /* 0x000fe400078e0a02 */
[----:B------:R-:W-:Y:S02]  /*59f0*/  @!P4 IMAD.IADD R5, R5, 0x1, -R58 ;  /* 0x000000010505c824 */ /* 0x000fe400078e0a3a */
[----:B------:R-:W-:Y:S01]  /*5a00*/  IMAD R61, R58, R2, R61 ;  /* 0x000000023a3d7224 */ /* 0x000fe200078e023d */
[----:B------:R-:W-:Y:S01]  /*5a10*/  ISETP.GE.AND P0, PT, R34, RZ, PT ;  /* 0x000000ff2200720c */ /* 0x000fe20003f06270 */
[----:B------:R-:W-:-:S03]  /*5a20*/  @!P6 IMAD.MOV R5, RZ, RZ, -R5 ;  /* 0x000000ffff05e224 */ /* 0x000fc600078e0a05 */
[----:B------:R-:W-:Y:S01]  /*5a30*/  ISETP.GT.U32.AND P6, PT, R58, R61, PT ;  /* 0x0000003d3a00720c */ /* 0x000fe20003fc4070 */
[--C-:B------:R-:W-:Y:S01]  /*5a40*/  @!P5 IMAD.IADD R0, R0, 0x1, -R58.reuse ;  /* 0x000000010000d824 */ /* 0x100fe200078e0a3a */
[----:B------:R-:W-:Y:S01]  /*5a50*/  IABS R60, R41 ;  /* 0x00000029003c7213 */ /* 0x000fe20000000000 */
[----:B------:R-:W-:Y:S01]  /*5a60*/  @!P3 IMAD.IADD R4, R4, 0x1, -R58 ;  /* 0x000000010404b824 */ /* 0x000fe200078e0a3a */
[----:B------:R-:W-:Y:S01]  /*5a70*/  ISETP.GE.AND P5, PT, R41, RZ, PT ;  /* 0x000000ff2900720c */ /* 0x000fe20003fa6270 */
[----:B---3--:R-:W-:Y:S02]  /*5a80*/  IMAD.MOV.U32 R41, RZ, RZ, R44 ;  /* 0x000000ffff297224 */ /* 0x008fe400078e002c */
[----:B------:R-:W-:Y:S02]  /*5a90*/  IMAD.MOV.U32 R44, RZ, RZ, R45 ;  /* 0x000000ffff2c7224 */ /* 0x000fe400078e002d */
[----:B------:R-:W-:Y:S01]  /*5aa0*/  IMAD.MOV.U32 R45, RZ, RZ, R46 ;  /* 0x000000ffff2d7224 */ /* 0x000fe200078e002e */
[----:B------:R-:W-:Y:S01]  /*5ab0*/  ISETP.GT.U32.AND P3, PT, R58, R4, PT ;  /* 0x000000043a00720c */ /* 0x000fe20003f64070 */
[----:B------:R-:W-:-:S02]  /*5ac0*/  IMAD.MOV.U32 R46, RZ, RZ, R48 ;  /* 0x000000ffff2e7224 */ /* 0x000fc400078e0030 */
[----:B------:R-:W-:Y:S02]  /*5ad0*/  IMAD.MOV.U32 R48, RZ, RZ, R51 ;  /* 0x000000ffff307224 */ /* 0x000fe400078e0033 */
[----:B------:R-:W-:Y:S02]  /*5ae0*/  IMAD.MOV.U32 R51, RZ, RZ, R52 ;  /* 0x000000ffff337224 */ /* 0x000fe400078e0034 */
[----:B------:R-:W-:Y:S02]  /*5af0*/  @!P0 IMAD.MOV R6, RZ, RZ, -R6 ;  /* 0x000000ffff068224 */ /* 0x000fe400078e0a06 */
[----:B------:R-:W-:Y:S01]  /*5b00*/  IMAD.MOV.U32 R52, RZ, RZ, R54 ;  /* 0x000000ffff347224 */ /* 0x000fe200078e0036 */
[----:B------:R-:W-:Y:S01]  /*5b10*/  ISETP.GE.AND P2, PT, R37, RZ, PT ;  /* 0x000000ff2500720c */ /* 0x000fe20003f46270 */
[----:B------:R-:W-:Y:S02]  /*5b20*/  IMAD.MOV.U32 R54, RZ, RZ, R55 ;  /* 0x000000ffff367224 */ /* 0x000fe400078e0037 */
[----:B------:R-:W-:Y:S01]  /*5b30*/  IMAD.MOV.U32 R55, RZ, RZ, R59 ;  /* 0x000000ffff377224 */ /* 0x000fe200078e003b */
[----:B------:R-:W-:Y:S01]  /*5b40*/  IABS R59, R39 ;  /* 0x00000027003b7213 */ /* 0x000fe20000000000 */
[----:B------:R-:W-:Y:S01]  /*5b50*/  IMAD.HI.U32 R2, R10, R60, RZ ;  /* 0x0000003c0a027227 */ /* 0x000fe200078e00ff */
[----:B------:R-:W-:Y:S03]  /*5b60*/  STL [R1+0xc], R6 ;  /* 0x00000c0601007387 */ /* 0x000fe60000100800 */
[----:B------:R-:W-:Y:S01]  /*5b70*/  @!P6 IMAD.IADD R61, R61, 0x1, -R58 ;  /* 0x000000013d3de824 */ /* 0x000fe200078e0a3a */
[----:B------:R0:W-:Y:S01]  /*5b80*/  STL [R1+0x8], R5 ;  /* 0x0000080501007387 */ /* 0x0001e20000100800 */
[----:B------:R-:W-:-:S03]  /*5b90*/  ISETP.GT.U32.AND P0, PT, R58, R0, PT ;  /* 0x000000003a00720c */ /* 0x000fc60003f04070 */
[----:B------:R-:W-:Y:S01]  /*5ba0*/  ISETP.GT.U32.AND P6, PT, R58, R61, PT ;  /* 0x0000003d3a00720c */ /* 0x000fe20003fc4070 */
[----:B------:R-:W-:Y:S01]  /*5bb0*/  @!P3 IMAD.IADD R4, R4, 0x1, -R58 ;  /* 0x000000010404b824 */ /* 0x000fe200078e0a3a */
[----:B0-----:R-:W-:Y:S01]  /*5bc0*/  IADD3 R5, PT, PT, -R2, RZ, RZ ;  /* 0x000000ff02057210 */ /* 0x001fe20007ffe1ff */
[----:B------:R-:W-:-:S04]  /*5bd0*/  IMAD.HI.U32 R2, R10, R59, RZ ;  /* 0x0000003b0a027227 */ /* 0x000fc800078e00ff */
[----:B------:R-:W-:Y:S01]  /*5be0*/  IMAD.MOV R2, RZ, RZ, -R2 ;  /* 0x000000ffff027224 */ /* 0x000fe200078e0a02 */
[----:B------:R-:W-:Y:S01]  /*5bf0*/  IABS R28, R40 ;  /* 0x00000028001c7213 */ /* 0x000fe20000000000 */
[C---:B------:R-:W-:Y:S02]  /*5c00*/  IMAD R60, R58.reuse, R5, R60 ;  /* 0x000000053a3c7224 */ /* 0x040fe400078e023c */
[----:B------:R-:W-:Y:S01]  /*5c10*/  @!P2 IMAD.MOV R4, RZ, RZ, -R4 ;  /* 0x000000ffff04a224 */ /* 0x000fe200078e0a04 */
[----:B------:R-:W-:Y:S01]  /*5c20*/  ISETP.GE.AND P2, PT, R47, RZ, PT ;  /* 0x000000ff2f00720c */ /* 0x000fe20003f46270 */
[----:B------:R-:W-:Y:S01]  /*5c30*/  IMAD R59, R58, R2, R59 ;  /* 0x000000023a3b7224 */ /* 0x000fe200078e023b */
[----:B------:R-:W-:Y:S01]  /*5c40*/  IABS R47, R47 ;  /* 0x0000002f002f7213 */ /* 0x000fe20000000000 */
[--C-:B------:R-:W-:Y:S01]  /*5c50*/  @!P0 IMAD.IADD R0, R0, 0x1, -R58.reuse ;  /* 0x0000000100008824 */ /* 0x100fe200078e0a3a */
[----:B------:R-:W-:Y:S01]  /*5c60*/  ISETP.GE.AND P1, PT, R36, RZ, PT ;  /* 0x000000ff2400720c */ /* 0x000fe20003f26270 */
[----:B------:R-:W-:Y:S01]  /*5c70*/  @!P6 IMAD.IADD R61, R61, 0x1, -R58 ;  /* 0x000000013d3de824 */ /* 0x000fe200078e0a3a */
[----:B------:R-:W-:Y:S01]  /*5c80*/  ISETP.GE.AND P4, PT, R38, RZ, PT ;  /* 0x000000ff2600720c */ /* 0x000fe20003f86270 */
[----:B------:R-:W-:Y:S01]  /*5c90*/  IMAD.HI.U32 R5, R10, R28, RZ ;  /* 0x0000001c0a057227 */ /* 0x000fe200078e00ff */
[----:B------:R-:W-:-:S02]  /*5ca0*/  ISETP.GT.U32.AND P3, PT, R58, R60, PT ;  /* 0x0000003c3a00720c */ /* 0x000fc40003f64070 */
[----:B------:R-:W-:Y:S01]  /*5cb0*/  ISETP.GT.U32.AND P6, PT, R58, R59, PT ;  /* 0x0000003b3a00720c */ /* 0x000fe20003fc4070 */
[----:B------:R-:W-:-:S04]  /*5cc0*/  IMAD.HI.U32 R2, R10, R47, RZ ;  /* 0x0000002f0a027227 */ /* 0x000fc800078e00ff */
[----:B------:R-:W-:Y:S02]  /*5cd0*/  IMAD.MOV.U32 R6, RZ, RZ, R0 ;  /* 0x000000ffff067224 */ /* 0x000fe400078e0000 */
[----:B------:R-:W-:Y:S02]  /*5ce0*/  IMAD.MOV R0, RZ, RZ, -R5 ;  /* 0x000000ffff007224 */ /* 0x000fe400078e0a05 */
[----:B------:R-:W-:Y:S02]  /*5cf0*/  IMAD.MOV R2, RZ, RZ, -R2 ;  /* 0x000000ffff027224 */ /* 0x000fe400078e0a02 */
[C---:B------:R-:W-:Y:S01]  /*5d00*/  IMAD R28, R58.reuse, R0, R28 ;  /* 0x000000003a1c7224 */ /* 0x040fe200078e021c */
[----:B------:R-:W-:Y:S01]  /*5d10*/  IABS R20, R41 ;  /* 0x0000002900147213 */ /* 0x000fe20000000000 */
[----:B------:R-:W-:Y:S02]  /*5d20*/  IMAD R47, R58, R2, R47 ;  /* 0x000000023a2f7224 */ /* 0x000fe400078e022f */
[----:B------:R-:W-:-:S02]  /*5d30*/  @!P1 IMAD.MOV R6, RZ, RZ, -R6 ;  /* 0x000000ffff069224 */ /* 0x000fc400078e0a06 */
[--C-:B------:R-:W-:Y:S02]  /*5d40*/  @!P3 IMAD.IADD R60, R60, 0x1, -R58.reuse ;  /* 0x000000013c3cb824 */ /* 0x100fe400078e0a3a */
[----:B------:R-:W-:Y:S01]  /*5d50*/  @!P4 IMAD.MOV R61, RZ, RZ, -R61 ;  /* 0x000000ffff3dc224 */ /* 0x000fe200078e0a3d */
[C---:B------:R-:W-:Y:S01]  /*5d60*/  ISETP.GT.U32.AND P4, PT, R58.reuse, R28, PT ;  /* 0x0000001c3a00720c */ /* 0x040fe20003f84070 */
[----:B------:R-:W-:Y:S01]  /*5d70*/  @!P6 IMAD.IADD R59, R59, 0x1, -R58 ;  /* 0x000000013b3be824 */ /* 0x000fe200078e0a3a */
[----:B------:R-:W-:Y:S01]  /*5d80*/  ISETP.GT.U32.AND P6, PT, R58, R47, PT ;  /* 0x0000002f3a00720c */ /* 0x000fe20003fc4070 */
[----:B------:R-:W-:Y:S01]  /*5d90*/  IMAD.HI.U32 R0, R10, R20, RZ ;  /* 0x000000140a007227 */ /* 0x000fe200078e00ff */
[----:B------:R-:W-:Y:S01]  /*5da0*/  STL [R1+0x4], R6 ;  /* 0x0000040601007387 */ /* 0x000fe20000100800 */
[----:B------:R-:W-:Y:S02]  /*5db0*/  ISETP.GT.U32.AND P3, PT, R58, R60, PT ;  /* 0x0000003c3a00720c */ /* 0x000fe40003f64070 */
[----:B------:R-:W-:Y:S01]  /*5dc0*/  IMAD.MOV R0, RZ, RZ, -R0 ;  /* 0x000000ffff007224 */ /* 0x000fe200078e0a00 */
[----:B------:R0:W-:Y:S01]  /*5dd0*/  STL [R1], R4 ;  /* 0x0000000401007387 */ /* 0x0001e20000100800 */
[----:B----4-:R-:W-:-:S02]  /*5de0*/  IABS R26, R42 ;  /* 0x0000002a001a7213 */ /* 0x010fc40000000000 */
[----:B------:R-:W-:Y:S01]  /*5df0*/  IMAD R20, R58, R0, R20 ;  /* 0x000000003a147224 */ /* 0x000fe200078e0214 */
[----:B0-----:R-:W-:Y:S01]  /*5e00*/  IABS R4, R43 ;  /* 0x0000002b00047213 */ /* 0x001fe20000000000 */
[----:B------:R-:W-:Y:S01]  /*5e10*/  @!P4 IMAD.IADD R28, R28, 0x1, -R58 ;  /* 0x000000011c1cc824 */ /* 0x000fe200078e0a3a */
[----:B------:R-:W-:-:S03]  /*5e20*/  ISETP.GT.U32.AND P4, PT, R58, R59, PT ;  /* 0x0000003b3a00720c */ /* 0x000fc60003f84070 */
[----:B------:R-:W-:Y:S01]  /*5e30*/  IMAD.HI.U32 R0, R10, R4, RZ ;  /* 0x000000040a007227 */ /* 0x000fe200078e00ff */
[----:B------:R-:W-:-:S03]  /*5e40*/  IABS R6, R44 ;  /* 0x0000002c00067213 */ /* 0x000fc60000000000 */
[----:B------:R-:W-:Y:S02]  /*5e50*/  @!P6 IMAD.IADD R47, R47, 0x1, -R58 ;  /* 0x000000012f2fe824 */ /* 0x000fe400078e0a3a */
[----:B------:R-:W-:Y:S01]  /*5e60*/  IMAD.MOV R0, RZ, RZ, -R0 ;  /* 0x000000ffff007224 */ /* 0x000fe200078e0a00 */
[----:B------:R-:W-:Y:S01]  /*5e70*/  ISETP.GE.AND P0, PT, R39, RZ, PT ;  /* 0x000000ff2700720c */ /* 0x000fe20003f06270 */
[----:B------:R-:W-:Y:S02]  /*5e80*/  @!P3 IMAD.IADD R60, R60, 0x1, -R58 ;  /* 0x000000013c3cb824 */ /* 0x000fe400078e0a3a */
[----:B------:R-:W-:Y:S01]  /*5e90*/  IMAD.HI.U32 R2, R10, R26, RZ ;  /* 0x0000001a0a027227 */ /* 0x000fe200078e00ff */
[----:B------:R-:W-:-:S03]  /*5ea0*/  ISETP.GT.U32.AND P6, PT, R58, R47, PT ;  /* 0x0000002f3a00720c */ /* 0x000fc60003fc4070 */
[----:B------:R-:W-:Y:S02]  /*5eb0*/  IMAD R4, R58, R0, R4 ;  /* 0x000000003a047224 */ /* 0x000fe400078e0204 */
[----:B------:R-:W-:Y:S01]  /*5ec0*/  IMAD.HI.U32 R0, R10, R6, RZ ;  /* 0x000000060a007227 */ /* 0x000fe200078e00ff */
[----:B------:R-:W-:-:S03]  /*5ed0*/  IADD3 R2, PT, PT, -R2, RZ, RZ ;  /* 0x000000ff02027210 */ /* 0x000fc60007ffe1ff */
[----:B------:R-:W-:Y:S01]  /*5ee0*/  @!P5 IMAD.MOV R60, RZ, RZ, -R60 ;  /* 0x000000ffff3cd224 */ /* 0x000fe200078e0a3c */
[C---:B------:R-:W-:Y:S01]  /*5ef0*/  ISETP.GT.U32.AND P5, PT, R58.reuse, R28, PT ;  /* 0x0000001c3a00720c */ /* 0x040fe20003fa4070 */
[----:B------:R-:W-:Y:S02]  /*5f00*/  IMAD.MOV R0, RZ, RZ, -R0 ;  /* 0x000000ffff007224 */ /* 0x000fe400078e0a00 */
[C---:B------:R-:W-:Y:S02]  /*5f10*/  IMAD R26, R58.reuse, R2, R26 ;  /* 0x000000023a1a7224 */ /* 0x040fe400078e021a */
[----:B------:R-:W-:Y:S02]  /*5f20*/  @!P4 IMAD.IADD R59, R59, 0x1, -R58 ;  /* 0x000000013b3bc824 */ /* 0x000fe400078e0a3a */
[C---:B------:R-:W-:Y:S02]  /*5f30*/  IMAD R6, R58.reuse, R0, R6 ;  /* 0x000000003a067224 */ /* 0x040fe400078e0206 */
[----:B------:R-:W-:Y:S01]  /*5f40*/  @!P0 IMAD.MOV R59, RZ, RZ, -R59 ;  /* 0x000000ffff3b8224 */ /* 0x000fe200078e0a3b */
[C---:B------:R-:W-:Y:S01]  /*5f50*/  ISETP.GT.U32.AND P0, PT, R58.reuse, R26, PT ;  /* 0x0000001a3a00720c */ /* 0x040fe20003f04070 */
[--C-:B------:R-:W-:Y:S01]  /*5f60*/  @!P6 IMAD.IADD R47, R47, 0x1, -R58.reuse ;  /* 0x000000012f2fe824 */ /* 0x100fe200078e0a3a */
[----:B------:R-:W-:Y:S01]  /*5f70*/  ISETP.GT.U32.AND P6, PT, R58, R6, PT ;  /* 0x000000063a00720c */ /* 0x000fe20003fc4070 */
[----:B------:R-:W-:Y:S01]  /*5f80*/  @!P5 IMAD.IADD R28, R28, 0x1, -R58 ;  /* 0x000000011c1cd824 */ /* 0x000fe200078e0a3a */
[----:B------:R-:W-:-:S02]  /*5f90*/  ISETP.GT.U32.AND P4, PT, R58, R20, PT ;  /* 0x000000143a00720c */ /* 0x000fc40003f84070 */
[----:B------:R-:W-:Y:S02]  /*5fa0*/  ISETP.GT.U32.AND P5, PT, R58, R4, PT ;  /* 0x000000043a00720c */ /* 0x000fe40003fa4070 */
[----:B------:R-:W-:Y:S02]  /*5fb0*/  ISETP.GE.AND P1, PT, R40, RZ, PT ;  /* 0x000000ff2800720c */ /* 0x000fe40003f26270 */
[----:B------:R-:W-:Y:S02]  /*5fc0*/  IABS R18, R45 ;  /* 0x0000002d00127213 */ /* 0x000fe40000000000 */
[----:B------:R-:W-:Y:S01]  /*5fd0*/  IABS R12, R46 ;  /* 0x0000002e000c7213 */ /* 0x000fe20000000000 */
[----:B------:R-:W-:Y:S02]  /*5fe0*/  @!P0 IMAD.IADD R26, R26, 0x1, -R58 ;  /* 0x000000011a1a8824 */ /* 0x000fe400078e0a3a */
[----:B------:R-:W-:Y:S01]  /*5ff0*/  IMAD.HI.U32 R0, R10, R18, RZ ;  /* 0x000000120a007227 */ /* 0x000fe200078e00ff */
[----:B------:R-:W-:-:S03]  /*6000*/  IABS R24, R48 ;  /* 0x0000003000187213 */ /* 0x000fc60000000000 */
[----:B------:R-:W-:Y:S02]  /*6010*/  @!P6 IMAD.IADD R6, R6, 0x1, -R58 ;  /* 0x000000010606e824 */ /* 0x000fe400078e0a3a */
[----:B------:R-:W-:Y:S01]  /*6020*/  IMAD.MOV R0, RZ, RZ, -R0 ;  /* 0x000000ffff007224 */ /* 0x000fe200078e0a00 */
[----:B------:R-:W-:Y:S01]  /*6030*/  @!P1 IADD3 R28, PT, PT, -R28, RZ, RZ ;  /* 0x000000ff1c1c9210 */ /* 0x000fe20007ffe1ff */
[----:B------:R-:W-:Y:S01]  /*6040*/  IMAD.HI.U32 R2, R10, R12, RZ ;  /* 0x0000000c0a027227 */ /* 0x000fe200078e00ff */
[----:B------:R-:W-:-:S03]  /*6050*/  ISETP.GT.U32.AND P1, PT, R58, R6, PT ;  /* 0x000000063a00720c */ /* 0x000fc60003f24070 */
[--C-:B------:R-:W-:Y:S02]  /*6060*/  @!P4 IMAD.IADD R20, R20, 0x1, -R58.reuse ;  /* 0x000000011414c824 */ /* 0x100fe400078e0a3a */
[----:B------:R-:W-:Y:S01]  /*6070*/  @!P5 IMAD.IADD R4, R4, 0x1, -R58 ;  /* 0x000000010404d824 */ /* 0x000fe200078e0a3a */
[C---:B------:R-:W-:Y:S01]  /*6080*/  ISETP.GT.U32.AND P5, PT, R58.reuse, R26, PT ;  /* 0x0000001a3a00720c */ /* 0x040fe20003fa4070 */
[----:B------:R-:W-:Y:S02]  /*6090*/  IMAD R18, R58, R0, R18 ;  /* 0x000000003a127224 */ /* 0x000fe400078e0212 */
[----:B------:R-:W-:Y:S01]  /*60a0*/  IMAD.HI.U32 R0, R10, R24, RZ ;  /* 0x000000180a007227 */ /* 0x000fe200078e00ff */
[----:B------:R-:W-:-:S03]  /*60b0*/  ISETP.GT.U32.AND P0, PT, R58, R20, PT ;  /* 0x000000143a00720c */ /* 0x000fc60003f04070 */
[----:B------:R-:W-:Y:S02]  /*60c0*/  IMAD.MOV R2, RZ, RZ, -R2 ;  /* 0x000000ffff027224 */ /* 0x000fe400078e0a02 */
[----:B------:R-:W-:Y:S02]  /*60d0*/  IMAD.MOV R0, RZ, RZ, -R0 ;  /* 0x000000ffff007224 */ /* 0x000fe400078e0a00 */
[C---:B------:R-:W-:Y:S01]  /*60e0*/  IMAD R12, R58.reuse, R2, R12 ;  /* 0x000000023a0c7224 */ /* 0x040fe200078e020c */
[C---:B------:R-:W-:Y:S01]  /*60f0*/  ISETP.GT.U32.AND P6, PT, R58.reuse, R4, PT ;  /* 0x000000043a00720c */ /* 0x040fe20003fc4070 */
[C---:B------:R-:W-:Y:S02]  /*6100*/  IMAD R24, R58.reuse, R0, R24 ;  /* 0x000000003a187224 */ /* 0x040fe400078e0218 */
[----:B------:R-:W-:Y:S01]  /*6110*/  @!P2 IMAD.MOV R47, RZ, RZ, -R47 ;  /* 0x000000ffff2fa224 */ /* 0x000fe200078e0a2f */
[----:B------:R-:W-:Y:S01]  /*6120*/  ISETP.GT.U32.AND P2, PT, R58, R12, PT ;  /* 0x0000000c3a00720c */ /* 0x000fe20003f44070 */
[--C-:B------:R-:W-:Y:S01]  /*6130*/  @!P5 IMAD.IADD R26, R26, 0x1, -R58.reuse ;  /* 0x000000011a1ad824 */ /* 0x100fe200078e0a3a */
[----:B------:R-:W-:Y:S01]  /*6140*/  IABS R30, R53 ;  /* 0x00000035001e7213 */ /* 0x000fe20000000000 */
[----:B------:R-:W-:Y:S01]  /*6150*/  @!P1 IMAD.IADD R6, R6, 0x1, -R58 ;  /* 0x0000000106069824 */ /* 0x000fe200078e0a3a */
[----:B------:R-:W-:-:S02]  /*6160*/  ISETP.GT.U32.AND P5, PT, R58, R18, PT ;  /* 0x000000123a00720c */ /* 0x000fc40003fa4070 */
[----:B------:R-:W-:Y:S01]  /*6170*/  ISETP.GT.U32.AND P1, PT, R58, R24, PT ;  /* 0x000000183a00720c */ /* 0x000fe20003f24070 */
[--C-:B------:R-:W-:Y:S01]  /*6180*/  @!P0 IMAD.IADD R20, R20, 0x1, -R58.reuse ;  /* 0x0000000114148824 */ /* 0x100fe200078e0a3a */
[----:B------:R-:W-:Y:S01]  /*6190*/  ISETP.GE.AND P4, PT, R42, RZ, PT ;  /* 0x000000ff2a00720c */ /* 0x000fe20003f86270 */
[----:B------:R-:W-:Y:S01]  /*61a0*/  IMAD.HI.U32 R0, R10, R30, RZ ;  /* 0x0000001e0a007227 */ /* 0x000fe200078e00ff */
[----:B------:R-:W-:Y:S02]  /*61b0*/  ISETP.GE.AND P0, PT, R43, RZ, PT ;  /* 0x000000ff2b00720c */ /* 0x000fe40003f06270 */
[----:B------:R-:W-:Y:S01]  /*61c0*/  ISETP.GE.AND P3, PT, R41, RZ, PT ;  /* 0x000000ff2900720c */ /* 0x000fe20003f66270 */
[----:B------:R-:W-:Y:S01]  /*61d0*/  @!P6 IMAD.IADD R4, R4, 0x1, -R58 ;  /* 0x000000010404e824 */ /* 0x000fe200078e0a3a */
[----:B------:R-:W-:Y:S01]  /*61e0*/  ISETP.GE.AND P6, PT, R44, RZ, PT ;  /* 0x000000ff2c00720c */ /* 0x000fe20003fc6270 */
[----:B------:R-:W-:Y:S02]  /*61f0*/  IMAD.MOV R0, RZ, RZ, -R0 ;  /* 0x000000ffff007224 */ /* 0x000fe400078e0a00 */
[----:B------:R-:W-:-:S02]  /*6200*/  @!P2 IMAD.IADD R12, R12, 0x1, -R58 ;  /* 0x000000010c0ca824 */ /* 0x000fc400078e0a3a */
[----:B------:R-:W-:Y:S02]  /*6210*/  @!P5 IMAD.IADD R18, R18, 0x1, -R58 ;  /* 0x000000011212d824 */ /* 0x000fe400078e0a3a */
[----:B------:R-:W-:Y:S02]  /*6220*/  IMAD R30, R58, R0, R30 ;  /* 0x000000003a1e7224 */ /* 0x000fe400078e021e */
[----:B------:R-:W-:Y:S01]  /*6230*/  @!P1 IMAD.IADD R24, R24, 0x1, -R58 ;  /* 0x0000000118189824 */ /* 0x000fe200078e0a3a */
[C---:B------:R-:W-:Y:S01]  /*6240*/  ISETP.GT.U32.AND P1, PT, R58.reuse, R12, PT ;  /* 0x0000000c3a00720c */ /* 0x040fe20003f24070 */
[----:B------:R-:W-:Y:S01]  /*6250*/  @!P4 IMAD.MOV R26, RZ, RZ, -R26 ;  /* 0x000000ffff1ac224 */ /* 0x000fe200078e0a1a */
[C---:B------:R-:W-:Y:S01]  /*6260*/  ISETP.GT.U32.AND P4, PT, R58.reuse, R18, PT ;  /* 0x000000123a00720c */ /* 0x040fe20003f84070 */
[----:B------:R-:W-:Y:S01]  /*6270*/  @!P0 IMAD.MOV R4, RZ, RZ, -R4 ;  /* 0x000000ffff048224 */ /* 0x000fe200078e0a04 */
[C---:B------:R-:W-:Y:S01]  /*6280*/  ISETP.GT.U32.AND P0, PT, R58.reuse, R30, PT ;  /* 0x0000001e3a00720c */ /* 0x040fe20003f04070 */
[----:B------:R-:W-:Y:S01]  /*6290*/  @!P3 IMAD.MOV R20, RZ, RZ, -R20 ;  /* 0x000000ffff14b224 */ /* 0x000fe200078e0a14 */
[----:B------:R-:W-:Y:S01]  /*62a0*/  ISETP.GT.U32.AND P3, PT, R58, R24, PT ;  /* 0x000000183a00720c */ /* 0x000fe20003f64070 */
[----:B------:R-:W-:Y:S01]  /*62b0*/  @!P6 IMAD.MOV R6, RZ, RZ, -R6 ;  /* 0x000000ffff06e224 */ /* 0x000fe200078e0a06 */
[----:B------:R-:W-:-:S02]  /*62c0*/  ISETP.GE.AND P2, PT, R46, RZ, PT ;  /* 0x000000ff2e00720c */ /* 0x000fc40003f46270 */
[----:B------:R-:W-:Y:S01]  /*62d0*/  ISETP.GE.AND P5, PT, R45, RZ, PT ;  /* 0x000000ff2d00720c */ /* 0x000fe20003fa6270 */
[----:B------:R-:W-:Y:S01]  /*62e0*/  STL [R1+0x2380], R61 ;  /* 0x0023803d01007387 */ /* 0x000fe20000100800 */
[----:B------:R-:W-:-:S03]  /*62f0*/  ISETP.GE.AND P6, PT, R48, RZ, PT ;  /* 0x000000ff3000720c */ /* 0x000fc60003fc6270 */
[----:B------:R-:W-:Y:S01]  /*6300*/  STL [R1+0x2384], R60 ;  /* 0x0023843c01007387 */ /* 0x000fe20000100800 */
[----:B------:R-:W-:-:S03]  /*6310*/  @!P1 IADD3 R12, PT, PT, R12, -R58, RZ ;  /* 0x8000003a0c0c9210 */ /* 0x000fc60007ffe0ff */
[----:B------:R-:W-:Y:S04]  /*6320*/  STL [R1+0x2388], R59 ;  /* 0x0023883b01007387 */ /* 0x000fe80000100800 */
[----:B------:R-:W-:Y:S01]  /*6330*/  STL [R1+0x238c], R28 ;  /* 0x00238c1c01007387 */ /* 0x000fe20000100800 */
[----:B------:R-:W-:-:S03]  /*6340*/  @!P4 IMAD.IADD R18, R18, 0x1, -R58 ;  /* 0x000000011212c824 */ /* 0x000fc600078e0a3a */
[----:B------:R-:W-:Y:S01]  /*6350*/  STL [R1+0x2390], R47 ;  /* 0x0023902f01007387 */ /* 0x000fe20000100800 */
[----:B------:R-:W-:-:S03]  /*6360*/  @!P0 IMAD.IADD R30, R30, 0x1, -R58 ;  /* 0x000000011e1e8824 */ /* 0x000fc600078e0a3a */
[----:B------:R-:W-:Y:S01]  /*6370*/  STL [R1+0x2394], R20 ;  /* 0x0023941401007387 */ /* 0x000fe20000100800 */
[----:B--2---:R-:W-:Y:S01]  /*6380*/  IABS R46, R50 ;  /* 0x00000032002e7213 */ /* 0x004fe20000000000 */
[----:B------:R-:W-:Y:S02]  /*6390*/  @!P3 IMAD.IADD R24, R24, 0x1, -R58 ;  /* 0x000000011818b824 */ /* 0x000fe400078e0a3a */
[----:B------:R-:W-:Y:S01]  /*63a0*/  STL [R1+0x2398], R26 ;  /* 0x0023981a01007387 */ /* 0x000fe20000100800 */
[----:B------:R-:W-:-:S03]  /*63b0*/  ISETP.GE.AND P0, PT, R50, RZ, PT ;  /* 0x000000ff3200720c */ /* 0x000fc60003f06270 */
[----:B------:R-:W-:Y:S01]  /*63c0*/  STL [R1+0x239c], R4 ;  /* 0x00239c0401007387 */ /* 0x000fe20000100800 */
[----:B------:R-:W-:-:S03]  /*63d0*/  @!P2 IMAD.MOV R12, RZ, RZ, -R12 ;  /* 0x000000ffff0ca224 */ /* 0x000fc600078e0a0c */
[----:B------:R-:W-:Y:S01]  /*63e0*/  STL [R1+0x23a0], R6 ;  /* 0x0023a00601007387 */ /* 0x000fe20000100800 */
[----:B------:R-:W-:-:S03]  /*63f0*/  @!P5 IMAD.MOV R18, RZ, RZ, -R18 ;  /* 0x000000ffff12d224 */ /* 0x000fc600078e0a12 */
[----:B------:R-:W2:Y:S01]  /*6400*/  LDL.LU R50, [R1+0x254] ;  /* 0x0002540001327983 */ /* 0x000ea20000300800 */
[----:B------:R-:W-:Y:S01]  /*6410*/  @!P6 IMAD.MOV R24, RZ, RZ, -R24 ;  /* 0x000000ffff18e224 */ /* 0x000fe200078e0a18 */
[----:B------:R-:W-:Y:S02]  /*6420*/  ISETP.GE.AND P1, PT, R53, RZ, PT ;  /* 0x000000ff3500720c */ /* 0x000fe40003f26270 */
[----:B------:R-:W-:Y:S01]  /*6430*/  STL [R1+0x23a4], R12 ;  /* 0x0023a40c01007387 */ /* 0x000fe20000100800 */
[----:B------:R-:W-:Y:S02]  /*6440*/  IABS R53, R51 ;  /* 0x0000003300357213 */ /* 0x000fe40000000000 */
[----:B------:R-:W-:Y:S01]  /*6450*/  ISETP.GE.AND P6, PT, R51, RZ, PT ;  /* 0x000000ff3300720c */ /* 0x000fe20003fc6270 */
[----:B------:R-:W-:Y:S04]  /*6460*/  STL [R1+0x23a8], R18 ;  /* 0x0023a81201007387 */ /* 0x000fe80000100800 */
[----:B------:R-:W-:Y:S01]  /*6470*/  STL [R1+0x23ac], R24 ;  /* 0x0023ac1801007387 */ /* 0x000fe20000100800 */
[----:B------:R-:W-:-:S03]  /*6480*/  IABS R38, R49 ;  /* 0x0000003100267213 */ /* 0x000fc60000000000 */
[----:B------:R-:W3:Y:S02]  /*6490*/  LDL.LU R51, [R1+0x258] ;  /* 0x0002580001337983 */ /* 0x000ee40000300800 */
[----:B------:R-:W-:-:S04]  /*64a0*/  IMAD.HI.U32 R0, R10, R38, RZ ;  /* 0x000000260a007227 */ /* 0x000fc800078e00ff */
[----:B------:R-:W-:-:S04]  /*64b0*/  IMAD.MOV R0, RZ, RZ, -R0 ;  /* 0x000000ffff007224 */ /* 0x000fc800078e0a00 */
[----:B------:R-:W-:-:S05]  /*64c0*/  IMAD R38, R58, R0, R38 ;  /* 0x000000003a267224 */ /* 0x000fca00078e0226 */
[----:B------:R-:W-:-:S13]  /*64d0*/  ISETP.GT.U32.AND P4, PT, R58, R38, PT ;  /* 0x000000263a00720c */ /* 0x000fda0003f84070 */
[----:B------:R-:W-:Y:S01]  /*64e0*/  @!P4 IMAD.IADD R38, R38, 0x1, -R58 ;  /* 0x000000012626c824 */ /* 0x000fe200078e0a3a */
[----:B------:R-:W-:Y:S02]  /*64f0*/  ISETP.GT.U32.AND P4, PT, R58, R30, PT ;  /* 0x0000001e3a00720c */ /* 0x000fe40003f84070 */
[----:B------:R-:W-:-:S11]  /*6500*/  IABS R19, R56 ;  /* 0x0000003800137213 */ /* 0x000fd60000000000 */
[----:B------:R-:W-:Y:S01]  /*6510*/  @!P4 IMAD.IADD R30, R30, 0x1, -R58 ;  /* 0x000000011e1ec824 */ /* 0x000fe200078e0a3a */
[----:B------:R-:W-:Y:S02]  /*6520*/  ISETP.GE.AND P4, PT, R56, RZ, PT ;  /* 0x000000ff3800720c */ /* 0x000fe40003f86270 */
[----:B------:R-:W4:Y:S01]  /*6530*/  LDL.LU R56, [R1+0x25c] ;  /* 0x00025c0001387983 */ /* 0x000f220000300800 */
[----:B------:R-:W-:-:S04]  /*6540*/  IMAD.HI.U32 R0, R10, R46, RZ ;  /* 0x0000002e0a007227 */ /* 0x000fc800078e00ff */
[----:B------:R-:W-:-:S04]  /*6550*/  IMAD.MOV R0, RZ, RZ, -R0 ;  /* 0x000000ffff007224 */ /* 0x000fc800078e0a00 */
[----:B------:R-:W-:-:S05]  /*6560*/  IMAD R46, R58, R0, R46 ;  /* 0x000000003a2e7224 */ /* 0x000fca00078e022e */
[----:B------:R-:W-:Y:S02]  /*6570*/  ISETP.GT.U32.AND P5, PT, R58, R46, PT ;  /* 0x0000002e3a00720c */ /* 0x000fe40003fa4070 */
[----:B------:R-:W-:-:S11]  /*6580*/  IABS R44, R57 ;  /* 0x00000039002c7213 */ /* 0x000fd60000000000 */
[----:B------:R-:W-:Y:S01]  /*6590*/  @!P5 IMAD.IADD R46, R46, 0x1, -R58 ;  /* 0x000000012e2ed824 */ /* 0x000fe200078e0a3a */
[----:B------:R-:W-:Y:S02]  /*65a0*/  ISETP.GE.AND P5, PT, R57, RZ, PT ;  /* 0x000000ff3900720c */ /* 0x000fe40003fa6270 */
[----:B------:R-:W4:Y:S01]  /*65b0*/  LDL.LU R57, [R1+0x260] ;  /* 0x0002600001397983 */ /* 0x000f220000300800 */
[----:B------:R-:W-:Y:S01]  /*65c0*/  ISETP.GT.U32.AND P2, PT, R58, R38, PT ;  /* 0x000000263a00720c */ /* 0x000fe20003f44070 */
[----:B------:R-:W-:-:S04]  /*65d0*/  IMAD.HI.U32 R0, R10, R53, RZ ;  /* 0x000000350a007227 */ /* 0x000fc800078e00ff */
[----:B------:R-:W-:-:S04]  /*65e0*/  IMAD.MOV R0, RZ, RZ, -R0 ;  /* 0x000000ffff007224 */ /* 0x000fc800078e0a00 */
[----:B------:R-:W-:-:S04]  /*65f0*/  IMAD R53, R58, R0, R53 ;  /* 0x000000003a357224 */ /* 0x000fc800078e0235 */
[----:B------:R-:W-:Y:S01]  /*6600*/  @!P2 IMAD.IADD R38, R38, 0x1, -R58 ;  /* 0x000000012626a824 */ /* 0x000fe200078e0a3a */
[----:B------:R-:W-:Y:S01]  /*6610*/  ISETP.GT.U32.AND P2, PT, R58, R53, PT ;  /* 0x000000353a00720c */ /* 0x000fe20003f44070 */
[----:B------:R-:W-:Y:S01]  /*6620*/  IMAD.HI.U32 R0, R10, R44, RZ ;  /* 0x0000002c0a007227 */ /* 0x000fe200078e00ff */
[----:B------:R-:W-:-:S03]  /*6630*/  IABS R8, R52 ;  /* 0x0000003400087213 */ /* 0x000fc60000000000 */
[----:B------:R-:W-:Y:S01]  /*6640*/  IMAD.MOV R0, RZ, RZ, -R0 ;  /* 0x000000ffff007224 */ /* 0x000fe200078e0a00 */
[----:B------:R-:W-:Y:S01]  /*6650*/  @!P1 IADD3 R30, PT, PT, -R30, RZ, RZ ;  /* 0x000000ff1e1e9210 */ /* 0x000fe20007ffe1ff */
[----:B------:R-:W-:Y:S01]  /*6660*/  IMAD.HI.U32 R2, R10, R19, RZ ;  /* 0x000000130a027227 */ /* 0x000fe200078e00ff */
[----:B------:R-:W-:-:S05]  /*6670*/  ISETP.GE.AND P3, PT, R49, RZ, PT ;  /* 0x000000ff3100720c */ /* 0x000fca0003f66270 */
[----:B------:R-:W-:Y:S01]  /*6680*/  @!P2 IMAD.IADD R53, R53, 0x1, -R58 ;  /* 0x000000013535a824 */ /* 0x000fe200078e0a3a */
[----:B------:R-:W-:Y:S01]  /*6690*/  IABS R5, R54 ;  /* 0x0000003600057213 */ /* 0x000fe20000000000 */
[----:B------:R-:W-:Y:S02]  /*66a0*/  IMAD R44, R58, R0, R44 ;  /* 0x000000003a2c7224 */ /* 0x000fe400078e022c */
[----:B------:R-:W-:Y:S01]  /*66b0*/  IMAD.HI.U32 R0, R10, R8, RZ ;  /* 0x000000080a007227 */ /* 0x000fe200078e00ff */
[C---:B------:R-:W-:Y:S02]  /*66c0*/  ISETP.GT.U32.AND P1, PT, R58.reuse, R53, PT ;  /* 0x000000353a00720c */ /* 0x040fe40003f24070 */
[----:B------:R-:W-:Y:S01]  /*66d0*/  ISETP.GT.U32.AND P2, PT, R58, R46, PT ;  /* 0x0000002e3a00720c */ /* 0x000fe20003f44070 */
[----:B------:R-:W-:Y:S02]  /*66e0*/  IMAD.MOV R2, RZ, RZ, -R2 ;  /* 0x000000ffff027224 */ /* 0x000fe400078e0a02 */
[----:B------:R-:W-:-:S02]  /*66f0*/  IMAD.MOV R0, RZ, RZ, -R0 ;  /* 0x000000ffff007224 */ /* 0x000fc400078e0a00 */
[----:B------:R-:W-:-:S04]  /*6700*/  IMAD.HI.U32 R9, R10, R5, RZ ;  /* 0x000000050a097227 */ /* 0x000fc800078e00ff */
[C---:B------:R-:W-:Y:S02]  /*6710*/  IMAD R19, R58.reuse, R2, R19 ;  /* 0x000000023a137224 */ /* 0x040fe400078e0213 */
[C---:B------:R-:W-:Y:S02]  /*6720*/  IMAD R8, R58.reuse, R0, R8 ;  /* 0x000000003a087224 */ /* 0x040fe400078e0208 */
[----:B------:R-:W-:Y:S02]  /*6730*/  IMAD.MOV R9, RZ, RZ, -R9 ;  /* 0x000000ffff097224 */ /* 0x000fe400078e0a09 */
[----:B------:R-:W-:Y:S01]  /*6740*/  @!P3 IMAD.MOV R38, RZ, RZ, -R38 ;  /* 0x000000ffff26b224 */ /* 0x000fe200078e0a26 */
[C---:B------:R-:W-:Y:S01]  /*6750*/  ISETP.GT.U32.AND P3, PT, R58.reuse, R19, PT ;  /* 0x000000133a00720c */ /* 0x040fe20003f64070 */
[----:B------:R-:W-:Y:S02]  /*6760*/  @!P1 IMAD.IADD R53, R53, 0x1, -R58 ;  /* 0x0000000135359824 */ /* 0x000fe400078e0a3a */
[----:B------:R-:W-:-:S02]  /*6770*/  IMAD R5, R58, R9, R5 ;  /* 0x000000093a057224 */ /* 0x000fc400078e0205 */
[--C-:B------:R-:W-:Y:S01]  /*6780*/  @!P2 IMAD.IADD R46, R46, 0x1, -R58.reuse ;  /* 0x000000012e2ea824 */ /* 0x100fe200078e0a3a */
[C---:B------:R-:W-:Y:S01]  /*6790*/  ISETP.GT.U32.AND P2, PT, R58.reuse, R44, PT ;  /* 0x0000002c3a00720c */ /* 0x040fe20003f44070 */
[----:B------:R-:W-:Y:S01]  /*67a0*/  @!P6 IMAD.MOV R53, RZ, RZ, -R53 ;  /* 0x000000ffff35e224 */ /* 0x000fe200078e0a35 */
[C---:B------:R-:W-:Y:S02]  /*67b0*/  ISETP.GT.U32.AND P6, PT, R58.reuse, R5, PT ;  /* 0x000000053a00720c */ /* 0x040fe40003fc4070 */
[----:B------:R-:W-:Y:S02]  /*67c0*/  ISETP.GT.U32.AND P1, PT, R58, R8, PT ;  /* 0x000000083a00720c */ /* 0x000fe40003f24070 */
[----:B------:R-:W-:Y:S01]  /*67d0*/  IABS R39, R55 ;  /* 0x0000003700277213 */ /* 0x000fe20000000000 */
[----:B------:R-:W-:-:S04]  /*67e0*/  @!P3 IMAD.IADD R19, R19, 0x1, -R58 ;  /* 0x000000011313b824 */ /* 0x000fc800078e0a3a */
[----:B------:R-:W-:-:S04]  /*67f0*/  IMAD.HI.U32 R2, R10, R39, RZ ;  /* 0x000000270a027227 */ /* 0x000fc800078e00ff */
[--C-:B------:R-:W-:Y:S01]  /*6800*/  @!P2 IMAD.IADD R44, R44, 0x1, -R58.reuse ;  /* 0x000000012c2ca824 */ /* 0x100fe200078e0a3a */
[----:B------:R-:W-:Y:S01]  /*6810*/  ISETP.GT.U32.AND P2, PT, R58, R19, PT ;  /* 0x000000133a00720c */ /* 0x000fe20003f44070 */
[--C-:B------:R-:W-:Y:S02]  /*6820*/  @!P6 IMAD.IADD R5, R5, 0x1, -R58.reuse ;  /* 0x000000010505e824 */ /* 0x100fe400078e0a3a */
[----:B------:R-:W-:Y:S02]  /*6830*/  @!P1 IMAD.IADD R8, R8, 0x1, -R58 ;  /* 0x0000000108089824 */ /* 0x000fe400078e0a3a */
[----:B------:R-:W-:Y:S02]  /*6840*/  IMAD.MOV R2, RZ, RZ, -R2 ;  /* 0x000000ffff027224 */ /* 0x000fe400078e0a02 */
[----:B------:R-:W-:Y:S01]  /*6850*/  @!P0 IMAD.MOV R46, RZ, RZ, -R46 ;  /* 0x000000ffff2e8224 */ /* 0x000fe200078e0a2e */
[C---:B------:R-:W-:Y:S01]  /*6860*/  ISETP.GT.U32.AND P0, PT, R58.reuse, R44, PT ;  /* 0x0000002c3a00720c */ /* 0x040fe20003f04070 */
[C---:B------:R-:W-:Y:S01]  /*6870*/  IMAD R39, R58.reuse, R2, R39 ;  /* 0x000000023a277224 */ /* 0x040fe200078e0227 */
[----:B------:R-:W-:-:S02]  /*6880*/  ISETP.GT.U32.AND P1, PT, R58, R8, PT ;  /* 0x000000083a00720c */ /* 0x000fc40003f24070 */
[----:B------:R-:W-:Y:S01]  /*6890*/  ISETP.GE.AND P3, PT, R52, RZ, PT ;  /* 0x000000ff3400720c */ /* 0x000fe20003f66270 */
[--C-:B------:R-:W-:Y:S01]  /*68a0*/  @!P2 IMAD.IADD R19, R19, 0x1, -R58.reuse ;  /* 0x000000011313a824 */ /* 0x100fe200078e0a3a */
[----:B------:R-:W-:Y:S01]  /*68b0*/  ISETP.GT.U32.AND P2, PT, R58, R39, PT ;  /* 0x000000273a00720c */ /* 0x000fe20003f44070 */
[----:B------:R-:W-:Y:S04]  /*68c0*/  STL [R1+0x23b0], R30 ;  /* 0x0023b01e01007387 */ /* 0x000fe80000100800 */
[----:B------:R-:W-:Y:S04]  /*68d0*/  STL [R1+0x23b4], R38 ;  /* 0x0023b42601007387 */ /* 0x000fe80000100800 */
[----:B------:R-:W4:Y:S01]  /*68e0*/  LDL.LU R52, [R1+0x264] ;  /* 0x0002640001347983 */ /* 0x000f220000300800 */
[----:B------:R-:W-:Y:S01]  /*68f0*/  @!P0 IMAD.IADD R44, R44, 0x1, -R58 ;  /* 0x000000012c2c8824 */ /* 0x000fe200078e0a3a */
[----:B------:R-:W-:Y:S01]  /*6900*/  @!P1 IADD3 R8, PT, PT, R8, -R58, RZ ;  /* 0x8000003a08089210 */ /* 0x000fe20007ffe0ff */
[----:B------:R-:W-:Y:S01]  /*6910*/  @!P4 IMAD.MOV R19, RZ, RZ, -R19 ;  /* 0x000000ffff13c224 */ /* 0x000fe200078e0a13 */
[----:B------:R-:W-:Y:S01]  /*6920*/  STL [R1+0x23b8], R46 ;  /* 0x0023b82e01007387 */ /* 0x000fe20000100800 */
[----:B------:R-:W-:Y:S01]  /*6930*/  @!P5 IMAD.MOV R44, RZ, RZ, -R44 ;  /* 0x000000ffff2cd224 */ /* 0x000fe200078e0a2c */
[----:B------:R-:W-:Y:S01]  /*6940*/  ISETP.GE.AND P1, PT, R54, RZ, PT ;  /* 0x000000ff3600720c */ /* 0x000fe20003f26270 */
[----:B------:R-:W-:Y:S01]  /*6950*/  @!P2 IMAD.IADD R39, R39, 0x1, -R58 ;  /* 0x000000012727a824 */ /* 0x000fe200078e0a3a */
[----:B------:R-:W-:Y:S01]  /*6960*/  STL [R1+0x23bc], R53 ;  /* 0x0023bc3501007387 */ /* 0x000fe20000100800 */
[----:B------:R-:W-:Y:S01]  /*6970*/  @!P3 IMAD.MOV R8, RZ, RZ, -R8 ;  /* 0x000000ffff08b224 */ /* 0x000fe200078e0a08 */
[----:B------:R-:W-:-:S02]  /*6980*/  ISETP.GE.AND P2, PT, R55, RZ, PT ;  /* 0x000000ff3700720c */ /* 0x000fc40003f46270 */
[----:B------:R-:W4:Y:S04]  /*6990*/  LDL.LU R54, [R1+0x268] ;  /* 0x0002680001367983 */ /* 0x000f280000300800 */
[----:B------:R-:W4:Y:S04]  /*69a0*/  LDL.LU R55, [R1+0x26c] ;  /* 0x00026c0001377983 */ /* 0x000f280000300800 */
[----:B------:R-:W-:Y:S04]  /*69b0*/  STL [R1+0x23c0], R19 ;  /* 0x0023c01301007387 */ /* 0x000fe80000100800 */
[----:B------:R-:W-:Y:S04]  /*69c0*/  STL [R1+0x23c4], R44 ;  /* 0x0023c42c01007387 */ /* 0x000fe80000100800 */
[----:B------:R-:W-:Y:S01]  /*69d0*/  STL [R1+0x23c8], R8 ;  /* 0x0023c80801007387 */ /* 0x000fe20000100800 */
[----:B--2---:R-:W-:-:S05]  /*69e0*/  IABS R7, R50 ;  /* 0x0000003200077213 */ /* 0x004fca0000000000 */
[----:B------:R-:W-:-:S04]  /*69f0*/  IMAD.HI.U32 R0, R10, R7, RZ ;  /* 0x000000070a007227 */ /* 0x000fc800078e00ff */
[----:B------:R-:W-:Y:S01]  /*6a00*/  IMAD.MOV R0, RZ, RZ, -R0 ;  /* 0x000000ffff007224 */ /* 0x000fe200078e0a00 */
[----:B---3--:R-:W-:-:S03]  /*6a10*/  IABS R43, R51 ;  /* 0x00000033002b7213 */ /* 0x008fc60000000000 */
[----:B------:R-:W-:Y:S02]  /*6a20*/  IMAD R7, R58, R0, R7 ;  /* 0x000000003a077224 */ /* 0x000fe400078e0207 */
[----:B------:R-:W-:-:S04]  /*6a30*/  IMAD.HI.U32 R0, R10, R43, RZ ;  /* 0x0000002b0a007227 */ /* 0x000fc800078e00ff */
[----:B------:R-:W-:-:S04]  /*6a40*/  IMAD.MOV R0, RZ, RZ, -R0 ;  /* 0x000000ffff007224 */ /* 0x000fc800078e0a00 */
[----:B------:R-:W-:-:S05]  /*6a50*/  IMAD R43, R58, R0, R43 ;  /* 0x000000003a2b7224 */ /* 0x000fca00078e022b */
[----:B------:R-:W-:-:S13]  /*6a60*/  ISETP.GT.U32.AND P6, PT, R58, R43, PT ;  /* 0x0000002b3a00720c */ /* 0x000fda0003fc4070 */
[----:B------:R-:W-:-:S05]  /*6a70*/  @!P6 IMAD.IADD R43, R43, 0x1, -R58 ;  /* 0x000000012b2be824 */ /* 0x000fca00078e0a3a */
[C---:B------:R-:W-:Y:S02]  /*6a80*/  ISETP.GT.U32.AND P6, PT, R58.reuse, R43, PT ;  /* 0x0000002b3a00720c */ /* 0x040fe40003fc4070 */
[----:B------:R-:W-:Y:S02]  /*6a90*/  ISETP.GT.U32.AND P0, PT, R58, R7, PT ;  /* 0x000000073a00720c */ /* 0x000fe40003f04070 */
[----:B----4-:R-:W-:-:S09]  /*6aa0*/  IABS R33, R56 ;  /* 0x0000003800217213 */ /* 0x010fd20000000000 */
[--C-:B------:R-:W-:Y:S01]  /*6ab0*/  @!P6 IMAD.IADD R43, R43, 0x1, -R58.reuse ;  /* 0x000000012b2be824 */ /* 0x100fe200078e0a3a */
[----:B------:R-:W-:Y:S02]  /*6ac0*/  ISETP.GE.AND P6, PT, R56, RZ, PT ;  /* 0x000000ff3800720c */ /* 0x000fe40003fc6270 */
[----:B------:R-:W2:Y:S01]  /*6ad0*/  LDL.LU R56, [R1+0x270] ;  /* 0x0002700001387983 */ /* 0x000ea20000300800 */
[----:B------:R-:W-:Y:S01]  /*6ae0*/  @!P0 IMAD.IADD R7, R7, 0x1, -R58 ;  /* 0x0000000107078824 */ /* 0x000fe200078e0a3a */
[----:B------:R-:W-:Y:S01]  /*6af0*/  ISETP.GT.U32.AND P0, PT, R58, R5, PT ;  /* 0x000000053a00720c */ /* 0x000fe20003f04070 */
[----:B------:R-:W-:-:S04]  /*6b00*/  IMAD.HI.U32 R2, R10, R33, RZ ;  /* 0x000000210a027227 */ /* 0x000fc800078e00ff */
[----:B------:R-:W-:-:S04]  /*6b10*/  IMAD.MOV R2, RZ, RZ, -R2 ;  /* 0x000000ffff027224 */ /* 0x000fc800078e0a02 */
[----:B------:R-:W-:-:S04]  /*6b20*/  IMAD R33, R58, R2, R33 ;  /* 0x000000023a217224 */ /* 0x000fc800078e0221 */
[----:B------:R-:W-:Y:S01]  /*6b30*/  @!P0 IMAD.IADD R5, R5, 0x1, -R58 ;  /* 0x0000000105058824 */ /* 0x000fe200078e0a3a */
[----:B------:R-:W-:Y:S02]  /*6b40*/  ISETP.GT.U32.AND P0, PT, R58, R33, PT ;  /* 0x000000213a00720c */ /* 0x000fe40003f04070 */
[----:B------:R-:W-:-:S11]  /*6b50*/  IABS R23, R57 ;  /* 0x0000003900177213 */ /* 0x000fd60000000000 */
[----:B------:R-:W-:Y:S01]  /*6b60*/  @!P0 IMAD.IADD R33, R33, 0x1, -R58 ;  /* 0x0000000121218824 */ /* 0x000fe200078e0a3a */
[----:B------:R-:W-:Y:S02]  /*6b70*/  ISETP.GE.AND P0, PT, R57, RZ, PT ;  /* 0x000000ff3900720c */ /* 0x000fe40003f06270 */
[----:B------:R-:W3:Y:S01]  /*6b80*/  LDL.LU R57, [R1+0x274] ;  /* 0x0002740001397983 */ /* 0x000ee20000300800 */
[----:B------:R-:W-:Y:S01]  /*6b90*/  ISETP.GT.U32.AND P5, PT, R58, R7, PT ;  /* 0x000000073a00720c */ /* 0x000fe20003fa4070 */
[----:B------:R-:W-:-:S04]  /*6ba0*/  IMAD.HI.U32 R0, R10, R23, RZ ;  /* 0x000000170a007227 */ /* 0x000fc800078e00ff */
[----:B------:R-:W-:-:S04]  /*6bb0*/  IMAD.MOV R0, RZ, RZ, -R0 ;  /* 0x000000ffff007224 */ /* 0x000fc800078e0a00 */
[----:B------:R-:W-:-:S04]  /*6bc0*/  IMAD R23, R58, R0, R23 ;  /* 0x000000003a177224 */ /* 0x000fc800078e0217 */
[----:B------:R-:W-:Y:S01]  /*6bd0*/  @!P5 IMAD.IADD R7, R7, 0x1, -R58 ;  /* 0x000000010707d824 */ /* 0x000fe200078e0a3a */
[C---:B------:R-:W-:Y:S02]  /*6be0*/  ISETP.GT.U32.AND P5, PT, R58.reuse, R23, PT ;  /* 0x000000173a00720c */ /* 0x040fe40003fa4070 */
[----:B------:R-:W-:Y:S02]  /*6bf0*/  ISETP.GT.U32.AND P4, PT, R58, R39, PT ;  /* 0x000000273a00720c */ /* 0x000fe40003f84070 */
[----:B------:R-:W-:Y:S01]  /*6c00*/  ISETP.GE.AND P3, PT, R50, RZ, PT ;  /* 0x000000ff3200720c */ /* 0x000fe20003f66270 */
[----:B------:R-:W-:Y:S01]  /*6c10*/  @!P1 IMAD.MOV R5, RZ, RZ, -R5 ;  /* 0x000000ffff059224 */ /* 0x000fe200078e0a05 */
[----:B------:R-:W-:-:S07]  /*6c20*/  ISETP.GT.U32.AND P1, PT, R58, R33, PT ;  /* 0x000000213a00720c */ /* 0x000fce0003f24070 */
[--C-:B------:R-:W-:Y:S02]  /*6c30*/  @!P5 IMAD.IADD R23, R23, 0x1, -R58.reuse ;  /* 0x000000011717d824 */ /* 0x100fe400078e0a3a */
[--C-:B------:R-:W-:Y:S01]  /*6c40*/  @!P4 IMAD.IADD R39, R39, 0x1, -R58.reuse ;  /* 0x000000012727c824 */ /* 0x100fe200078e0a3a */
[----:B------:R-:W-:Y:S02]  /*6c50*/  ISETP.GE.AND P4, PT, R51, RZ, PT ;  /* 0x000000ff3300720c */ /* 0x000fe40003f86270 */
[----:B------:R-:W-:Y:S01]  /*6c60*/  ISETP.GT.U32.AND P5, PT, R58, R23, PT ;  /* 0x000000173a00720c */ /* 0x000fe20003fa4070 */
[----:B------:R-:W-:Y:S02]  /*6c70*/  @!P2 IMAD.MOV R39, RZ, RZ, -R39 ;  /* 0x000000ffff27a224 */ /* 0x000fe400078e0a27 */
[----:B------:R-:W-:Y:S01]  /*6c80*/  @!P3 IMAD.MOV R7, RZ, RZ, -R7 ;  /* 0x000000ffff07b224 */ /* 0x000fe200078e0a07 */
[----:B------:R0:W-:Y:S04]  /*6c90*/  STL [R1+0x23cc], R5 ;  /* 0x0023cc0501007387 */ /* 0x0001e80000100800 */
[----:B------:R-:W-:Y:S04]  /*6ca0*/  STL [R1+0x23d0], R39 ;  /* 0x0023d02701007387 */ /* 0x000fe80000100800 */
[----:B------:R-:W-:Y:S01]  /*6cb0*/  STL [R1+0x23d4], R7 ;  /* 0x0023d40701007387 */ /* 0x000fe20000100800 */
[----:B------:R-:W-:-:S02]  /*6cc0*/  @!P1 IMAD.IADD R33, R33, 0x1, -R58 ;  /* 0x0000000121219824 */ /* 0x000fc400078e0a3a */
[----:B------:R-:W-:Y:S02]  /*6cd0*/  @!P5 IMAD.IADD R23, R23, 0x1, -R58 ;  /* 0x000000011717d824 */ /* 0x000fe400078e0a3a */
[----:B------:R-:W-:Y:S02]  /*6ce0*/  @!P4 IMAD.MOV R43, RZ, RZ, -R43 ;  /* 0x000000ffff2bc224 */ /* 0x000fe400078e0a2b */
[----:B------:R-:W-:Y:S02]  /*6cf0*/  @!P6 IMAD.MOV R33, RZ, RZ, -R33 ;  /* 0x000000ffff21e224 */ /* 0x000fe400078e0a21 */
[----:B------:R-:W-:Y:S01]  /*6d00*/  @!P0 IMAD.MOV R23, RZ, RZ, -R23 ;  /* 0x000000ffff178224 */ /* 0x000fe200078e0a17 */
[----:B------:R-:W-:Y:S02]  /*6d10*/  IABS R48, R52 ;  /* 0x0000003400307213 */ /* 0x000fe40000000000 */
[----:B------:R-:W-:Y:S02]  /*6d20*/  ISETP.GE.AND P3, PT, R52, RZ, PT ;  /* 0x000000ff3400720c */ /* 0x000fe40003f66270 */
[----:B------:R-:W4:Y:S01]  /*6d30*/  LDL.LU R52, [R1+0x278] ;  /* 0x0002780001347983 */ /* 0x000f220000300800 */
[----:B------:R-:W-:-:S03]  /*6d40*/  IMAD.HI.U32 R0, R10, R48, RZ ;  /* 0x000000300a007227 */ /* 0x000fc600078e00ff */
[----:B------:R-:W-:Y:S01]  /*6d50*/  STL [R1+0x23d8], R43 ;  /* 0x0023d82b01007387 */ /* 0x000fe20000100800 */
[----:B------:R-:W-:Y:S01]  /*6d60*/  IMAD.MOV R0, RZ, RZ, -R0 ;  /* 0x000000ffff007224 */ /* 0x000fe200078e0a00 */
[----:B------:R-:W-:Y:S02]  /*6d70*/  IABS R9, R54 ;  /* 0x0000003600097213 */ /* 0x000fe40000000000 */
[----:B------:R-:W-:Y:S02]  /*6d80*/  ISETP.GE.AND P4, PT, R54, RZ, PT ;  /* 0x000000ff3600720c */ /* 0x000fe40003f86270 */
[----:B------:R-:W4:Y:S01]  /*6d90*/  LDL.LU R54, [R1+0x27c] ;  /* 0x00027c0001367983 */ /* 0x000f220000300800 */
[----:B------:R-:W-:-:S03]  /*6da0*/  IMAD R48, R58, R0, R48 ;  /* 0x000000003a307224 */ /* 0x000fc600078e0230 */
[----:B------:R-:W-:Y:S04]  /*6db0*/  STL [R1+0x23dc], R33 ;  /* 0x0023dc2101007387 */ /* 0x000fe80000100800 */
[----:B------:R-:W-:Y:S01]  /*6dc0*/  STL [R1+0x23e0], R23 ;  /* 0x0023e01701007387 */ /* 0x000fe20000100800 */
[----:B------:R-:W-:-:S13]  /*6dd0*/  ISETP.GT.U32.AND P2, PT, R58, R48, PT ;  /* 0x000000303a00720c */ /* 0x000fda0003f44070 */
[----:B------:R-:W-:-:S05]  /*6de0*/  @!P2 IMAD.IADD R48, R48, 0x1, -R58 ;  /* 0x000000013030a824 */ /* 0x000fca00078e0a3a */
[----:B------:R-:W-:Y:S02]  /*6df0*/  ISETP.GT.U32.AND P2, PT, R58, R48, PT ;  /* 0x000000303a00720c */ /* 0x000fe40003f44070 */
[----:B------:R-:W-:-:S11]  /*6e00*/  IABS R36, R55 ;  /* 0x0000003700247213 */ /* 0x000fd60000000000 */
[----:B------:R-:W-:-:S05]  /*6e10*/  @!P2 IMAD.IADD R48, R48, 0x1, -R58 ;  /* 0x000000013030a824 */ /* 0x000fca00078e0a3a */
[----:B------:R-:W-:Y:S02]  /*6e20*/  @!P3 IADD3 R48, PT, PT, -R48, RZ, RZ ;  /* 0x000000ff3030b210 */ /* 0x000fe40007ffe1ff */
[----:B------:R-:W-:Y:S02]  /*6e30*/  ISETP.GE.AND P1, PT, R55, RZ, PT ;  /* 0x000000ff3700720c */ /* 0x000fe40003f26270 */
[----:B--2---:R-:W-:Y:S02]  /*6e40*/  IABS R49, R56 ;  /* 0x0000003800317213 */ /* 0x004fe40000000000 */
[----:B------:R-:W-:Y:S02]  /*6e50*/  ISETP.GE.AND P0, PT, R56, RZ, PT ;  /* 0x000000ff3800720c */ /* 0x000fe40003f06270 */
[----:B------:R-:W2:Y:S04]  /*6e60*/  LDL.LU R56, [R1+0x280] ;  /* 0x0002800001387983 */ /* 0x000ea80000300800 */
[----:B------:R-:W-:Y:S04]  /*6e70*/  STL [R1+0x23e4], R48 ;  /* 0x0023e43001007387 */ /* 0x000fe80000100800 */
[----:B------:R-:W2:Y:S01]  /*6e80*/  LDL.LU R55, [R1+0x284] ;  /* 0x0002840001377983 */ /* 0x000ea20000300800 */
[----:B---3--:R-:W-:-:S02]  /*6e90*/  IABS R31, R57 ;  /* 0x00000039001f7213 */ /* 0x008fc40000000000 */
[----:B------:R-:W-:Y:S02]  /*6ea0*/  ISETP.GE.AND P3, PT, R57, RZ, PT ;  /* 0x000000ff3900720c */ /* 0x000fe40003f66270 */
[----:B------:R-:W3:Y:S01]  /*6eb0*/  LDL.LU R57, [R1+0x288] ;  /* 0x0002880001397983 */ /* 0x000ee20000300800 */
[----:B------:R-:W-:-:S03]  /*6ec0*/  IMAD.HI.U32 R2, R10, R9, RZ ;  /* 0x000000090a027227 */ /* 0x000fc600078e00ff */
[----:B------:R-:W3:Y:S01]  /*6ed0*/  LDL.LU R50, [R1+0x28c] ;  /* 0x00028c0001327983 */ /* 0x000ee20000300800 */
[----:B------:R-:W-:Y:S01]  /*6ee0*/  IMAD.HI.U32 R0, R10, R36, RZ ;  /* 0x000000240a007227 */ /* 0x000fe200078e00ff */
[----:B------:R-:W-:-:S03]  /*6ef0*/  IADD3 R2, PT, PT, -R2, RZ, RZ ;  /* 0x000000ff02027210 */ /* 0x000fc60007ffe1ff */
[----:B------:R-:W-:Y:S02]  /*6f00*/  IMAD.MOV R0, RZ, RZ, -R0 ;  /* 0x000000ffff007224 */ /* 0x000fe400078e0a00 */
[C---:B------:R-:W-:Y:S02]  /*6f10*/  IMAD R9, R58.reuse, R2, R9 ;  /* 0x000000023a097224 */ /* 0x040fe400078e0209 */
[----:B------:R-:W-:-:S03]  /*6f20*/  IMAD R36, R58, R0, R36 ;  /* 0x000000003a247224 */ /* 0x000fc600078e0224 */
[C---:B------:R-:W-:Y:S02]  /*6f30*/  ISETP.GT.U32.AND P5, PT, R58.reuse, R9, PT ;  /* 0x000000093a00720c */ /* 0x040fe40003fa4070 */
[----:B------:R-:W-:Y:S01]  /*6f40*/  ISETP.GT.U32.AND P6, PT, R58, R36, PT ;  /* 0x000000243a00720c */ /* 0x000fe20003fc4070 */
[----:B------:R-:W-:-:S04]  /*6f50*/  IMAD.HI.U32 R0, R10, R49, RZ ;  /* 0x000000310a007227 */ /* 0x000fc800078e00ff */
[----:B------:R-:W-:-:S06]  /*6f60*/  IMAD.MOV R0, RZ, RZ, -R0 ;  /* 0x000000ffff007224 */ /* 0x000fcc00078e0a00 */
[--C-:B------:R-:W-:Y:S02]  /*6f70*/  @!P5 IMAD.IADD R9, R9, 0x1, -R58.reuse ;  /* 0x000000010909d824 */ /* 0x100fe400078e0a3a */
[----:B------:R-:W-:Y:S02]  /*6f80*/  @!P6 IMAD.IADD R36, R36, 0x1, -R58 ;  /* 0x000000012424e824 */ /* 0x000fe400078e0a3a */
[C---:B------:R-:W-:Y:S01]  /*6f90*/  IMAD R49, R58.reuse, R0, R49 ;  /* 0x000000003a317224 */ /* 0x040fe200078e0231 */
[C---:B------:R-:W-:Y:S02]  /*6fa0*/  ISETP.GT.U32.AND P5, PT, R58.reuse, R9, PT ;  /* 0x000000093a00720c */ /* 0x040fe40003fa4070 */
[C---:B------:R-:W-:Y:S02]  /*6fb0*/  ISETP.GT.U32.AND P6, PT, R58.reuse, R36, PT ;  /* 0x000000243a00720c */ /* 0x040fe40003fc4070 */
[----:B------:R-:W-:-:S09]  /*6fc0*/  ISETP.GT.U32.AND P2, PT, R58, R49, PT ;  /* 0x000000313a00720c */ /* 0x000fd20003f44070 */
[--C-:B------:R-:W-:Y:S02]  /*6fd0*/  @!P5 IMAD.IADD R9, R9, 0x1, -R58.reuse ;  /* 0x000000010909d824 */ /* 0x100fe400078e0a3a */
[--C-:B------:R-:W-:Y:S02]  /*6fe0*/  @!P6 IMAD.IADD R36, R36, 0x1, -R58.reuse ;  /* 0x000000012424e824 */ /* 0x100fe400078e0a3a */
[----:B------:R-:W-:Y:S02]  /*6ff0*/  @!P4 IMAD.MOV R9, RZ, RZ, -R9 ;  /* 0x000000ffff09c224 */ /* 0x000fe400078e0a09 */
[----:B------:R-:W-:Y:S02]  /*7000*/  @!P2 IMAD.IADD R49, R49, 0x1, -R58 ;  /* 0x000000013131a824 */ /* 0x000fe400078e0a3a */
[----:B------:R-:W-:Y:S01]  /*7010*/  @!P1 IMAD.MOV R36, RZ, RZ, -R36 ;  /* 0x000000ffff249224 */ /* 0x000fe200078e0a24 */
[----:B------:R-:W-:Y:S02]  /*7020*/  STL [R1+0x23e8], R9 ;  /* 0x0023e80901007387 */ /* 0x000fe40000100800 */
[----:B------:R-:W-:-:S02]  /*7030*/  ISETP.GT.U32.AND P2, PT, R58, R49, PT ;  /* 0x000000313a00720c */ /* 0x000fc40003f44070 */
[----:B------:R-:W-:Y:S01]  /*7040*/  STL [R1+0x23ec], R36 ;  /* 0x0023ec2401007387 */ /* 0x000fe20000100800 */
[----:B------:R-:W-:-:S04]  /*7050*/  IMAD.HI.U32 R11, R10, R31, RZ ;  /* 0x0000001f0a0b7227 */ /* 0x000fc800078e00ff */
[----:B------:R-:W-:-:S04]  /*7060*/  IMAD.MOV R11, RZ, RZ, -R11 ;  /* 0x000000ffff0b7224 */ /* 0x000fc800078e0a0b */
[----:B------:R-:W-:Y:S02]  /*7070*/  IMAD R31, R58, R11, R31 ;  /* 0x0000000b3a1f7224 */ /* 0x000fe400078e021f */
[----:B------:R-:W-:Y:S01]  /*7080*/  @!P2 IMAD.IADD R49, R49, 0x1, -R58 ;  /* 0x000000013131a824 */ /* 0x000fe200078e0a3a */
[----:B----4-:R-:W-:Y:S02]  /*7090*/  IABS R41, R52 ;  /* 0x0000003400297213 */ /* 0x010fe40000000000 */
[----:B------:R-:W-:Y:S02]  /*70a0*/  ISETP.GE.AND P5, PT, R52, RZ, PT ;  /* 0x000000ff3400720c */ /* 0x000fe40003fa6270 */
[----:B------:R-:W4:Y:S01]  /*70b0*/  LDL.LU R52, [R1+0x290] ;  /* 0x0002900001347983 */ /* 0x000f220000300800 */
[----:B------:R-:W-:-:S04]  /*70c0*/  IMAD.HI.U32 R0, R10, R41, RZ ;  /* 0x000000290a007227 */ /* 0x000fc800078e00ff */
[----:B------:R-:W-:Y:S01]  /*70d0*/  IMAD.MOV R0, RZ, RZ, -R0 ;  /* 0x000000ffff007224 */ /* 0x000fe200078e0a00 */
[----:B------:R-:W-:-:S03]  /*70e0*/  ISETP.GT.U32.AND P6, PT, R58, R31, PT ;  /* 0x0000001f3a00720c */ /* 0x000fc60003fc4070 */
[----:B------:R-:W-:Y:S01]  /*70f0*/  IMAD R41, R58, R0, R41 ;  /* 0x000000003a297224 */ /* 0x000fe200078e0229 */
[----:B------:R-:W-:-:S04]  /*7100*/  IABS R2, R54 ;  /* 0x0000003600027213 */ /* 0x000fc80000000000 */
[----:B------:R-:W-:Y:S01]  /*7110*/  ISETP.GT.U32.AND P1, PT, R58, R41, PT ;  /* 0x000000293a00720c */ /* 0x000fe20003f24070 */
[----:B------:R-:W-:-:S04]  /*7120*/  IMAD.HI.U32 R0, R10, R2, RZ ;  /* 0x000000020a007227 */ /* 0x000fc800078e00ff */
[----:B------:R-:W-:Y:S02]  /*7130*/  @!P6 IMAD.IADD R31, R31, 0x1, -R58 ;  /* 0x000000011f1fe824 */ /* 0x000fe400078e0a3a */
[----:B------:R-:W-:-:S04]  /*7140*/  IMAD.MOV R0, RZ, RZ, -R0 ;  /* 0x000000ffff007224 */ /* 0x000fc800078e0a00 */
[C---:B------:R-:W-:Y:S02]  /*7150*/  IMAD R2, R58.reuse, R0, R2 ;  /* 0x000000003a027224 */ /* 0x040fe400078e0202 */
[----:B------:R-:W-:Y:S01]  /*7160*/  @!P1 IMAD.IADD R41, R41, 0x1, -R58 ;  /* 0x0000000129299824 */ /* 0x000fe200078e0a3a */
[----:B------:R-:W-:Y:S01]  /*7170*/  ISETP.GT.U32.AND P1, PT, R58, R31, PT ;  /* 0x0000001f3a00720c */ /* 0x000fe20003f24070 */
[----:B------:R-:W-:-:S12]  /*7180*/  @!P0 IMAD.MOV R49, RZ, RZ, -R49 ;  /* 0x000000ffff318224 */ /* 0x000fd800078e0a31 */
[----:B------:R-:W-:-:S04]  /*7190*/  @!P1 IMAD.IADD R31, R31, 0x1, -R58 ;  /* 0x000000011f1f9824 */ /* 0x000fc800078e0a3a */
[----:B------:R-:W-:Y:S01]  /*71a0*/  @!P3 IMAD.MOV R31, RZ, RZ, -R31 ;  /* 0x000000ffff1fb224 */ /* 0x000fe200078e0a1f */
[----:B------:R-:W-:Y:S02]  /*71b0*/  ISETP.GE.AND P4, PT, R54, RZ, PT ;  /* 0x000000ff3600720c */ /* 0x000fe40003f86270 */
[----:B------:R-:W-:-:S13]  /*71c0*/  ISETP.GT.U32.AND P6, PT, R58, R2, PT ;  /* 0x000000023a00720c */ /* 0x000fda0003fc4070 */
[----:B------:R-:W-:-:S05]  /*71d0*/  @!P6 IMAD.IADD R2, R2, 0x1, -R58 ;  /* 0x000000010202e824 */ /* 0x000fca00078e0a3a */
[----:B------:R-:W-:Y:S02]  /*71e0*/  ISETP.GT.U32.AND P0, PT, R58, R2, PT ;  /* 0x000000023a00720c */ /* 0x000fe40003f04070 */
[----:B--2---:R-:W-:Y:S02]  /*71f0*/  IABS R21, R56 ;  /* 0x0000003800157213 */ /* 0x004fe40000000000 */
[----:B------:R-:W-:Y:S02]  /*7200*/  ISETP.GE.AND P2, PT, R56, RZ, PT ;  /* 0x000000ff3800720c */ /* 0x000fe40003f46270 */
[----:B------:R-:W2:Y:S04]  /*7210*/  LDL.LU R56, [R1+0x294] ;  /* 0x0002940001387983 */ /* 0x000ea80000300800 */
[----:B------:R-:W2:Y:S01]  /*7220*/  LDL.LU R51, [R1+0x298] ;  /* 0x0002980001337983 */ /* 0x000ea20000300800 */
[----:B------:R-:W-:-:S04]  /*7230*/  IMAD.HI.U32 R0, R10, R21, RZ ;  /* 0x000000150a007227 */ /* 0x000fc800078e00ff */
[----:B------:R-:W-:-:S04]  /*7240*/  IMAD.MOV R0, RZ, RZ, -R0 ;  /* 0x000000ffff007224 */ /* 0x000fc800078e0a00 */
[----:B------:R-:W-:-:S05]  /*7250*/  IMAD R21, R58, R0, R21 ;  /* 0x000000003a157224 */ /* 0x000fca00078e0215 */
[----:B------:R-:W-:Y:S01]  /*7260*/  ISETP.GT.U32.AND P1, PT, R58, R21, PT ;  /* 0x000000153a00720c */ /* 0x000fe20003f24070 */
[----:B------:R-:W-:Y:S04]  /*7270*/  STL [R1+0x23f0], R49 ;  /* 0x0023f03101007387 */ /* 0x000fe80000100800 */
[----:B------:R-:W-:Y:S01]  /*7280*/  STL [R1+0x23f4], R31 ;  /* 0x0023f41f01007387 */ /* 0x000fe20000100800 */
[----:B---3--:R-:W-:-:S07]  /*7290*/  IABS R16, R57 ;  /* 0x0000003900107213 */ /* 0x008fce0000000000 */
[--C-:B------:R-:W-:Y:S01]  /*72a0*/  @!P1 IMAD.IADD R21, R21, 0x1, -R58.reuse ;  /* 0x0000000115159824 */ /* 0x100fe200078e0a3a */
[----:B------:R-:W-:Y:S02]  /*72b0*/  ISETP.GE.AND P1, PT, R57, RZ, PT ;  /* 0x000000ff3900720c */ /* 0x000fe40003f26270 */
[----:B------:R-:W3:Y:S04]  /*72c0*/  LDL.LU R57, [R1+0x29c] ;  /* 0x00029c0001397983 */ /* 0x000ee80000300800 */
[----:B------:R-:W3:Y:S01]  /*72d0*/  LDL.LU R54, [R1+0x2a0] ;  /* 0x0002a00001367983 */ /* 0x000ee20000300800 */
[----:B------:R-:W-:Y:S01]  /*72e0*/  @!P0 IMAD.IADD R2, R2, 0x1, -R58 ;  /* 0x0000000102028824 */ /* 0x000fe200078e0a3a */
[----:B------:R-:W-:Y:S02]  /*72f0*/  IABS R17, R55 ;  /* 0x0000003700117213 */ /* 0x000fe40000000000 */
[----:B------:R-:W-:-:S02]  /*7300*/  ISETP.GE.AND P0, PT, R55, RZ, PT ;  /* 0x000000ff3700720c */ /* 0x000fc40003f06270 */
[----:B------:R-:W3:Y:S01]  /*7310*/  LDL.LU R55, [R1+0x2a4] ;  /* 0x0002a40001377983 */ /* 0x000ee20000300800 */
[----:B------:R-:W-:-:S04]  /*7320*/  IMAD.HI.U32 R14, R10, R17, RZ ;  /* 0x000000110a0e7227 */ /* 0x000fc800078e00ff */
[----:B------:R-:W-:-:S04]  /*7330*/  IMAD.MOV R14, RZ, RZ, -R14 ;  /* 0x000000ffff0e7224 */ /* 0x000fc800078e0a0e */
[C---:B------:R-:W-:Y:S01]  /*7340*/  IMAD R17, R58.reuse, R14, R17 ;  /* 0x0000000e3a117224 */ /* 0x040fe200078e0211 */
[----:B------:R-:W-:-:S04]  /*7350*/  ISETP.GT.U32.AND P6, PT, R58, R41, PT ;  /* 0x000000293a00720c */ /* 0x000fc80003fc4070 */
[----:B------:R-:W-:Y:S02]  /*7360*/  ISETP.GT.U32.AND P3, PT, R58, R17, PT ;  /* 0x000000113a00720c */ /* 0x000fe40003f64070 */
[----:B------:R-:W-:Y:S01]  /*7370*/  IABS R11, R50 ;  /* 0x00000032000b7213 */ /* 0x000fe20000000000 */
[----:B------:R-:W-:-:S04]  /*7380*/  IMAD.HI.U32 R13, R10, R16, RZ ;  /* 0x000000100a0d7227 */ /* 0x000fc800078e00ff */
[----:B------:R-:W-:Y:S01]  /*7390*/  IMAD.HI.U32 R0, R10, R11, RZ ;  /* 0x0000000b0a007227 */ /* 0x000fe200078e00ff */
[----:B------:R-:W-:-:S03]  /*73a0*/  IADD3 R13, PT, PT, -R13, RZ, RZ ;  /* 0x000000ff0d0d7210 */ /* 0x000fc60007ffe1ff */
[--C-:B------:R-:W-:Y:S02]  /*73b0*/  @!P6 IMAD.IADD R41, R41, 0x1, -R58.reuse ;  /* 0x000000012929e824 */ /* 0x100fe400078e0a3a */
[----:B------:R-:W-:Y:S02]  /*73c0*/  @!P3 IMAD.IADD R17, R17, 0x1, -R58 ;  /* 0x000000011111b824 */ /* 0x000fe400078e0a3a */
[----:B------:R-:W-:Y:S02]  /*73d0*/  IMAD.MOV R0, RZ, RZ, -R0 ;  /* 0x000000ffff007224 */ /* 0x000fe400078e0a00 */
[C---:B------:R-:W-:Y:S02]  /*73e0*/  IMAD R16, R58.reuse, R13, R16 ;  /* 0x0000000d3a107224 */ /* 0x040fe400078e0210 */
[----:B------:R-:W-:Y:S01]  /*73f0*/  @!P5 IMAD.MOV R41, RZ, RZ, -R41 ;  /* 0x000000ffff29d224 */ /* 0x000fe200078e0a29 */
[C---:B------:R-:W-:Y:S01]  /*7400*/  ISETP.GT.U32.AND P5, PT, R58.reuse, R17, PT ;  /* 0x000000113a00720c */ /* 0x040fe20003fa4070 */
[C---:B------:R-:W-:Y:S01]  /*7410*/  IMAD R11, R58.reuse, R0, R11 ;  /* 0x000000003a0b7224 */ /* 0x040fe200078e020b */
[C---:B------:R-:W-:Y:S01]  /*7420*/  ISETP.GT.U32.AND P6, PT, R58.reuse, R16, PT ;  /* 0x000000103a00720c */ /* 0x040fe20003fc4070 */
[----:B------:R-:W-:Y:S01]  /*7430*/  @!P4 IMAD.MOV R2, RZ, RZ, -R2 ;  /* 0x000000ffff02c224 */ /* 0x000fe200078e0a02 */
[C---:B------:R-:W-:Y:S01]  /*7440*/  ISETP.GT.U32.AND P3, PT, R58.reuse, R21, PT ;  /* 0x000000153a00720c */ /* 0x040fe20003f64070 */
[----:B------:R-:W-:Y:S01]  /*7450*/  STL [R1+0x23f8], R41 ;  /* 0x0023f82901007387 */ /* 0x000fe20000100800 */
[----:B------:R-:W-:-:S03]  /*7460*/  ISETP.GT.U32.AND P4, PT, R58, R11, PT ;  /* 0x0000000b3a00720c */ /* 0x000fc60003f84070 */
[----:B------:R1:W-:Y:S04]  /*7470*/  STL [R1+0x68], R2 ;  /* 0x0000680201007387 */ /* 0x0003e80000100800 */
[--C-:B------:R-:W-:Y:S02]  /*7480*/  @!P5 IMAD.IADD R17, R17, 0x1, -R58.reuse ;  /* 0x000000011111d824 */ /* 0x100fe400078e0a3a */
[----:B------:R-:W-:Y:S01]  /*7490*/  @!P6 IMAD.IADD R16, R16, 0x1, -R58 ;  /* 0x000000011010e824 */ /* 0x000fe200078e0a3a */
[----:B----4-:R-:W-:-:S05]  /*74a0*/  IABS R15, R52 ;  /* 0x00000034000f7213 */ /* 0x010fca0000000000 */
[----:B------:R-:W-:-:S04]  /*74b0*/  IMAD.HI.U32 R0, R10, R15, RZ ;  /* 0x0000000f0a007227 */ /* 0x000fc800078e00ff */
[----:B------:R-:W-:-:S04]  /*74c0*/  IMAD.MOV R0, RZ, RZ, -R0 ;  /* 0x000000ffff007224 */ /* 0x000fc800078e0a00 */
[----:B------:R-:W-:-:S05]  /*74d0*/  IMAD R15, R58, R0, R15 ;  /* 0x000000003a0f7224 */ /* 0x000fca00078e020f */
[C---:B------:R-:W-:Y:S02]  /*74e0*/  ISETP.GT.U32.AND P5, PT, R58.reuse, R15, PT ;  /* 0x0000000f3a00720c */ /* 0x040fe40003fa4070 */
[----:B------:R-:W-:Y:S01]  /*74f0*/  ISETP.GT.U32.AND P6, PT, R58, R16, PT ;  /* 0x000000103a00720c */ /* 0x000fe20003fc4070 */
[--C-:B------:R-:W-:Y:S02]  /*7500*/  @!P3 IMAD.IADD R21, R21, 0x1, -R58.reuse ;  /* 0x000000011515b824 */ /* 0x100fe400078e0a3a */
[----:B------:R-:W-:Y:S02]  /*7510*/  @!P4 IMAD.IADD R11, R11, 0x1, -R58 ;  /* 0x000000010b0bc824 */ /* 0x000fe400078e0a3a */
[----:B0-----:R-:W-:Y:S02]  /*7520*/  IMAD.MOV.U32 R5, RZ, RZ, R21 ;  /* 0x000000ffff057224 */ /* 0x001fe400078e0015 */
[----:B------:R-:W-:-:S04]  /*7530*/  IMAD.MOV.U32 R4, RZ, RZ, R17 ;  /* 0x000000ffff047224 */ /* 0x000fc800078e0011 */
[----:B------:R-:W-:Y:S02]  /*7540*/  @!P5 IMAD.IADD R15, R15, 0x1, -R58 ;  /* 0x000000010f0fd824 */ /* 0x000fe400078e0a3a */
[----:B------:R-:W-:Y:S01]  /*7550*/  @!P2 IMAD.MOV R5, RZ, RZ, -R5 ;  /* 0x000000ffff05a224 */ /* 0x000fe200078e0a05 */
[----:B------:R-:W-:Y:S01]  /*7560*/  ISETP.GT.U32.AND P2, PT, R58, R11, PT ;  /* 0x0000000b3a00720c */ /* 0x000fe20003f44070 */
[----:B------:R-:W-:Y:S02]  /*7570*/  @!P0 IMAD.MOV R4, RZ, RZ, -R4 ;  /* 0x000000ffff048224 */ /* 0x000fe400078e0a04 */
[----:B------:R-:W-:Y:S01]  /*7580*/  @!P6 IMAD.IADD R16, R16, 0x1, -R58 ;  /* 0x000000011010e824 */ /* 0x000fe200078e0a3a */
[----:B------:R-:W-:Y:S02]  /*7590*/  ISETP.GE.AND P6, PT, R52, RZ, PT ;  /* 0x000000ff3400720c */ /* 0x000fe40003fc6270 */
[----:B------:R-:W-:Y:S02]  /*75a0*/  ISETP.GE.AND P3, PT, R50, RZ, PT ;  /* 0x000000ff3200720c */ /* 0x000fe40003f66270 */
[----:B------:R-:W-:-:S05]  /*75b0*/  ISETP.GT.U32.AND P0, PT, R58, R15, PT ;  /* 0x0000000f3a00720c */ /* 0x000fca0003f04070 */
[----:B------:R-:W-:-:S08]  /*75c0*/  @!P2 IMAD.IADD R11, R11, 0x1, -R58 ;  /* 0x000000010b0ba824 */ /* 0x000fd000078e0a3a */
[----:B------:R-:W-:Y:S01]  /*75d0*/  @!P0 IMAD.IADD R15, R15, 0x1, -R58 ;  /* 0x000000010f0f8824 */ /* 0x000fe200078e0a3a */
[----:B--2---:R-:W-:-:S05]  /*75e0*/  IABS R14, R56 ;  /* 0x00000038000e7213 */ /* 0x004fca0000000000 */
[----:B-1----:R-:W-:-:S04]  /*75f0*/  IMAD.HI.U32 R2, R10, R14, RZ ;  /* 0x0000000e0a027227 */ /* 0x002fc800078e00ff */
[----:B------:R-:W-:Y:S01]  /*7600*/  IMAD.MOV R2, RZ, RZ, -R2 ;  /* 0x000000ffff027224 */ /* 0x000fe200078e0a02 */
[----:B------:R-:W-:-:S03]  /*7610*/  IABS R13, R51 ;  /* 0x00000033000d7213 */ /* 0x000fc60000000000 */
[----:B------:R-:W-:Y:S01]  /*7620*/  IMAD R14, R58, R2, R14 ;  /* 0x000000023a0e7224 */ /* 0x000fe200078e020e */
[----:B------:R-:W-:Y:S01]  /*7630*/  ISETP.GE.AND P4, PT, R56, RZ, PT ;  /* 0x000000ff3800720c */ /* 0x000fe20003f86270 */
[----:B------:R-:W-:Y:S01]  /*7640*/  IMAD.HI.U32 R0, R10, R13, RZ ;  /* 0x0000000d0a007227 */ /* 0x000fe200078e00ff */
[----:B------:R-:W2:Y:S02]  /*7650*/  LDL.LU R56, [R1+0x2a8] ;  /* 0x0002a80001387983 */ /* 0x000ea40000300800 */
[----:B------:R-:W-:Y:S02]  /*7660*/  ISETP.GT.U32.AND P5, PT, R58, R14, PT ;  /* 0x0000000e3a00720c */ /* 0x000fe40003fa4070 */
[----:B------:R-:W-:Y:S01]  /*7670*/  IADD3 R0, PT, PT, -R0, RZ, RZ ;  /* 0x000000ff00007210 */ /* 0x000fe20007ffe1ff */
[----:B------:R-:W4:Y:S04]  /*7680*/  LDL.LU R52, [R1+0x2ac] ;  /* 0x0002ac0001347983 */ /* 0x000f280000300800 */
[----:B------:R-:W-:Y:S01]  /*7690*/  STL [R1+0x5c], R5 ;  /* 0x00005c0501007387 */ /* 0x000fe20000100800 */
[----:B------:R-:W-:-:S03]  /*76a0*/  IMAD R13, R58, R0, R13 ;  /* 0x000000003a0d7224 */ /* 0x000fc600078e020d */
[----:B------:R0:W-:Y:S02]  /*76b0*/  STL [R1+0x64], R4 ;  /* 0x0000640401007387 */ /* 0x0001e40000100800 */
[----:B------:R-:W-:Y:S02]  /*76c0*/  @!P5 IMAD.IADD R14, R14, 0x1, -R58 ;  /* 0x000000010e0ed824 */ /* 0x000fe400078e0a3a */
[----:B0-----:R-:W-:-:S03]  /*76d0*/  IMAD.MOV.U32 R4, RZ, RZ, R16 ;  /* 0x000000ffff047224 */ /* 0x001fc600078e0010 */
[C---:B------:R-:W-:Y:S01]  /*76e0*/  ISETP.GT.U32.AND P5, PT, R58.reuse, R14, PT ;  /* 0x0000000e3a00720c */ /* 0x040fe20003fa4070 */
[----:B------:R-:W-:Y:S01]  /*76f0*/  @!P1 IMAD.MOV R4, RZ, RZ, -R4 ;  /* 0x000000ffff049224 */ /* 0x000fe200078e0a04 */
[----:B------:R-:W-:-:S04]  /*7700*/  ISETP.GT.U32.AND P1, PT, R58, R13, PT ;  /* 0x0000000d3a00720c */ /* 0x000fc80003f24070 */
[----:B------:R0:W-:Y:S01]  /*7710*/  STL [R1+0x60], R4 ;  /* 0x0000600401007387 */ /* 0x0001e20000100800 */
[----:B---3--:R-:W-:Y:S02]  /*7720*/  IABS R2, R57 ;  /* 0x0000003900027213 */ /* 0x008fe40000000000 */
[----:B0-----:R-:W-:-:S06]  /*7730*/  MOV R4, R11 ;  /* 0x0000000b00047202 */ /* 0x001fcc0000000f00 */
[--C-:B------:R-:W-:Y:S01]  /*7740*/  @!P1 IMAD.IADD R13, R13, 0x1, -R58.reuse ;  /* 0x000000010d0d9824 */ /* 0x100fe200078e0a3a */
[----:B------:R-:W-:Y:S01]  /*7750*/  ISETP.GE.AND P1, PT, R57, RZ, PT ;  /* 0x000000ff3900720c */ /* 0x000fe20003f26270 */
[----:B------:R-:W-:Y:S01]  /*7760*/  @!P5 IMAD.IADD R14, R14, 0x1, -R58 ;  /* 0x000000010e0ed824 */ /* 0x000fe200078e0a3a */
[----:B------:R-:W3:Y:S01]  /*7770*/  LDL.LU R57, [R1+0x2b0] ;  /* 0x0002b00001397983 */ /* 0x000ee20000300800 */
[----:B------:R-:W-:Y:S02]  /*7780*/  @!P3 IMAD.MOV R4, RZ, RZ, -R4 ;  /* 0x000000ffff04b224 */ /* 0x000fe400078e0a04 */
[----:B------:R-:W-:Y:S01]  /*7790*/  IMAD.MOV.U32 R5, RZ, RZ, R15 ;  /* 0x000000ffff057224 */ /* 0x000fe200078e000f */
[----:B------:R-:W3:Y:S04]  /*77a0*/  LDL.LU R45, [R1+0x2b4] ;  /* 0x0002b400012d7983 */ /* 0x000ee80000300800 */
[----:B------:R0:W-:Y:S01]  /*77b0*/  STL [R1+0x44], R4 ;  /* 0x0000440401007387 */ /* 0x0001e20000100800 */
[----:B------:R-:W-:-:S02]  /*77c0*/  @!P6 IMAD.MOV R5, RZ, RZ, -R5 ;  /* 0x000000ffff05e224 */ /* 0x000fc400078e0a05 */
[----:B0-----:R-:W-:-:S04]  /*77d0*/  IMAD.MOV.U32 R4, RZ, RZ, R14 ;  /* 0x000000ffff047224 */ /* 0x001fc800078e000e */
[----:B------:R-:W-:Y:S01]  /*77e0*/  @!P4 IMAD.MOV R4, RZ, RZ, -R4 ;  /* 0x000000ffff04c224 */ /* 0x000fe200078e0a04 */
[----:B------:R-:W-:Y:S01]  /*77f0*/  STL [R1+0x48], R5 ;  /* 0x0000480501007387 */ /* 0x000fe20000100800 */
[----:B------:R-:W-:Y:S02]  /*7800*/  IABS R0, R54 ;  /* 0x0000003600007213 */ /* 0x000fe40000000000 */
[----:B------:R-:W-:Y:S01]  /*7810*/  ISETP.GE.AND P6, PT, R54, RZ, PT ;  /* 0x000000ff3600720c */ /* 0x000fe20003fc6270 */
[----:B------:R0:W-:Y:S04]  /*7820*/  STL [R1+0x54], R4 ;  /* 0x0000540401007387 */ /* 0x0001e80000100800 */
[----:B------:R-:W3:Y:S01]  /*7830*/  LDL.LU R54, [R1+0x2b8] ;  /* 0x0002b80001367983 */ /* 0x000ee20000300800 */
        /* <DEDUP_REMOVED lines=9> */
[----:B------:R-:W3:Y:S01]  /*78d0*/  LDL.LU R55, [R1+0x2bc] ;  /* 0x0002bc0001377983 */ /* 0x000ee20000300800 */
[----:B------:R-:W-:-:S03]  /*78e0*/  IMAD.HI.U32 R17, R10, R0, RZ ;  /* 0x000000000a117227 */ /* 0x000fc600078e00ff */
[----:B------:R-:W3:Y:S01]  /*78f0*/  LDL.LU R61, [R1+0x2c0] ;  /* 0x0002c000013d7983 */ /* 0x000ee20000300800 */
[----:B------:R-:W-:Y:S01]  /*7900*/  IMAD.HI.U32 R16, R10, R21, RZ ;  /* 0x000000150a107227 */ /* 0x000fe200078e00ff */
[C---:B------:R-:W-:Y:S02]  /*7910*/  ISETP.GT.U32.AND P3, PT, R58.reuse, R2, PT ;  /* 0x000000023a00720c */ /* 0x040fe40003f64070 */
[----:B------:R-:W-:Y:S01]  /*7920*/  ISETP.GE.AND P2, PT, R51, RZ, PT ;  /* 0x000000ff3300720c */ /* 0x000fe20003f46270 */
[----:B------:R-:W-:Y:S01]  /*7930*/  IMAD.MOV R17, RZ, RZ, -R17 ;  /* 0x000000ffff117224 */ /* 0x000fe200078e0a11 */
[----:B------:R-:W3:Y:S01]  /*7940*/  LDL.LU R27, [R1+0x2c4] ;  /* 0x0002c400011b7983 */ /* 0x000ee20000300800 */
[----:B------:R-:W-:Y:S02]  /*7950*/  IMAD.MOV R16, RZ, RZ, -R16 ;  /* 0x000000ffff107224 */ /* 0x000fe400078e0a10 */
[C---:B------:R-:W-:Y:S02]  /*7960*/  IMAD R0, R58.reuse, R17, R0 ;  /* 0x000000113a007224 */ /* 0x040fe400078e0200 */
[----:B------:R-:W-:-:S03]  /*7970*/  IMAD R21, R58, R16, R21 ;  /* 0x000000103a157224 */ /* 0x000fc600078e0215 */
[C---:B------:R-:W-:Y:S02]  /*7980*/  ISETP.GT.U32.AND P5, PT, R58.reuse, R0, PT ;  /* 0x000000003a00720c */ /* 0x040fe40003fa4070 */
[----:B------:R-:W-:-:S11]  /*7990*/  ISETP.GT.U32.AND P4, PT, R58, R21, PT ;  /* 0x000000153a00720c */ /* 0x000fd60003f84070 */
[--C-:B------:R-:W-:Y:S02]  /*79a0*/  @!P5 IMAD.IADD R0, R0, 0x1, -R58.reuse ;  /* 0x000000010000d824 */ /* 0x100fe400078e0a3a */
[----:B------:R-:W-:-:S03]  /*79b0*/  @!P4 IMAD.IADD R21, R21, 0x1, -R58 ;  /* 0x000000011515c824 */ /* 0x000fc600078e0a3a */
[----:B------:R-:W-:Y:S01]  /*79c0*/  ISETP.GT.U32.AND P4, PT, R58, R0, PT ;  /* 0x000000003a00720c */ /* 0x000fe20003f84070 */
[----:B0-----:R-:W-:Y:S02]  /*79d0*/  IMAD.MOV.U32 R4, RZ, RZ, R13 ;  /* 0x000000ffff047224 */ /* 0x001fe400078e000d */
[----:B------:R-:W-:Y:S02]  /*79e0*/  @!P3 IMAD.IADD R2, R2, 0x1, -R58 ;  /* 0x000000010202b824 */ /* 0x000fe400078e0a3a */
[----:B------:R-:W-:-:S08]  /*79f0*/  @!P2 IMAD.MOV R4, RZ, RZ, -R4 ;  /* 0x000000ffff04a224 */ /* 0x000fd000078e0a04 */
[----:B------:R-:W-:Y:S02]  /*7a00*/  @!P4 IMAD.IADD R0, R0, 0x1, -R58 ;  /* 0x000000010000c824 */ /* 0x000fe400078e0a3a */
[----:B------:R-:W-:Y:S01]  /*7a10*/  @!P1 IMAD.MOV R2, RZ, RZ, -R2 ;  /* 0x000000ffff029224 */ /* 0x000fe200078e0a02 */
[----:B------:R0:W-:Y:S04]  /*7a20*/  STL [R1+0x50], R4 ;  /* 0x0000500401007387 */ /* 0x0001e80000100800 */
[----:B------:R1:W-:Y:S04]  /*7a30*/  STL [R1+0x4c], R2 ;  /* 0x00004c0201007387 */ /* 0x0003e80000100800 */
[----:B------:R-:W3:Y:S01]  /*7a40*/  LDL.LU R32, [R1+0x2c8] ;  /* 0x0002c80001207983 */ /* 0x000ee20000300800 */
[----:B0-----:R-:W-:-:S03]  /*7a50*/  IMAD.MOV.U32 R4, RZ, RZ, R0 ;  /* 0x000000ffff047224 */ /* 0x001fc600078e0000 */
[----:B------:R-:W3:Y:S01]  /*7a60*/  LDL.LU R34, [R1+0x2cc] ;  /* 0x0002cc0001227983 */ /* 0x000ee20000300800 */
[----:B------:R-:W-:Y:S01]  /*7a70*/  @!P6 IMAD.MOV R4, RZ, RZ, -R4 ;  /* 0x000000ffff04e224 */ /* 0x000fe200078e0a04 */
[----:B------:R-:W-:Y:S02]  /*7a80*/  ISETP.GT.U32.AND P2, PT, R58, R21, PT ;  /* 0x000000153a00720c */ /* 0x000fe40003f44070 */
[----:B------:R-:W3:Y:S11]  /*7a90*/  LDL.LU R37, [R1+0x2d0] ;  /* 0x0002d00001257983 */ /* 0x000ef60000300800 */
[----:B------:R-:W-:-:S04]  /*7aa0*/  @!P2 IMAD.IADD R21, R21, 0x1, -R58 ;  /* 0x000000011515a824 */ /* 0x000fc800078e0a3a */
[----:B------:R-:W-:Y:S01]  /*7ab0*/  @!P0 IMAD.MOV R21, RZ, RZ, -R21 ;  /* 0x000000ffff158224 */ /* 0x000fe200078e0a15 */
[----:B--2---:R-:W-:-:S05]  /*7ac0*/  IABS R35, R56 ;  /* 0x0000003800237213 */ /* 0x004fca0000000000 */
[----:B------:R-:W-:Y:S01]  /*7ad0*/  IMAD.HI.U32 R11, R10, R35, RZ ;  /* 0x000000230a0b7227 */ /* 0x000fe200078e00ff */
[----:B----4-:R-:W-:-:S03]  /*7ae0*/  IABS R50, R52 ;  /* 0x0000003400327213 */ /* 0x010fc60000000000 */
[----:B------:R-:W-:-:S04]  /*7af0*/  IMAD.MOV R11, RZ, RZ, -R11 ;  /* 0x000000ffff0b7224 */ /* 0x000fc800078e0a0b */
[----:B------:R-:W-:Y:S02]  /*7b00*/  IMAD R35, R58, R11, R35 ;  /* 0x0000000b3a237224 */ /* 0x000fe400078e0223 */
[----:B------:R-:W-:-:S04]  /*7b10*/  IMAD.HI.U32 R11, R10, R50, RZ ;  /* 0x000000320a0b7227 */ /* 0x000fc800078e00ff */
[----:B------:R-:W-:-:S04]  /*7b20*/  IMAD.MOV R11, RZ, RZ, -R11 ;  /* 0x000000ffff0b7224 */ /* 0x000fc800078e0a0b */
[----:B------:R-:W-:Y:S01]  /*7b30*/  IMAD R50, R58, R11, R50 ;  /* 0x0000000b3a327224 */ /* 0x000fe200078e0232 */
[----:B------:R-:W-:-:S04]  /*7b40*/  ISETP.GE.AND P5, PT, R56, RZ, PT ;  /* 0x000000ff3800720c */ /* 0x000fc80003fa6270 */
[----:B------:R-:W-:Y:S02]  /*7b50*/  ISETP.GT.U32.AND P4, PT, R58, R50, PT ;  /* 0x000000323a00720c */ /* 0x000fe40003f84070 */
[----:B---3--:R-:W-:-:S11]  /*7b60*/  IABS R56, R57 ;  /* 0x0000003900387213 */ /* 0x008fd60000000000 */
[----:B------:R-:W-:Y:S02]  /*7b70*/  @!P4 IMAD.IADD R50, R50, 0x1, -R58 ;  /* 0x000000013232c824 */ /* 0x000fe400078e0a3a */
[----:B------:R-:W-:-:S04]  /*7b80*/  IMAD.HI.U32 R11, R10, R56, RZ ;  /* 0x000000380a0b7227 */ /* 0x000fc800078e00ff */
[----:B------:R-:W-:Y:S01]  /*7b90*/  IMAD.MOV R11, RZ, RZ, -R11 ;  /* 0x000000ffff0b7224 */ /* 0x000fe200078e0a0b */
[----:B------:R-:W-:-:S03]  /*7ba0*/  ISETP.GT.U32.AND P6, PT, R58, R50, PT ;  /* 0x000000323a00720c */ /* 0x000fc60003fc4070 */
[----:B------:R-:W-:Y:S01]  /*7bb0*/  IMAD R56, R58, R11, R56 ;  /* 0x0000000b3a387224 */ /* 0x000fe200078e0238 */
[----:B------:R-:W-:-:S05]  /*7bc0*/  IABS R40, R54 ;  /* 0x0000003600287213 */ /* 0x000fca0000000000 */
[----:B------:R-:W-:-:S04]  /*7bd0*/  IMAD.HI.U32 R11, R10, R40, RZ ;  /* 0x000000280a0b7227 */ /* 0x000fc800078e00ff */
[----:B------:R-:W-:-:S04]  /*7be0*/  IMAD.MOV R11, RZ, RZ, -R11 ;  /* 0x000000ffff0b7224 */ /* 0x000fc800078e0a0b */
[----:B------:R-:W-:Y:S02]  /*7bf0*/  IMAD R40, R58, R11, R40 ;  /* 0x0000000b3a287224 */ /* 0x000fe400078e0228 */
[----:B------:R-:W-:-:S03]  /*7c00*/  @!P6 IMAD.IADD R50, R50, 0x1, -R58 ;  /* 0x000000013232e824 */ /* 0x000fc600078e0a3a */
[----:B------:R-:W-:Y:S02]  /*7c10*/  ISETP.GT.U32.AND P6, PT, R58, R40, PT ;  /* 0x000000283a00720c */ /* 0x000fe40003fc4070 */
[----:B------:R-:W-:Y:S02]  /*7c20*/  ISETP.GE.AND P2, PT, R57, RZ, PT ;  /* 0x000000ff3900720c */ /* 0x000fe40003f46270 */
[----:B------:R-:W2:Y:S09]  /*7c30*/  LDL.LU R57, [R1+0x2d4] ;  /* 0x0002d40001397983 */ /* 0x000eb20000300800 */
[----:B------:R-:W-:-:S05]  /*7c40*/  @!P6 IMAD.IADD R40, R40, 0x1, -R58 ;  /* 0x000000012828e824 */ /* 0x000fca00078e0a3a */
[----:B------:R-:W-:Y:S01]  /*7c50*/  ISETP.GT.U32.AND P0, PT, R58, R40, PT ;  /* 0x000000283a00720c */ /* 0x000fe20003f04070 */
[----:B------:R0:W-:Y:S01]  /*7c60*/  STL [R1+0x40], R4 ;  /* 0x0000400401007387 */ /* 0x0001e20000100800 */
[----:B------:R-:W-:-:S11]  /*7c70*/  IABS R42, R55 ;  /* 0x00000037002a7213 */ /* 0x000fd60000000000 */
[----:B------:R-:W-:Y:S01]  /*7c80*/  @!P0 IMAD.IADD R40, R40, 0x1, -R58 ;  /* 0x0000000128288824 */ /* 0x000fe200078e0a3a */
[----:B------:R-:W-:Y:S02]  /*7c90*/  ISETP.GE.AND P0, PT, R55, RZ, PT ;  /* 0x000000ff3700720c */ /* 0x000fe40003f06270 */
[----:B------:R-:W3:Y:S01]  /*7ca0*/  LDL.LU R55, [R1+0x2d8] ;  /* 0x0002d80001377983 */ /* 0x000ee20000300800 */
[----:B------:R-:W-:-:S13]  /*7cb0*/  ISETP.GT.U32.AND P3, PT, R58, R35, PT ;  /* 0x000000233a00720c */ /* 0x000fda0003f64070 */
[----:B------:R-:W-:-:S04]  /*7cc0*/  @!P3 IADD3 R35, PT, PT, R35, -R58, RZ ;  /* 0x8000003a2323b210 */ /* 0x000fc80007ffe0ff */
[----:B------:R-:W-:Y:S02]  /*7cd0*/  ISETP.GT.U32.AND P3, PT, R58, R35, PT ;  /* 0x000000233a00720c */ /* 0x000fe40003f64070 */
[----:B------:R-:W-:-:S11]  /*7ce0*/  IABS R14, R45 ;  /* 0x0000002d000e7213 */ /* 0x000fd60000000000 */
[----:B------:R-:W-:Y:S01]  /*7cf0*/  @!P3 IMAD.IADD R35, R35, 0x1, -R58 ;  /* 0x000000012323b824 */ /* 0x000fe200078e0a3a */
[----:B------:R-:W-:Y:S01]  /*7d00*/  ISETP.GT.U32.AND P3, PT, R58, R56, PT ;  /* 0x000000383a00720c */ /* 0x000fe20003f64070 */
[----:B-1----:R-:W-:Y:S01]  /*7d10*/  IMAD.HI.U32 R2, R10, R14, RZ ;  /* 0x0000000e0a027227 */ /* 0x002fe200078e00ff */
[----:B------:R-:W-:-:S03]  /*7d20*/  IABS R16, R61 ;  /* 0x0000003d00107213 */ /* 0x000fc60000000000 */
[----:B------:R-:W-:-:S08]  /*7d30*/  IMAD.MOV R2, RZ, RZ, -R2 ;  /* 0x000000ffff027224 */ /* 0x000fd000078e0a02 */
[----:B------:R-:W-:Y:S02]  /*7d40*/  @!P3 IMAD.IADD R56, R56, 0x1, -R58 ;  /* 0x000000013838b824 */ /* 0x000fe400078e0a3a */
[----:B------:R-:W-:Y:S02]  /*7d50*/  IMAD R14, R58, R2, R14 ;  /* 0x000000023a0e7224 */ /* 0x000fe400078e020e */
[----:B------:R-:W-:Y:S01]  /*7d60*/  IMAD.HI.U32 R2, R10, R42, RZ ;  /* 0x0000002a0a027227 */ /* 0x000fe200078e00ff */
[----:B------:R-:W-:-:S03]  /*7d70*/  ISETP.GT.U32.AND P3, PT, R58, R56, PT ;  /* 0x000000383a00720c */ /* 0x000fc60003f64070 */
[----:B------:R-:W-:Y:S01]  /*7d80*/  IMAD.HI.U32 R0, R10, R16, RZ ;  /* 0x000000100a007227 */ /* 0x000fe200078e00ff */
[C---:B------:R-:W-:Y:S02]  /*7d90*/  ISETP.GT.U32.AND P4, PT, R58.reuse, R14, PT ;  /* 0x0000000e3a00720c */ /* 0x040fe40003f84070 */
[----:B------:R-:W-:Y:S01]  /*7da0*/  IABS R25, R27 ;  /* 0x0000001b00197213 */ /* 0x000fe20000000000 */
[----:B------:R-:W-:Y:S02]  /*7db0*/  IMAD.MOV R2, RZ, RZ, -R2 ;  /* 0x000000ffff027224 */ /* 0x000fe400078e0a02 */
[----:B------:R-:W-:Y:S02]  /*7dc0*/  IMAD.MOV R0, RZ, RZ, -R0 ;  /* 0x000000ffff007224 */ /* 0x000fe400078e0a00 */
[C---:B------:R-:W-:Y:S02]  /*7dd0*/  IMAD R42, R58.reuse, R2, R42 ;  /* 0x000000023a2a7224 */ /* 0x040fe400078e022a */
[----:B------:R-:W-:-:S02]  /*7de0*/  IMAD R16, R58, R0, R16 ;  /* 0x000000003a107224 */ /* 0x000fc400078e0210 */
[----:B------:R-:W-:Y:S01]  /*7df0*/  IMAD.HI.U32 R0, R10, R25, RZ ;  /* 0x000000190a007227 */ /* 0x000fe200078e00ff */
[----:B------:R-:W-:Y:S02]  /*7e00*/  @!P3 IADD3 R56, PT, PT, R56, -R58, RZ ;  /* 0x8000003a3838b210 */ /* 0x000fe40007ffe0ff */
[----:B------:R-:W-:Y:S01]  /*7e10*/  ISETP.GT.U32.AND P3, PT, R58, R42, PT ;  /* 0x0000002a3a00720c */ /* 0x000fe20003f64070 */
[----:B------:R-:W-:Y:S02]  /*7e20*/  IMAD.MOV R0, RZ, RZ, -R0 ;  /* 0x000000ffff007224 */ /* 0x000fe400078e0a00 */
[----:B------:R-:W-:Y:S02]  /*7e30*/  @!P4 IMAD.IADD R14, R14, 0x1, -R58 ;  /* 0x000000010e0ec824 */ /* 0x000fe400078e0a3a */
[C---:B------:R-:W-:Y:S01]  /*7e40*/  IMAD R25, R58.reuse, R0, R25 ;  /* 0x000000003a197224 */ /* 0x040fe200078e0219 */
[----:B------:R-:W-:Y:S02]  /*7e50*/  IABS R29, R34 ;  /* 0x00000022001d7213 */ /* 0x000fe40000000000 */
[----:B------:R-:W-:-:S02]  /*7e60*/  ISETP.GT.U32.AND P4, PT, R58, R14, PT ;  /* 0x0000000e3a00720c */ /* 0x000fc40003f84070 */
[----:B------:R-:W-:Y:S01]  /*7e70*/  ISETP.GT.U32.AND P6, PT, R58, R25, PT ;  /* 0x000000193a00720c */ /* 0x000fe20003fc4070 */
[----:B------:R-:W-:Y:S01]  /*7e80*/  IMAD.HI.U32 R2, R10, R29, RZ ;  /* 0x0000001d0a027227 */ /* 0x000fe200078e00ff */
[----:B------:R-:W-:-:S03]  /*7e90*/  ISETP.GE.AND P1, PT, R52, RZ, PT ;  /* 0x000000ff3400720c */ /* 0x000fc60003f26270 */
[----:B------:R-:W-:Y:S01]  /*7ea0*/  @!P3 IMAD.IADD R42, R42, 0x1, -R58 ;  /* 0x000000012a2ab824 */ /* 0x000fe200078e0a3a */
[----:B------:R-:W-:Y:S01]  /*7eb0*/  ISETP.GE.AND P3, PT, R45, RZ, PT ;  /* 0x000000ff2d00720c */ /* 0x000fe20003f66270 */
[----:B------:R-:W-:Y:S01]  /*7ec0*/  IMAD.MOV R2, RZ, RZ, -R2 ;  /* 0x000000ffff027224 */ /* 0x000fe200078e0a02 */
[----:B------:R-:W4:Y:S03]  /*7ed0*/  LDL.LU R45, [R1+0x2dc] ;  /* 0x0002dc00012d7983 */ /* 0x000f260000300800 */
[--C-:B------:R-:W-:Y:S02]  /*7ee0*/  @!P4 IMAD.IADD R14, R14, 0x1, -R58.reuse ;  /* 0x000000010e0ec824 */ /* 0x100fe400078e0a3a */
[----:B------:R-:W-:Y:S02]  /*7ef0*/  IMAD R29, R58, R2, R29 ;  /* 0x000000023a1d7224 */ /* 0x000fe400078e021d */
[----:B------:R-:W-:-:S02]  /*7f00*/  @!P6 IMAD.IADD R25, R25, 0x1, -R58 ;  /* 0x000000011919e824 */ /* 0x000fc400078e0a3a */
[----:B------:R-:W-:Y:S01]  /*7f10*/  @!P5 IMAD.MOV R35, RZ, RZ, -R35 ;  /* 0x000000ffff23d224 */ /* 0x000fe200078e0a23 */
[C---:B------:R-:W-:Y:S01]  /*7f20*/  ISETP.GT.U32.AND P5, PT, R58.reuse, R42, PT ;  /* 0x0000002a3a00720c */ /* 0x040fe20003fa4070 */
[----:B------:R-:W-:Y:S01]  /*7f30*/  @!P1 IMAD.MOV R50, RZ, RZ, -R50 ;  /* 0x000000ffff329224 */ /* 0x000fe200078e0a32 */
[C---:B------:R-:W-:Y:S01]  /*7f40*/  ISETP.GT.U32.AND P1, PT, R58.reuse, R25, PT ;  /* 0x000000193a00720c */ /* 0x040fe20003f24070 */
[----:B------:R-:W-:Y:S01]  /*7f50*/  @!P3 IMAD.MOV R14, RZ, RZ, -R14 ;  /* 0x000000ffff0eb224 */ /* 0x000fe200078e0a0e */
[C---:B------:R-:W-:Y:S02]  /*7f60*/  ISETP.GT.U32.AND P3, PT, R58.reuse, R29, PT ;  /* 0x0000001d3a00720c */ /* 0x040fe40003f64070 */
[----:B------:R-:W-:Y:S02]  /*7f70*/  ISETP.GT.U32.AND P4, PT, R58, R16, PT ;  /* 0x000000103a00720c */ /* 0x000fe40003f84070 */
[----:B------:R-:W-:-:S05]  /*7f80*/  IABS R51, R37 ;  /* 0x0000002500337213 */ /* 0x000fca0000000000 */
[----:B------:R-:W-:Y:S01]  /*7f90*/  @!P5 IADD3 R42, PT, PT, R42, -R58, RZ ;  /* 0x8000003a2a2ad210 */ /* 0x000fe20007ffe0ff */
[----:B------:R-:W-:-:S04]  /*7fa0*/  IMAD.HI.U32 R0, R10, R51, RZ ;  /* 0x000000330a007227 */ /* 0x000fc800078e00ff */
[--C-:B------:R-:W-:Y:S01]  /*7fb0*/  @!P1 IMAD.IADD R25, R25, 0x1, -R58.reuse ;  /* 0x0000000119199824 */ /* 0x100fe200078e0a3a */
[----:B------:R-:W-:Y:S01]  /*7fc0*/  ISETP.GE.AND P1, PT, R27, RZ, PT ;  /* 0x000000ff1b00720c */ /* 0x000fe20003f26270 */
[--C-:B------:R-:W-:Y:S02]  /*7fd0*/  @!P3 IMAD.IADD R29, R29, 0x1, -R58.reuse ;  /* 0x000000011d1db824 */ /* 0x100fe400078e0a3a */
[----:B------:R-:W-:Y:S01]  /*7fe0*/  @!P4 IMAD.IADD R16, R16, 0x1, -R58 ;  /* 0x000000011010c824 */ /* 0x000fe200078e0a3a */
[----:B------:R-:W-:Y:S01]  /*7ff0*/  ISETP.GE.AND P4, PT, R54, RZ, PT ;  /* 0x000000ff3600720c */ /* 0x000fe20003f86270 */
[----:B------:R-:W-:Y:S01]  /*8000*/  @!P0 IMAD.MOV R42, RZ, RZ, -R42 ;  /* 0x000000ffff2a8224 */ /* 0x000fe200078e0a2a */
[C---:B------:R-:W-:Y:S01]  /*8010*/  ISETP.GT.U32.AND P0, PT, R58.reuse, R29, PT ;  /* 0x0000001d3a00720c */ /* 0x040fe20003f04070 */
[----:B------:R-:W-:Y:S01]  /*8020*/  IMAD.MOV R0, RZ, RZ, -R0 ;  /* 0x000000ffff007224 */ /* 0x000fe200078e0a00 */
[----:B------:R-:W4:Y:S03]  /*8030*/  LDL.LU R54, [R1+0x2e0] ;  /* 0x0002e00001367983 */ /* 0x000f260000300800 */
[----:B------:R-:W-:-:S02]  /*8040*/  IMAD R51, R58, R0, R51 ;  /* 0x000000003a337224 */ /* 0x000fc400078e0233 */
[----:B------:R-:W-:-:S06]  /*8050*/  @!P1 IMAD.MOV R25, RZ, RZ, -R25 ;  /* 0x000000ffff199224 */ /* 0x000fcc00078e0a19 */
[----:B------:R-:W-:Y:S01]  /*8060*/  @!P0 IMAD.IADD R29, R29, 0x1, -R58 ;  /* 0x000000011d1d8824 */ /* 0x000fe200078e0a3a */
[----:B------:R-:W-:-:S13]  /*8070*/  ISETP.GT.U32.AND P6, PT, R58, R16, PT ;  /* 0x000000103a00720c */ /* 0x000fda0003fc4070 */
[----:B------:R-:W-:Y:S01]  /*8080*/  @!P6 IMAD.IADD R16, R16, 0x1, -R58 ;  /* 0x000000011010e824 */ /* 0x000fe200078e0a3a */
[----:B------:R-:W-:Y:S02]  /*8090*/  ISETP.GE.AND P6, PT, R61, RZ, PT ;  /* 0x000000ff3d00720c */ /* 0x000fe40003fc6270 */
[----:B--2---:R-:W-:-:S05]  /*80a0*/  IABS R22, R57 ;  /* 0x0000003900167213 */ /* 0x004fca0000000000 */
[----:B------:R-:W-:Y:S01]  /*80b0*/  IMAD.HI.U32 R0, R10, R22, RZ ;  /* 0x000000160a007227 */ /* 0x000fe200078e00ff */
[----:B------:R-:W-:Y:S02]  /*80c0*/  ISETP.GE.AND P1, PT, R57, RZ, PT ;  /* 0x000000ff3900720c */ /* 0x000fe40003f26270 */
[----:B------:R-:W2:Y:S01]  /*80d0*/  LDL.LU R57, [R1+0x2e4] ;  /* 0x0002e40001397983 */ /* 0x000ea20000300800 */
[----:B------:R-:W-:-:S04]  /*80e0*/  IMAD.MOV R0, RZ, RZ, -R0 ;  /* 0x000000ffff007224 */ /* 0x000fc800078e0a00 */
[----:B------:R-:W-:Y:S01]  /*80f0*/  IMAD R22, R58, R0, R22 ;  /* 0x000000003a167224 */ /* 0x000fe200078e0216 */
[----:B---3--:R-:W-:Y:S02]  /*8100*/  IABS R0, R55 ;  /* 0x0000003700007213 */ /* 0x008fe40000000000 */
[----:B------:R-:W-:Y:S02]  /*8110*/  ISETP.GE.AND P0, PT, R55, RZ, PT ;  /* 0x000000ff3700720c */ /* 0x000fe40003f06270 */
[----:B------:R-:W3:Y:S04]  /*8120*/  LDL.LU R55, [R1+0x2e8] ;  /* 0x0002e80001377983 */ /* 0x000ee80000300800 */
[----:B------:R-:W3:Y:S04]  /*8130*/  LDL.LU R12, [R1+0x2ec] ;  /* 0x0002ec00010c7983 */ /* 0x000ee80000300800 */
[----:B0-----:R-:W3:Y:S04]  /*8140*/  LDL.LU R4, [R1+0x2f0] ;  /* 0x0002f00001047983 */ /* 0x001ee80000300800 */
[----:B------:R-:W3:Y:S04]  /*8150*/  LDL.LU R26, [R1+0x2f4] ;  /* 0x0002f400011a7983 */ /* 0x000ee80000300800 */
[----:B------:R-:W3:Y:S04]  /*8160*/  LDL.LU R20, [R1+0x2f8] ;  /* 0x0002f80001147983 */ /* 0x000ee80000300800 */
[----:B------:R-:W3:Y:S04]  /*8170*/  LDL.LU R61, [R1+0x2fc] ;  /* 0x0002fc00013d7983 */ /* 0x000ee80000300800 */
[----:B------:R-:W3:Y:S04]  /*8180*/  LDL.LU R47, [R1+0x300] ;  /* 0x00030000012f7983 */ /* 0x000ee80000300800 */
[----:B------:R-:W3:Y:S04]  /*8190*/  LDL.LU R28, [R1+0x304] ;  /* 0x00030400011c7983 */ /* 0x000ee80000300800 */
[----:B------:R-:W3:Y:S04]  /*81a0*/  LDL.LU R59, [R1+0x308] ;  /* 0x00030800013b7983 */ /* 0x000ee80000300800 */
[----:B------:R-:W3:Y:S01]  /*81b0*/  LDL.LU R60, [R1+0x30c] ;  /* 0x00030c00013c7983 */ /* 0x000ee20000300800 */
[----:B------:R-:W-:Y:S01]  /*81c0*/  IABS R52, R32 ;  /* 0x0000002000347213 */ /* 0x000fe20000000000 */
[----:B------:R-:W-:-:S02]  /*81d0*/  @!P2 IMAD.MOV R56, RZ, RZ, -R56 ;  /* 0x000000ffff38a224 */ /* 0x000fc400078e0a38 */
[----:B------:R-:W-:Y:S01]  /*81e0*/  @!P4 IMAD.MOV R40, RZ, RZ, -R40 ;  /* 0x000000ffff28c224 */ /* 0x000fe200078e0a28 */
[----:B------:R-:W-:Y:S01]  /*81f0*/  ISETP.GT.U32.AND P5, PT, R58, R51, PT ;  /* 0x000000333a00720c */ /* 0x000fe20003fa4070 */
[----:B------:R-:W-:Y:S01]  /*8200*/  IMAD.HI.U32 R11, R10, R52, RZ ;  /* 0x000000340a0b7227 */ /* 0x000fe200078e00ff */
[----:B------:R-:W-:Y:S01]  /*8210*/  ISETP.GE.AND P3, PT, R34, RZ, PT ;  /* 0x000000ff2200720c */ /* 0x000fe20003f66270 */
[----:B------:R-:W3:Y:S02]  /*8220*/  LDL.LU R49, [R1+0x11c] ;  /* 0x00011c0001317983 */ /* 0x000ee40000300800 */
[----:B------:R-:W-:Y:S02]  /*8230*/  IMAD.MOV R11, RZ, RZ, -R11 ;  /* 0x000000ffff0b7224 */ /* 0x000fe400078e0a0b */
[----:B------:R-:W-:Y:S01]  /*8240*/  IMAD.HI.U32 R2, R10, R0, RZ ;  /* 0x000000000a027227 */ /* 0x000fe200078e00ff */
[----:B------:R-:W3:Y:S03]  /*8250*/  LDL.LU R36, [R1+0x118] ;  /* 0x0001180001247983 */ /* 0x000ee60000300800 */
[C---:B------:R-:W-:Y:S01]  /*8260*/  IMAD R52, R58.reuse, R11, R52 ;  /* 0x0000000b3a347224 */ /* 0x040fe200078e0234 */
[----:B------:R-:W3:Y:S04]  /*8270*/  LDL.LU R9, [R1+0x90] ;  /* 0x0000900001097983 */ /* 0x000ee80000300800 */
[----:B------:R-:W-:Y:S01]  /*8280*/  ISETP.GT.U32.AND P2, PT, R58, R52, PT ;  /* 0x000000343a00720c */ /* 0x000fe20003f44070 */
[----:B------:R-:W-:Y:S01]  /*8290*/  IMAD.MOV R2, RZ, RZ, -R2 ;  /* 0x000000ffff027224 */ /* 0x000fe200078e0a02 */
[----:B------:R-:W3:Y:S11]  /*82a0*/  LDL.LU R48, [R1+0x94] ;  /* 0x0000940001307983 */ /* 0x000ef60000300800 */
[----:B------:R-:W-:Y:S01]  /*82b0*/  @!P2 IMAD.IADD R52, R52, 0x1, -R58 ;  /* 0x000000013434a824 */ /* 0x000fe200078e0a3a */
[----:B------:R-:W3:Y:S04]  /*82c0*/  LDL.LU R23, [R1+0x9c] ;  /* 0x00009c0001177983 */ /* 0x000ee80000300800 */
[----:B------:R-:W-:-:S02]  /*82d0*/  ISETP.GT.U32.AND P4, PT, R58, R52, PT ;  /* 0x000000343a00720c */ /* 0x000fc40003f84070 */
[----:B----4-:R-:W-:Y:S01]  /*82e0*/  IABS R11, R45 ;  /* 0x0000002d000b7213 */ /* 0x010fe20000000000 */
[----:B------:R-:W-:Y:S01]  /*82f0*/  @!P5 IMAD.IADD R51, R51, 0x1, -R58 ;  /* 0x000000013333d824 */ /* 0x000fe200078e0a3a */
[----:B------:R-:W-:Y:S01]  /*8300*/  ISETP.GE.AND P2, PT, R32, RZ, PT ;  /* 0x000000ff2000720c */ /* 0x000fe20003f46270 */
[----:B------:R-:W-:Y:S01]  /*8310*/  IMAD R0, R58, R2, R0 ;  /* 0x000000023a007224 */ /* 0x000fe200078e0200 */
[----:B------:R-:W4:Y:S07]  /*8320*/  LDL.LU R33, [R1+0xa0] ;  /* 0x0000a00001217983 */ /* 0x000f2e0000300800 */
[----:B------:R-:W-:Y:S01]  /*8330*/  @!P4 IMAD.IADD R52, R52, 0x1, -R58 ;  /* 0x000000013434c824 */ /* 0x000fe200078e0a3a */
[----:B------:R-:W-:Y:S01]  /*8340*/  ISETP.GT.U32.AND P4, PT, R58, R22, PT ;  /* 0x000000163a00720c */ /* 0x000fe20003f84070 */
[----:B------:R-:W-:-:S04]  /*8350*/  IMAD.HI.U32 R15, R10, R11, RZ ;  /* 0x0000000b0a0f7227 */ /* 0x000fc800078e00ff */
[----:B------:R-:W-:Y:S02]  /*8360*/  @!P6 IMAD.MOV R16, RZ, RZ, -R16 ;  /* 0x000000ffff10e224 */ /* 0x000fe400078e0a10 */
[----:B------:R-:W-:Y:S01]  /*8370*/  @!P3 IMAD.MOV R29, RZ, RZ, -R29 ;  /* 0x000000ffff1db224 */ /* 0x000fe200078e0a1d */
[----:B------:R-:W-:Y:S01]  /*8380*/  @!P2 IADD3 R52, PT, PT, -R52, RZ, RZ ;  /* 0x000000ff3434a210 */ /* 0x000fe20007ffe1ff */
[----:B------:R-:W4:Y:S04]  /*8390*/  LDL.LU R43, [R1+0xa4] ;  /* 0x0000a400012b7983 */ /* 0x000f280000300800 */
[----:B------:R-:W-:-:S05]  /*83a0*/  @!P4 IMAD.IADD R22, R22, 0x1, -R58 ;  /* 0x000000011616c824 */ /* 0x000fca00078e0a3a */
[C---:B------:R-:W-:Y:S01]  /*83b0*/  ISETP.GT.U32.AND P2, PT, R58.reuse, R22, PT ;  /* 0x000000163a00720c */ /* 0x040fe20003f44070 */
[----:B------:R-:W-:Y:S01]  /*83c0*/  IMAD.MOV R15, RZ, RZ, -R15 ;  /* 0x000000ffff0f7224 */ /* 0x000fe200078e0a0f */
[C---:B------:R-:W-:Y:S02]  /*83d0*/  ISETP.GT.U32.AND P6, PT, R58.reuse, R51, PT ;  /* 0x000000333a00720c */ /* 0x040fe40003fc4070 */
[C---:B------:R-:W-:Y:S01]  /*83e0*/  ISETP.GT.U32.AND P3, PT, R58.reuse, R0, PT ;  /* 0x000000003a00720c */ /* 0x040fe20003f64070 */
[----:B------:R-:W-:Y:S01]  /*83f0*/  IMAD R11, R58, R15, R11 ;  /* 0x0000000f3a0b7224 */ /* 0x000fe200078e020b */
[----:B------:R-:W-:-:S07]  /*8400*/  IABS R17, R54 ;  /* 0x0000003600117213 */ /* 0x000fce0000000000 */
[----:B------:R-:W-:Y:S01]  /*8410*/  @!P2 IMAD.IADD R22, R22, 0x1, -R58 ;  /* 0x000000011616a824 */ /* 0x000fe200078e0a3a */
[----:B------:R-:W-:Y:S01]  /*8420*/  ISETP.GT.U32.AND P2, PT, R58, R11, PT ;  /* 0x0000000b3a00720c */ /* 0x000fe20003f44070 */
[----:B------:R-:W-:-:S04]  /*8430*/  IMAD.HI.U32 R13, R10, R17, RZ ;  /* 0x000000110a0d7227 */ /* 0x000fc800078e00ff */
[--C-:B------:R-:W-:Y:S01]  /*8440*/  @!P6 IMAD.IADD R51, R51, 0x1, -R58.reuse ;  /* 0x000000013333e824 */ /* 0x100fe200078e0a3a */
[----:B------:R-:W-:Y:S01]  /*8450*/  ISETP.GE.AND P6, PT, R45, RZ, PT ;  /* 0x000000ff2d00720c */ /* 0x000fe20003fc6270 */
[----:B------:R-:W-:Y:S02]  /*8460*/  IMAD.MOV R13, RZ, RZ, -R13 ;  /* 0x000000ffff0d7224 */ /* 0x000fe400078e0a0d */
[--C-:B------:R-:W-:Y:S02]  /*8470*/  @!P3 IMAD.IADD R0, R0, 0x1, -R58.reuse ;  /* 0x000000010000b824 */ /* 0x100fe400078e0a3a */
[C---:B------:R-:W-:Y:S02]  /*8480*/  IMAD R17, R58.reuse, R13, R17 ;  /* 0x0000000d3a117224 */ /* 0x040fe400078e0211 */
[----:B------:R-:W-:Y:S01]  /*8490*/  @!P2 IMAD.IADD R11, R11, 0x1, -R58 ;  /* 0x000000010b0ba824 */ /* 0x000fe200078e0a3a */
[----:B------:R-:W-:-:S04]  /*84a0*/  ISETP.GT.U32.AND P3, PT, R58, R0, PT ;  /* 0x000000003a00720c */ /* 0x000fc80003f64070 */
[----:B------:R-:W-:-:S09]  /*84b0*/  ISETP.GT.U32.AND P2, PT, R58, R11, PT ;  /* 0x0000000b3a00720c */ /* 0x000fd20003f44070 */
[----:B------:R-:W-:-:S04]  /*84c0*/  @!P3 IMAD.IADD R0, R0, 0x1, -R58 ;  /* 0x000000010000b824 */ /* 0x000fc800078e0a3a */
[----:B------:R-:W-:Y:S02]  /*84d0*/  @!P2 IMAD.IADD R11, R11, 0x1, -R58 ;  /* 0x000000010b0ba824 */ /* 0x000fe400078e0a3a */
[----:B------:R-:W-:Y:S01]  /*84e0*/  @!P1 IMAD.MOV R22, RZ, RZ, -R22 ;  /* 0x000000ffff169224 */ /* 0x000fe200078e0a16 */
[----:B------:R-:W-:Y:S02]  /*84f0*/  ISETP.GT.U32.AND P1, PT, R58, R17, PT ;  /* 0x000000113a00720c */ /* 0x000fe40003f24070 */
[----:B------:R-:W-:Y:S02]  /*8500*/  ISETP.GE.AND P4, PT, R54, RZ, PT ;  /* 0x000000ff3600720c */ /* 0x000fe40003f86270 */
[----:B------:R-:W-:-:S09]  /*8510*/  ISETP.GE.AND P5, PT, R37, RZ, PT ;  /* 0x000000ff2500720c */ /* 0x000fd20003fa6270 */
[----:B------:R-:W-:-:S04]  /*8520*/  @!P1 IADD3 R17, PT, PT, R17, -R58, RZ ;  /* 0x8000003a11119210 */ /* 0x000fc80007ffe0ff */
[----:B------:R-:W-:Y:S02]  /*8530*/  @!P5 IMAD.MOV R51, RZ, RZ, -R51 ;  /* 0x000000ffff33d224 */ /* 0x000fe400078e0a33 */
[----:B------:R-:W-:Y:S01]  /*8540*/  @!P0 IMAD.MOV R0, RZ, RZ, -R0 ;  /* 0x000000ffff008224 */ /* 0x000fe200078e0a00 */
[----:B--2---:R-:W-:-:S05]  /*8550*/  IABS R45, R57 ;  /* 0x00000039002d7213 */ /* 0x004fca0000000000 */
[----:B------:R-:W-:-:S04]  /*8560*/  IMAD.HI.U32 R2, R10, R45, RZ ;  /* 0x0000002d0a027227 */ /* 0x000fc800078e00ff */
[----:B------:R-:W-:-:S04]  /*8570*/  IMAD.MOV R2, RZ, RZ, -R2 ;  /* 0x000000ffff027224 */ /* 0x000fc800078e0a02 */
[----:B------:R-:W-:Y:S01]  /*8580*/  IMAD R45, R58, R2, R45 ;  /* 0x000000023a2d7224 */ /* 0x000fe200078e022d */
[----:B---3--:R-:W-:-:S05]  /*8590*/  IABS R13, R55 ;  /* 0x00000037000d7213 */ /* 0x008fca0000000000 */
[----:B------:R-:W-:-:S04]  /*85a0*/  IMAD.HI.U32 R27, R10, R13, RZ ;  /* 0x0000000d0a1b7227 */ /* 0x000fc800078e00ff */
[----:B------:R-:W-:Y:S01]  /*85b0*/  IMAD.MOV R27, RZ, RZ, -R27 ;  /* 0x000000ffff1b7224 */ /* 0x000fe200078e0a1b */
[----:B------:R-:W-:-:S03]  /*85c0*/  ISETP.GT.U32.AND P3, PT, R58, R45, PT ;  /* 0x0000002d3a00720c */ /* 0x000fc60003f64070 */
[----:B------:R-:W-:-:S05]  /*85d0*/  IMAD R13, R58, R27, R13 ;  /* 0x0000001b3a0d7224 */ /* 0x000fca00078e020d */
[----:B------:R-:W-:Y:S02]  /*85e0*/  ISETP.GT.U32.AND P2, PT, R58, R13, PT ;  /* 0x0000000d3a00720c */ /* 0x000fe40003f44070 */
[----:B------:R-:W-:Y:S02]  /*85f0*/  IABS R15, R4 ;  /* 0x00000004000f7213 */ /* 0x000fe40000000000 */
[----:B------:R-:W-:Y:S01]  /*8600*/  IABS R54, R12 ;  /* 0x0000000c00367213 */ /* 0x000fe20000000000 */
[----:B------:R-:W-:Y:S02]  /*8610*/  @!P3 IMAD.IADD R45, R45, 0x1, -R58 ;  /* 0x000000012d2db824 */ /* 0x000fe400078e0a3a */
[----:B------:R-:W-:Y:S01]  /*8620*/  IMAD.HI.U32 R27, R10, R15, RZ ;  /* 0x0000000f0a1b7227 */ /* 0x000fe200078e00ff */
[----:B------:R-:W-:-:S03]  /*8630*/  IABS R34, R20 ;  /* 0x0000001400227213 */ /* 0x000fc60000000000 */
[----:B------:R-:W-:-:S04]  /*8640*/  IMAD.HI.U32 R2, R10, R54, RZ ;  /* 0x000000360a027227 */ /* 0x000fc800078e00ff */
[----:B------:R-:W-:Y:S01]  /*8650*/  @!P2 IMAD.IADD R13, R13, 0x1, -R58 ;  /* 0x000000010d0da824 */ /* 0x000fe200078e0a3a */
[C---:B------:R-:W-:Y:S01]  /*8660*/  ISETP.GT.U32.AND P2, PT, R58.reuse, R45, PT ;  /* 0x0000002d3a00720c */ /* 0x040fe20003f44070 */
[----:B------:R-:W-:Y:S02]  /*8670*/  IMAD.MOV R27, RZ, RZ, -R27 ;  /* 0x000000ffff1b7224 */ /* 0x000fe400078e0a1b */
[----:B------:R-:W-:Y:S02]  /*8680*/  IMAD.MOV R2, RZ, RZ, -R2 ;  /* 0x000000ffff027224 */ /* 0x000fe400078e0a02 */
[C---:B------:R-:W-:Y:S02]  /*8690*/  IMAD R15, R58.reuse, R27, R15 ;  /* 0x0000001b3a0f7224 */ /* 0x040fe400078e020f */
[----:B------:R-:W-:Y:S01]  /*86a0*/  IMAD.MOV.U32 R27, RZ, RZ, R34 ;  /* 0x000000ffff1b7224 */ /* 0x000fe200078e0022 */
[C---:B------:R-:W-:Y:S01]  /*86b0*/  ISETP.GT.U32.AND P3, PT, R58.reuse, R17, PT ;  /* 0x000000113a00720c */ /* 0x040fe20003f64070 */
[----:B------:R-:W-:Y:S01]  /*86c0*/  IMAD R54, R58, R2, R54 ;  /* 0x000000023a367224 */ /* 0x000fe200078e0236 */
[----:B------:R-:W-:Y:S01]  /*86d0*/  IABS R37, R61 ;  /* 0x0000003d00257213 */ /* 0x000fe20000000000 */
[----:B------:R-:W-:-:S04]  /*86e0*/  IMAD.HI.U32 R2, R10, R27, RZ ;  /* 0x0000001b0a027227 */ /* 0x000fc800078e00ff */
[----:B------:R-:W-:Y:S01]  /*86f0*/  @!P2 IMAD.IADD R45, R45, 0x1, -R58 ;  /* 0x000000012d2da824 */ /* 0x000fe200078e0a3a */
[----:B------:R-:W-:Y:S01]  /*8700*/  ISETP.GT.U32.AND P2, PT, R58, R15, PT ;  /* 0x0000000f3a00720c */ /* 0x000fe20003f44070 */
[----:B------:R-:W-:Y:S02]  /*8710*/  IMAD.MOV R2, RZ, RZ, -R2 ;  /* 0x000000ffff027224 */ /* 0x000fe400078e0a02 */
[----:B------:R-:W-:-:S04]  /*8720*/  IMAD.HI.U32 R34, R10, R37, RZ ;  /* 0x000000250a227227 */ /* 0x000fc800078e00ff */
[C---:B------:R-:W-:Y:S02]  /*8730*/  IMAD R27, R58.reuse, R2, R27 ;  /* 0x000000023a1b7224 */ /* 0x040fe400078e021b */
[----:B------:R-:W-:Y:S01]  /*8740*/  IMAD.MOV R2, RZ, RZ, -R34 ;  /* 0x000000ffff027224 */ /* 0x000fe200078e0a22 */
[----:B------:R-:W-:Y:S01]  /*8750*/  ISETP.GE.AND P5, PT, R57, RZ, PT ;  /* 0x000000ff3900720c */ /* 0x000fe20003fa6270 */
[--C-:B------:R-:W-:Y:S01]  /*8760*/  @!P3 IMAD.IADD R17, R17, 0x1, -R58.reuse ;  /* 0x000000011111b824 */ /* 0x100fe200078e0a3a */
[----:B------:R-:W-:Y:S01]  /*8770*/  IABS R57, R26 ;  /* 0x0000001a00397213 */ /* 0x000fe20000000000 */
[C---:B------:R-:W-:Y:S01]  /*8780*/  IMAD R37, R58.reuse, R2, R37 ;  /* 0x000000023a257224 */ /* 0x040fe200078e0225 */
[----:B------:R-:W-:Y:S01]  /*8790*/  ISETP.GT.U32.AND P3, PT, R58, R54, PT ;  /* 0x000000363a00720c */ /* 0x000fe20003f64070 */
[----:B------:R-:W-:Y:S02]  /*87a0*/  @!P2 IMAD.IADD R15, R15, 0x1, -R58 ;  /* 0x000000010f0fa824 */ /* 0x000fe400078e0a3a */
[----:B------:R-:W-:Y:S01]  /*87b0*/  IMAD.HI.U32 R32, R10, R57, RZ ;  /* 0x000000390a207227 */ /* 0x000fe200078e00ff */
[----:B------:R-:W-:-:S03]  /*87c0*/  ISETP.GT.U32.AND P2, PT, R58, R37, PT ;  /* 0x000000253a00720c */ /* 0x000fc60003f44070 */
[----:B------:R-:W-:Y:S01]  /*87d0*/  IMAD.MOV R32, RZ, RZ, -R32 ;  /* 0x000000ffff207224 */ /* 0x000fe200078e0a20 */
[----:B------:R-:W-:-:S03]  /*87e0*/  ISETP.GE.AND P1, PT, R55, RZ, PT ;  /* 0x000000ff3700720c */ /* 0x000fc60003f26270 */
[----:B------:R-:W-:Y:S01]  /*87f0*/  IMAD R57, R58, R32, R57 ;  /* 0x000000203a397224 */ /* 0x000fe200078e0239 */
[----:B------:R-:W-:Y:S01]  /*8800*/  IABS R32, R28 ;  /* 0x0000001c00207213 */ /* 0x000fe20000000000 */
[----:B------:R-:W-:Y:S01]  /*8810*/  @!P3 IMAD.IADD R54, R54, 0x1, -R58 ;  /* 0x000000013636b824 */ /* 0x000fe200078e0a3a */
[----:B------:R-:W-:-:S03]  /*8820*/  IABS R55, R47 ;  /* 0x0000002f00377213 */ /* 0x000fc60000000000 */
[----:B------:R-:W-:Y:S01]  /*8830*/  @!P2 IMAD.IADD R37, R37, 0x1, -R58 ;  /* 0x000000012525a824 */ /* 0x000fe200078e0a3a */
[----:B------:R-:W-:Y:S01]  /*8840*/  ISETP.GT.U32.AND P2, PT, R58, R54, PT ;  /* 0x000000363a00720c */ /* 0x000fe20003f44070 */
[----:B------:R-:W-:Y:S01]  /*8850*/  IMAD.HI.U32 R5, R10, R32, RZ ;  /* 0x000000200a057227 */ /* 0x000fe200078e00ff */
[C---:B------:R-:W-:Y:S02]  /*8860*/  ISETP.GT.U32.AND P3, PT, R58.reuse, R27, PT ;  /* 0x0000001b3a00720c */ /* 0x040fe40003f64070 */
[----:B------:R-:W-:Y:S01]  /*8870*/  ISETP.GT.U32.AND P0, PT, R58, R13, PT ;  /* 0x0000000d3a00720c */ /* 0x000fe20003f04070 */
[----:B------:R-:W-:-:S04]  /*8880*/  IMAD.HI.U32 R34, R10, R55, RZ ;  /* 0x000000370a227227 */ /* 0x000fc800078e00ff */
[----:B------:R-:W-:Y:S02]  /*8890*/  IMAD.MOV R5, RZ, RZ, -R5 ;  /* 0x000000ffff057224 */ /* 0x000fe400078e0a05 */
[----:B------:R-:W-:Y:S02]  /*88a0*/  IMAD.MOV R34, RZ, RZ, -R34 ;  /* 0x000000ffff227224 */ /* 0x000fe400078e0a22 */
[C---:B------:R-:W-:Y:S02]  /*88b0*/  IMAD R32, R58.reuse, R5, R32 ;  /* 0x000000053a207224 */ /* 0x040fe400078e0220 */
[----:B------:R-:W-:Y:S02]  /*88c0*/  IMAD R55, R58, R34, R55 ;  /* 0x000000223a377224 */ /* 0x000fe400078e0237 */
[--C-:B------:R-:W-:Y:S01]  /*88d0*/  @!P2 IMAD.IADD R54, R54, 0x1, -R58.reuse ;  /* 0x000000013636a824 */ /* 0x100fe200078e0a3a */
[----:B------:R-:W-:Y:S01]  /*88e0*/  ISETP.GT.U32.AND P2, PT, R58, R32, PT ;  /* 0x000000203a00720c */ /* 0x000fe20003f44070 */
[----:B------:R-:W-:Y:S01]  /*88f0*/  @!P0 IMAD.IADD R13, R13, 0x1, -R58 ;  /* 0x000000010d0d8824 */ /* 0x000fe200078e0a3a */
[----:B------:R-:W-:-:S02]  /*8900*/  @!P3 IADD3 R27, PT, PT, R27, -R58, RZ ;  /* 0x8000003a1b1bb210 */ /* 0x000fc40007ffe0ff */
[C---:B------:R-:W-:Y:S02]  /*8910*/  ISETP.GT.U32.AND P3, PT, R58.reuse, R55, PT ;  /* 0x000000373a00720c */ /* 0x040fe40003f64070 */
[----:B------:R-:W-:Y:S02]  /*8920*/  ISETP.GT.U32.AND P0, PT, R58, R57, PT ;  /* 0x000000393a00720c */ /* 0x000fe40003f04070 */
[----:B------:R-:W-:Y:S02]  /*8930*/  IABS R6, R60 ;  /* 0x0000003c00067213 */ /* 0x000fe40000000000 */
[----:B------:R-:W-:-:S03]  /*8940*/  IABS R2, R59 ;  /* 0x0000003b00027213 */ /* 0x000fc60000000000 */
[----:B------:R-:W-:Y:S01]  /*8950*/  @!P2 IMAD.IADD R32, R32, 0x1, -R58 ;  /* 0x000000012020a824 */ /* 0x000fe200078e0a3a */
[----:B------:R-:W-:Y:S01]  /*8960*/  ISETP.GE.AND P2, PT, R61, RZ, PT ;  /* 0x000000ff3d00720c */ /* 0x000fe20003f46270 */
[----:B------:R-:W-:Y:S01]  /*8970*/  IMAD.MOV.U32 R34, RZ, RZ, R6 ;  /* 0x000000ffff227224 */ /* 0x000fe200078e0006 */
[----:B------:R-:W0:Y:S01]  /*8980*/  S2R R61, SR_TID.X ;  /* 0x00000000003d7919 */ /* 0x000e220000002100 */
[--C-:B------:R-:W-:Y:S02]  /*8990*/  @!P3 IMAD.IADD R55, R55, 0x1, -R58.reuse ;  /* 0x000000013737b824 */ /* 0x100fe400078e0a3a */
[----:B------:R-:W-:Y:S02]  /*89a0*/  @!P0 IMAD.IADD R57, R57, 0x1, -R58 ;  /* 0x0000000139398824 */ /* 0x000fe400078e0a3a */
[----:B------:R-:W-:-:S04]  /*89b0*/  IMAD.HI.U32 R6, R10, R2, RZ ;  /* 0x000000020a067227 */ /* 0x000fc800078e00ff */
[----:B------:R-:W-:-:S04]  /*89c0*/  IMAD.HI.U32 R5, R10, R34, RZ ;  /* 0x000000220a057227 */ /* 0x000fc800078e00ff */
[----:B------:R-:W-:Y:S01]  /*89d0*/  @!P5 IMAD.MOV R45, RZ, RZ, -R45 ;  /* 0x000000ffff2dd224 */ /* 0x000fe200078e0a2d */
[C---:B------:R-:W-:Y:S01]  /*89e0*/  ISETP.GT.U32.AND P5, PT, R58.reuse, R55, PT ;  /* 0x000000373a00720c */ /* 0x040fe20003fa4070 */
[----:B------:R-:W-:Y:S02]  /*89f0*/  IMAD.MOV R10, RZ, RZ, -R6 ;  /* 0x000000ffff0a7224 */ /* 0x000fe400078e0a06 */
[----:B------:R-:W-:Y:S01]  /*8a00*/  @!P4 IMAD.MOV R17, RZ, RZ, -R17 ;  /* 0x000000ffff11c224 */ /* 0x000fe200078e0a11 */
[C---:B------:R-:W-:Y:S01]  /*8a10*/  ISETP.GT.U32.AND P4, PT, R58.reuse, R57, PT ;  /* 0x000000393a00720c */ /* 0x040fe20003f84070 */
[----:B------:R-:W-:Y:S01]  /*8a20*/  @!P6 IMAD.MOV R11, RZ, RZ, -R11 ;  /* 0x000000ffff0be224 */ /* 0x000fe200078e0a0b */
[C---:B------:R-:W-:Y:S01]  /*8a30*/  ISETP.GT.U32.AND P6, PT, R58.reuse, R15, PT ;  /* 0x0000000f3a00720c */ /* 0x040fe20003fc4070 */
[C---:B------:R-:W-:Y:S01]  /*8a40*/  IMAD R10, R58.reuse, R10, R2 ;  /* 0x0000000a3a0a7224 */ /* 0x040fe200078e0202 */
[----:B------:R-:W-:Y:S01]  /*8a50*/  ISETP.GT.U32.AND P3, PT, R58, R27, PT ;  /* 0x0000001b3a00720c */ /* 0x000fe20003f64070 */
[----:B------:R-:W-:Y:S01]  /*8a60*/  IMAD.MOV R2, RZ, RZ, -R5 ;  /* 0x000000ffff027224 */ /* 0x000fe200078e0a05 */
[----:B------:R-:W-:Y:S01]  /*8a70*/  ISETP.GE.AND P0, PT, R12, RZ, PT ;  /* 0x000000ff0c00720c */ /* 0x000fe20003f06270 */
[----:B------:R-:W1:Y:S02]  /*8a80*/  LDC R5, c[0x0][0x3ac] ;  /* 0x0000eb00ff057b82 */ /* 0x000e640000000800 */
[----:B------:R-:W-:-:S02]  /*8a90*/  IMAD R34, R58, R2, R34 ;  /* 0x000000023a227224 */ /* 0x000fc400078e0222 */
[--C-:B------:R-:W-:Y:S02]  /*8aa0*/  @!P5 IMAD.IADD R55, R55, 0x1, -R58.reuse ;  /* 0x000000013737d824 */ /* 0x100fe400078e0a3a */
[--C-:B------:R-:W-:Y:S01]  /*8ab0*/  @!P4 IMAD.IADD R57, R57, 0x1, -R58.reuse ;  /* 0x000000013939c824 */ /* 0x100fe200078e0a3a */
[C---:B------:R-:W-:Y:S02]  /*8ac0*/  ISETP.GT.U32.AND P5, PT, R58.reuse, R34, PT ;  /* 0x000000223a00720c */ /* 0x040fe40003fa4070 */
[----:B------:R-:W-:Y:S01]  /*8ad0*/  ISETP.GT.U32.AND P4, PT, R58, R10, PT ;  /* 0x0000000a3a00720c */ /* 0x000fe20003f84070 */
[--C-:B------:R-:W-:Y:S01]  /*8ae0*/  @!P6 IMAD.IADD R15, R15, 0x1, -R58.reuse ;  /* 0x000000010f0fe824 */ /* 0x100fe200078e0a3a */
[----:B------:R-:W-:Y:S01]  /*8af0*/  ISETP.GE.AND P6, PT, R4, RZ, PT ;  /* 0x000000ff0400720c */ /* 0x000fe20003fc6270 */
[----:B------:R-:W-:Y:S01]  /*8b00*/  @!P3 IMAD.IADD R27, R27, 0x1, -R58 ;  /* 0x000000011b1bb824 */ /* 0x000fe200078e0a3a */
[----:B------:R-:W-:Y:S02]  /*8b10*/  ISETP.GE.AND P3, PT, R26, RZ, PT ;  /* 0x000000ff1a00720c */ /* 0x000fe40003f66270 */
[----:B0-----:R-:W-:Y:S01]  /*8b20*/  LOP3.LUT R2, R61, 0x7, RZ, 0xc0, !PT ;  /* 0x000000073d027812 */ /* 0x001fe200078ec0ff */
[----:B------:R-:W-:-:S04]  /*8b30*/  @!P1 IMAD.MOV R13, RZ, RZ, -R13 ;  /* 0x000000ffff0d9224 */ /* 0x000fc800078e0a0d */
[----:B------:R-:W-:Y:S02]  /*8b40*/  @!P5 IMAD.IADD R34, R34, 0x1, -R58 ;  /* 0x000000012222d824 */ /* 0x000fe400078e0a3a */
[----:B------:R-:W-:Y:S01]  /*8b50*/  @!P4 IADD3 R10, PT, PT, R10, -R58, RZ ;  /* 0x8000003a0a0ac210 */ /* 0x000fe20007ffe0ff */
[----:B------:R-:W-:Y:S01]  /*8b60*/  @!P0 IMAD.MOV R54, RZ, RZ, -R54 ;  /* 0x000000ffff368224 */ /* 0x000fe200078e0a36 */
[C---:B------:R-:W-:Y:S01]  /*8b70*/  ISETP.GT.U32.AND P1, PT, R58.reuse, R37, PT ;  /* 0x000000253a00720c */ /* 0x040fe20003f24070 */
[----:B------:R-:W-:Y:S01]  /*8b80*/  @!P6 IMAD.MOV R15, RZ, RZ, -R15 ;  /* 0x000000ffff0fe224 */ /* 0x000fe200078e0a0f */
[C---:B------:R-:W-:Y:S01]  /*8b90*/  ISETP.GT.U32.AND P0, PT, R58.reuse, R32, PT ;  /* 0x000000203a00720c */ /* 0x040fe20003f04070 */
[----:B------:R-:W-:Y:S01]  /*8ba0*/  @!P3 IMAD.MOV R57, RZ, RZ, -R57 ;  /* 0x000000ffff39b224 */ /* 0x000fe200078e0a39 */
[C---:B------:R-:W-:Y:S01]  /*8bb0*/  ISETP.GT.U32.AND P6, PT, R58.reuse, R10, PT ;  /* 0x0000000a3a00720c */ /* 0x040fe20003fc4070 */
[----:B------:R-:W-:Y:S01]  /*8bc0*/  IMAD.SHL.U32 R7, R61, 0x2, RZ ;  /* 0x000000023d077824 */ /* 0x000fe200078e00ff */
[----:B------:R-:W-:Y:S01]  /*8bd0*/  ISETP.GT.U32.AND P3, PT, R58, R34, PT ;  /* 0x000000223a00720c */ /* 0x000fe20003f64070 */
[----:B------:R-:W-:-:S02]  /*8be0*/  IMAD R8, R2, 0x90, RZ ;  /* 0x0000009002087824 */ /* 0x000fc400078e02ff */
[----:B------:R-:W-:Y:S02]  /*8bf0*/  IMAD R6, R2, 0x110, RZ ;  /* 0x0000011002067824 */ /* 0x000fe400078e02ff */
[C---:B------:R-:W-:Y:S01]  /*8c00*/  IMAD.SHL.U32 R4, R61.reuse, 0x40, RZ ;  /* 0x000000403d047824 */ /* 0x040fe200078e00ff */
[--C-:B------:R-:W-:Y:S02]  /*8c10*/  LOP3.LUT R2, R8, 0x10, R7.reuse, 0x78, !PT ;  /* 0x0000001008027812 */ /* 0x100fe400078e7807 */
[----:B------:R-:W-:Y:S02]  /*8c20*/  LOP3.LUT R61, R61, 0x1f, RZ, 0xc0, !PT ;  /* 0x0000001f3d3d7812 */ /* 0x000fe400078ec0ff */
[----:B------:R-:W-:Y:S02]  /*8c30*/  LOP3.LUT R2, R2, 0x400, R4, 0xf8, !PT ;  /* 0x0000040002027812 */ /* 0x000fe400078ef804 */
[----:B------:R-:W-:Y:S01]  /*8c40*/  LOP3.LUT R6, R6, 0x30, R7, 0x78, !PT ;  /* 0x0000003006067812 */ /* 0x000fe200078e7807 */
[----:B-1----:R-:W-:Y:S01]  /*8c50*/  IMAD R4, R61, R5, RZ ;  /* 0x000000053d047224 */ /* 0x002fe200078e02ff */
[----:B------:R-:W2:Y:S01]  /*8c60*/  LDL.LU R7, [R1+0xa8] ;  /* 0x0000a80001077983 */ /* 0x000ea20000300800 */
[----:B------:R-:W-:-:S02]  /*8c70*/  @!P1 IMAD.IADD R37, R37, 0x1, -R58 ;  /* 0x0000000125259824 */ /* 0x000fc400078e0a3a */
[--C-:B------:R-:W-:Y:S01]  /*8c80*/  @!P0 IMAD.IADD R32, R32, 0x1, -R58.reuse ;  /* 0x0000000120208824 */ /* 0x100fe200078e0a3a */
[----:B------:R-:W3:Y:S01]  /*8c90*/  LDL.LU R39, [R1+0xac] ;  /* 0x0000ac0001277983 */ /* 0x000ee20000300800 */
[--C-:B------:R-:W-:Y:S02]  /*8ca0*/  @!P6 IMAD.IADD R10, R10, 0x1, -R58.reuse ;  /* 0x000000010a0ae824 */ /* 0x100fe400078e0a3a */
[----:B------:R-:W-:Y:S02]  /*8cb0*/  @!P3 IMAD.IADD R34, R34, 0x1, -R58 ;  /* 0x000000012222b824 */ /* 0x000fe400078e0a3a */
[----:B------:R-:W-:Y:S02]  /*8cc0*/  IMAD R58, R5, 0x20, R4 ;  /* 0x00000020053a7824 */ /* 0x000fe400078e0204 */
[----:B------:R-:W3:Y:S04]  /*8cd0*/  LDL.LU R5, [R1+0xb0] ;  /* 0x0000b00001057983 */ /* 0x000ee80000300800 */
        /* <DEDUP_REMOVED lines=8> */
[----:B------:R-:W3:Y:S01]  /*8d60*/  LDL.LU R18, [R1+0xf8] ;  /* 0x0000f80001127983 */ /* 0x000ee20000300800 */
[----:B------:R-:W-:-:S03]  /*8d70*/  LEA R2, P3, R4, UR10, 0x1 ;  /* 0x0000000a04027c11 */ /* 0x000fc6000f8608ff */
[----:B------:R-:W3:Y:S04]  /*8d80*/  LDL.LU R12, [R1+0xf4] ;  /* 0x0000f400010c7983 */ /* 0x000ee80000300800 */
[----:B------:R-:W3:Y:S01]  /*8d90*/  LDL.LU R6, [R1+0xf0] ;  /* 0x0000f00001067983 */ /* 0x000ee20000300800 */
[----:B------:R-:W-:-:S03]  /*8da0*/  ISETP.GE.AND P1, PT, R20, RZ, PT ;  /* 0x000000ff1400720c */ /* 0x000fc60003f26270 */
        /* <DEDUP_REMOVED lines=8> */
[----:B------:R-:W3:Y:S04]  /*8e30*/  LDL.LU R28, [R1+0xdc] ;  /* 0x0000dc00011c7983 */ /* 0x000ee80000300800 */
[----:B------:R-:W3:Y:S04]  /*8e40*/  LDL.LU R59, [R1+0xd8] ;  /* 0x0000d800013b7983 */ /* 0x000ee80000300800 */
[----:B------:R-:W3:Y:S04]  /*8e50*/  LDL.LU R60, [R1+0xd4] ;  /* 0x0000d400013c7983 */ /* 0x000ee80000300800 */
[----:B------:R-:W3:Y:S01]  /*8e60*/  LDL.LU R61, [R1+0xd0] ;  /* 0x0000d000013d7983 */ /* 0x000ee20000300800 */
[----:B------:R-:W-:Y:S01]  /*8e70*/  @!P1 IMAD.MOV R27, RZ, RZ, -R27 ;  /* 0x000000ffff1b9224 */ /* 0x000fe200078e0a1b */
[----:B------:R-:W-:-:S02]  /*8e80*/  ISETP.NE.AND P1, PT, R3, RZ, PT ;  /* 0x000000ff0300720c */ /* 0x000fc40003f25270 */
[----:B------:R-:W-:-:S04]  /*8e90*/  LOP3.LUT R3, RZ, R3, RZ, 0x33, !PT ;  /* 0x00000003ff037212 */ /* 0x000fc800078e33ff */
[C---:B------:R-:W-:Y:S02]  /*8ea0*/  SEL R41, R3.reuse, R49, !P1 ;  /* 0x0000003103297207 */ /* 0x040fe40004800000 */
[C---:B------:R-:W-:Y:S02]  /*8eb0*/  SEL R31, R3.reuse, R36, !P1 ;  /* 0x00000024031f7207 */ /* 0x040fe40004800000 */
[C---:B------:R-:W-:Y:S01]  /*8ec0*/  SEL R9, R3.reuse, R9, !P1 ;  /* 0x0000000903097207 */ /* 0x040fe20004800000 */
[----:B------:R-:W-:Y:S01]  /*8ed0*/  STL [R1+0x24], R41 ;  /* 0x0000242901007387 */ /* 0x000fe20000100800 */
[----:B------:R-:W-:-:S03]  /*8ee0*/  SEL R36, R3, R48, !P1 ;  /* 0x0000003003247207 */ /* 0x000fc60004800000 */
[----:B------:R0:W-:Y:S04]  /*8ef0*/  STL [R1+0x28], R31 ;  /* 0x0000281f01007387 */ /* 0x0001e80000100800 */
[----:B------:R4:W-:Y:S01]  /*8f00*/  STL [R1+0x90], R9 ;  /* 0x0000900901007387 */ /* 0x0009e20000100800 */
[----:B0-----:R-:W-:-:S03]  /*8f10*/  SEL R31, R3, R23, !P1 ;  /* 0x00000017031f7207 */ /* 0x001fc60004800000 */
[----:B------:R-:W-:Y:S01]  /*8f20*/  STL [R1+0x94], R36 ;  /* 0x0000942401007387 */ /* 0x000fe20000100800 */
[----:B----4-:R-:W-:-:S03]  /*8f30*/  SEL R9, R3, R33, !P1 ;  /* 0x0000002103097207 */ /* 0x010fc60004800000 */
[----:B------:R-:W-:Y:S01]  /*8f40*/  STL [R1+0x9c], R31 ;  /* 0x00009c1f01007387 */ /* 0x000fe20000100800 */
[----:B------:R-:W-:-:S03]  /*8f50*/  SEL R23, R3, R43, !P1 ;  /* 0x0000002b03177207 */ /* 0x000fc60004800000 */
[----:B------:R3:W-:Y:S04]  /*8f60*/  STL [R1+0xa0], R9 ;  /* 0x0000a00901007387 */ /* 0x0007e80000100800 */
[----:B------:R-:W-:Y:S01]  /*8f70*/  STL [R1+0xa4], R23 ;  /* 0x0000a41701007387 */ /* 0x000fe20000100800 */
[C---:B--2---:R-:W-:Y:S02]  /*8f80*/  SEL R7, R3.reuse, R7, !P1 ;  /* 0x0000000703077207 */ /* 0x044fe40004800000 */
[----:B---3--:R-:W-:-:S03]  /*8f90*/  SEL R9, R3, R39, !P1 ;  /* 0x0000002703097207 */ /* 0x008fc60004800000 */
[----:B------:R0:W-:Y:S01]  /*8fa0*/  STL [R1+0xa8], R7 ;  /* 0x0000a80701007387 */ /* 0x0001e20000100800 */
[----:B------:R-:W-:-:S03]  /*8fb0*/  SEL R5, R3, R5, !P1 ;  /* 0x0000000503057207 */ /* 0x000fc60004800000 */
[----:B------:R-:W-:Y:S01]  /*8fc0*/  STL [R1+0xac], R9 ;  /* 0x0000ac0901007387 */ /* 0x000fe20000100800 */
[----:B0-----:R-:W-:-:S03]  /*8fd0*/  SEL R7, R3, R8, !P1 ;  /* 0x0000000803077207 */ /* 0x001fc60004800000 */
[----:B------:R0:W-:Y:S01]  /*8fe0*/  STL [R1+0xb0], R5 ;  /* 0x0000b00501007387 */ /* 0x0001e20000100800 */
[----:B------:R-:W-:-:S03]  /*8ff0*/  SEL R8, R3, R44, !P1 ;  /* 0x0000002c03087207 */ /* 0x000fc60004800000 */
[----:B------:R1:W-:Y:S01]  /*9000*/  STL [R1+0xb4], R7 ;  /* 0x0000b40701007387 */ /* 0x0003e20000100800 */
[----:B0-----:R-:W-:-:S03]  /*9010*/  SEL R5, R3, R19, !P1 ;  /* 0x0000001303057207 */ /* 0x001fc60004800000 */
[----:B------:R0:W-:Y:S01]  /*9020*/  STL [R1+0x130], R8 ;  /* 0x0001300801007387 */ /* 0x0001e20000100800 */
[----:B-1----:R-:W-:-:S03]  /*9030*/  SEL R7, R3, R53, !P1 ;  /* 0x0000003503077207 */ /* 0x002fc60004800000 */
[----:B------:R1:W-:Y:S01]  /*9040*/  STL [R1+0x13c], R5 ;  /* 0x00013c0501007387 */ /* 0x0003e20000100800 */
[----:B0-----:R-:W-:-:S03]  /*9050*/  SEL R8, R3, R46, !P1 ;  /* 0x0000002e03087207 */ /* 0x001fc60004800000 */
[----:B------:R0:W-:Y:S01]  /*9060*/  STL [R1+0x148], R7 ;  /* 0x0001480701007387 */ /* 0x0001e20000100800 */
[----:B-1----:R-:W-:-:S03]  /*9070*/  SEL R5, R3, R38, !P1 ;  /* 0x0000002603057207 */ /* 0x002fc60004800000 */
[----:B------:R1:W-:Y:S04]  /*9080*/  STL [R1+0x154], R8 ;  /* 0x0001540801007387 */ /* 0x0003e80000100800 */
[----:B------:R2:W-:Y:S01]  /*9090*/  STL [R1+0x184], R5 ;  /* 0x0001840501007387 */ /* 0x0005e20000100800 */
[C---:B0-----:R-:W-:Y:S02]  /*90a0*/  SEL R7, R3.reuse, R30, !P1 ;  /* 0x0000001e03077207 */ /* 0x041fe40004800000 */
[----:B-1----:R-:W-:-:S03]  /*90b0*/  SEL R8, R3, R24, !P1 ;  /* 0x0000001803087207 */ /* 0x002fc60004800000 */
[----:B------:R0:W-:Y:S01]  /*90c0*/  STL [R1+0x180], R7 ;  /* 0x0001800701007387 */ /* 0x0001e20000100800 */
[----:B--2---:R-:W-:-:S03]  /*90d0*/  SEL R5, R3, R18, !P1 ;  /* 0x0000001203057207 */ /* 0x004fc60004800000 */
[----:B------:R-:W-:Y:S01]  /*90e0*/  STL [R1+0x17c], R8 ;  /* 0x00017c0801007387 */ /* 0x000fe20000100800 */
[----:B------:R-:W-:-:S03]  /*90f0*/  SEL R6, R3, R6, !P1 ;  /* 0x0000000603067207 */ /* 0x000fc60004800000 */
[----:B------:R1:W-:Y:S01]  /*9100*/  STL [R1+0x178], R5 ;  /* 0x0001780501007387 */ /* 0x0003e20000100800 */
[----:B0-----:R-:W-:-:S05]  /*9110*/  SEL R7, R3, R12, !P1 ;  /* 0x0000000c03077207 */ /* 0x001fca0004800000 */
[----:B------:R-:W-:Y:S01]  /*9120*/  STL [R1+0x174], R7 ;  /* 0x0001740701007387 */ /* 0x000fe20000100800 */
[----:B-1----:R-:W-:-:S03]  /*9130*/  SEL R5, R3, R4, !P1 ;  /* 0x0000000403057207 */ /* 0x002fc60004800000 */
        /* <DEDUP_REMOVED lines=10> */
[----:B------:R1:W-:Y:S01]  /*91e0*/  STL [R1+0x15c], R4 ;  /* 0x00015c0401007387 */ /* 0x0003e20000100800 */
[----:B0-----:R-:W-:-:S03]  /*91f0*/  SEL R5, R3, R60, !P1 ;  /* 0x0000003c03057207 */ /* 0x001fc60004800000 */
[----:B------:R-:W-:Y:S01]  /*9200*/  STL [R1+0x158], R6 ;  /* 0x0001580601007387 */ /* 0x000fe20000100800 */
[----:B-1----:R-:W-:-:S03]  /*9210*/  SEL R4, R3, R61, !P1 ;  /* 0x0000003d03047207 */ /* 0x002fc60004800000 */
[----:B------:R-:W2:Y:S04]  /*9220*/  LDL.LU R41, [R1+0xcc] ;  /* 0x0000cc0001297983 */ /* 0x000ea80000300800 */
[----:B------:R0:W-:Y:S04]  /*9230*/  STL [R1+0x150], R5 ;  /* 0x0001500501007387 */ /* 0x0001e80000100800 */
[----:B------:R-:W3:Y:S04]  /*9240*/  LDL.LU R31, [R1+0xc8] ;  /* 0x0000c800011f7983 */ /* 0x000ee80000300800 */
[----:B------:R1:W-:Y:S04]  /*9250*/  STL [R1+0x14c], R4 ;  /* 0x00014c0401007387 */ /* 0x0003e80000100800 */
        /* <DEDUP_REMOVED lines=9> */
[----:B0-----:R-:W4:Y:S04]  /*92f0*/  LDL.LU R5, [R1+0x7c] ;  /* 0x00007c0001057983 */ /* 0x001f280000300800 */
        /* <DEDUP_REMOVED lines=11> */
[----:B-1----:R-:W4:Y:S04]  /*93b0*/  LDL.LU R4, [R1+0x1c] ;  /* 0x00001c0001047983 */ /* 0x002f280000300800 */
[----:B------:R-:W4:Y:S04]  /*93c0*/  LDL.LU R26, [R1+0x18] ;  /* 0x00001800011a7983 */ /* 0x000f280000300800 */
[----:B------:R-:W4:Y:S04]  /*93d0*/  LDL.LU R20, [R1+0x14] ;  /* 0x0000140001147983 */ /* 0x000f280000300800 */
[----:B------:R-:W4:Y:S04]  /*93e0*/  LDL.LU R47, [R1+0x10] ;  /* 0x00001000012f7983 */ /* 0x000f280000300800 */
[----:B------:R-:W4:Y:S04]  /*93f0*/  LDL.LU R28, [R1+0xc] ;  /* 0x00000c00011c7983 */ /* 0x000f280000300800 */
[----:B------:R-:W4:Y:S04]  /*9400*/  LDL.LU R59, [R1+0x8] ;  /* 0x00000800013b7983 */ /* 0x000f280000300800 */
[----:B------:R-:W4:Y:S04]  /*9410*/  LDL.LU R60, [R1+0x4] ;  /* 0x00000400013c7983 */ /* 0x000f280000300800 */
[----:B------:R-:W4:Y:S01]  /*9420*/  LDL.LU R61, [R1] ;  /* 0x00000000013d7983 */ /* 0x000f220000300800 */
[----:B--2---:R-:W-:-:S05]  /*9430*/  SEL R41, R3, R41, !P1 ;  /* 0x0000002903297207 */ /* 0x004fca0004800000 */
[----:B------:R0:W-:Y:S01]  /*9440*/  STL [R1+0x144], R41 ;  /* 0x0001442901007387 */ /* 0x0001e20000100800 */
[----:B---3--:R-:W-:-:S03]  /*9450*/  SEL R31, R3, R31, !P1 ;  /* 0x0000001f031f7207 */ /* 0x008fc60004800000 */
[----:B0-----:R-:W2:Y:S01]  /*9460*/  LDL.LU R41, [R1+0x23f8] ;  /* 0x0023f80001297983 */ /* 0x001ea20000300800 */
[----:B----4-:R-:W-:-:S03]  /*9470*/  SEL R49, R3, R49, !P1 ;  /* 0x0000003103317207 */ /* 0x010fc60004800000 */
[----:B------:R0:W-:Y:S01]  /*9480*/  STL [R1+0x140], R31 ;  /* 0x0001401f01007387 */ /* 0x0001e20000100800 */
[C---:B------:R-:W-:Y:S02]  /*9490*/  SEL R36, R3.reuse, R36, !P1 ;  /* 0x0000002403247207 */ /* 0x040fe40004800000 */
[C---:B------:R-:W-:Y:S01]  /*94a0*/  SEL R9, R3.reuse, R9, !P1 ;  /* 0x0000000903097207 */ /* 0x040fe20004800000 */
[----:B0-----:R-:W3:Y:S01]  /*94b0*/  LDL.LU R31, [R1+0x23f4] ;  /* 0x0023f400011f7983 */ /* 0x001ee20000300800 */
[----:B------:R-:W-:-:S03]  /*94c0*/  SEL R48, R3, R48, !P1 ;  /* 0x0000003003307207 */ /* 0x000fc60004800000 */
[----:B------:R0:W-:Y:S01]  /*94d0*/  STL [R1+0x138], R49 ;  /* 0x0001383101007387 */ /* 0x0001e20000100800 */
[C---:B------:R-:W-:Y:S02]  /*94e0*/  SEL R23, R3.reuse, R23, !P1 ;  /* 0x0000001703177207 */ /* 0x040fe40004800000 */
[C---:B------:R-:W-:Y:S01]  /*94f0*/  SEL R33, R3.reuse, R33, !P1 ;  /* 0x0000002103217207 */ /* 0x040fe20004800000 */
[----:B0-----:R-:W4:Y:S04]  /*9500*/  LDL.LU R49, [R1+0x23f0] ;  /* 0x0023f00001317983 */ /* 0x001f280000300800 */
[----:B------:R0:W-:Y:S01]  /*9510*/  STL [R1+0x134], R36 ;  /* 0x0001342401007387 */ /* 0x0001e20000100800 */
[C---:B------:R-:W-:Y:S02]  /*9520*/  SEL R43, R3.reuse, R43, !P1 ;  /* 0x0000002b032b7207 */ /* 0x040fe40004800000 */
[C---:B------:R-:W-:Y:S01]  /*9530*/  SEL R7, R3.reuse, R7, !P1 ;  /* 0x0000000703077207 */ /* 0x040fe20004800000 */
[----:B0-----:R-:W2:Y:S04]  /*9540*/  LDL.LU R36, [R1+0x23ec] ;  /* 0x0023ec0001247983 */ /* 0x001ea80000300800 */
[----:B------:R0:W-:Y:S01]  /*9550*/  STL [R1+0x12c], R9 ;  /* 0x00012c0901007387 */ /* 0x0001e20000100800 */
[----:B------:R-:W-:-:S03]  /*9560*/  SEL R39, R3, R39, !P1 ;  /* 0x0000002703277207 */ /* 0x000fc60004800000 */
        /* <DEDUP_REMOVED lines=24> */
[----:B0-----:R-:W3:Y:S04]  /*96f0*/  LDL.LU R8, [R1+0x23c8] ;  /* 0x0023c80001087983 */ /* 0x001ee80000300800 */
        /* <DEDUP_REMOVED lines=29> */
[----:B0-----:R-:W4:Y:S04]  /*98d0*/  LDL.LU R6, [R1+0x23a0] ;  /* 0x0023a00001067983 */ /* 0x001f280000300800 */
[----:B------:R0:W-:Y:S01]  /*98e0*/  STL [R1+0xd8], R4 ;  /* 0x0000d80401007387 */ /* 0x0001e20000100800 */
[----:B------:R-:W-:-:S03]  /*98f0*/  SEL R60, R3, R60, !P1 ;  /* 0x0000003c033c7207 */ /* 0x000fc60004800000 */
[----:B0-----:R-:W4:Y:S04]  /*9900*/  LDL.LU R4, [R1+0x239c] ;  /* 0x00239c0001047983 */ /* 0x001f280000300800 */
[----:B------:R0:W-:Y:S01]  /*9910*/  STL [R1+0xd4], R26 ;  /* 0x0000d41a01007387 */ /* 0x0001e20000100800 */
[----:B------:R-:W-:-:S03]  /*9920*/  SEL R61, R3, R61, !P1 ;  /* 0x0000003d033d7207 */ /* 0x000fc60004800000 */
[----:B0-----:R-:W4:Y:S04]  /*9930*/  LDL.LU R26, [R1+0x2398] ;  /* 0x00239800011a7983 */ /* 0x001f280000300800 */
[----:B------:R0:W-:Y:S04]  /*9940*/  STL [R1+0xd0], R20 ;  /* 0x0000d01401007387 */ /* 0x0001e80000100800 */
        /* <DEDUP_REMOVED lines=10> */
[----:B0-----:R-:W4:Y:S01]  /*99f0*/  LDL.LU R61, [R1+0x2380] ;  /* 0x00238000013d7983 */ /* 0x001f220000300800 */
[----:B--2---:R-:W-:-:S02]  /*9a00*/  SEL R5, R3, R5, !P1 ;  /* 0x0000000503057207 */ /* 0x004fc40004800000 */
[C---:B---3--:R-:W-:Y:S02]  /*9a10*/  SEL R12, R3.reuse, R12, !P1 ;  /* 0x0000000c030c7207 */ /* 0x048fe40004800000 */
[C---:B----4-:R-:W-:Y:S02]  /*9a20*/  SEL R6, R3.reuse, R6, !P1 ;  /* 0x0000000603067207 */ /* 0x050fe40004800000 */
[C---:B------:R-:W-:Y:S02]  /*9a30*/  SEL R4, R3.reuse, R4, !P1 ;  /* 0x0000000403047207 */ /* 0x040fe40004800000 */
[C---:B------:R-:W-:Y:S02]  /*9a40*/  SEL R47, R3.reuse, R47, !P1 ;  /* 0x0000002f032f7207 */ /* 0x040fe40004800000 */
[----:B------:R-:W-:-:S05]  /*9a50*/  SEL R61, R3, R61, !P1 ;  /* 0x0000003d033d7207 */ /* 0x000fca0004800000 */
[----:B------:R0:W-:Y:S02]  /*9a60*/  STL [R1+0xb8], R61 ;  /* 0x0000b83d01007387 */ /* 0x0001e40000100800 */
[C---:B0-----:R-:W-:Y:S02]  /*9a70*/  SEL R61, R3.reuse, R60, !P1 ;  /* 0x0000003c033d7207 */ /* 0x041fe40004800000 */
[C---:B------:R-:W-:Y:S02]  /*9a80*/  SEL R60, R3.reuse, R59, !P1 ;  /* 0x0000003b033c7207 */ /* 0x040fe40004800000 */
[C---:B------:R-:W-:Y:S01]  /*9a90*/  SEL R59, R3.reuse, R28, !P1 ;  /* 0x0000001c033b7207 */ /* 0x040fe20004800000 */
[----:B------:R-:W-:Y:S01]  /*9aa0*/  STL [R1+0x98], R61 ;  /* 0x0000983d01007387 */ /* 0x000fe20000100800 */
[C---:B------:R-:W-:Y:S02]  /*9ab0*/  SEL R28, R3.reuse, R20, !P1 ;  /* 0x00000014031c7207 */ /* 0x040fe40004800000 */
[C---:B------:R-:W-:Y:S01]  /*9ac0*/  SEL R20, R3.reuse, R26, !P1 ;  /* 0x0000001a03147207 */ /* 0x040fe20004800000 */
[----:B------:R-:W-:Y:S04]  /*9ad0*/  STL [R1+0x8c], R60 ;  /* 0x00008c3c01007387 */ /* 0x000fe80000100800 */
[----:B------:R-:W-:Y:S04]  /*9ae0*/  STL [R1+0x88], R59 ;  /* 0x0000883b01007387 */ /* 0x000fe80000100800 */
[----:B------:R-:W-:Y:S04]  /*9af0*/  STL [R1+0x84], R47 ;  /* 0x0000842f01007387 */ /* 0x000fe80000100800 */
[----:B------:R-:W-:Y:S04]  /*9b00*/  STL [R1+0x80], R28 ;  /* 0x0000801c01007387 */ /* 0x000fe80000100800 */
[----:B------:R-:W-:Y:S04]  /*9b10*/  STL [R1+0x7c], R20 ;  /* 0x00007c1401007387 */ /* 0x000fe80000100800 */
[----:B------:R0:W-:Y:S04]  /*9b20*/  STL [R1+0x78], R4 ;  /* 0x0000780401007387 */ /* 0x0001e80000100800 */
        /* <DEDUP_REMOVED lines=9> */
[----:B------:R-:W2:Y:S01]  /*9bc0*/  LDL.LU R18, [R1+0x68] ;  /* 0x0000680001127983 */ /* 0x000ea20000300800 */
[----:B0-----:R-:W-:-:S03]  /*9bd0*/  SEL R6, R3, R46, !P1 ;  /* 0x0000002e03067207 */ /* 0x001fc60004800000 */
[----:B------:R0:W-:Y:S04]  /*9be0*/  STL [R1+0x38], R4 ;  /* 0x0000380401007387 */ /* 0x0001e80000100800 */
[----:B------:R3:W-:Y:S01]  /*9bf0*/  STL [R1+0x34], R6 ;  /* 0x0000340601007387 */ /* 0x0007e20000100800 */
[----:B-1----:R-:W-:-:S03]  /*9c00*/  SEL R12, R3, R44, !P1 ;  /* 0x0000002c030c7207 */ /* 0x002fc60004800000 */
[----:B------:R-:W4:Y:S01]  /*9c10*/  LDL.LU R20, [R1+0x5c] ;  /* 0x00005c0001147983 */ /* 0x000f220000300800 */
[C---:B0-----:R-:W-:Y:S02]  /*9c20*/  SEL R4, R3.reuse, R53, !P1 ;  /* 0x0000003503047207 */ /* 0x041fe40004800000 */
[C---:B------:R-:W-:Y:S02]  /*9c30*/  SEL R61, R3.reuse, R9, !P1 ;  /* 0x00000009033d7207 */ /* 0x040fe40004800000 */
[C---:B------:R-:W-:Y:S02]  /*9c40*/  SEL R60, R3.reuse, R36, !P1 ;  /* 0x00000024033c7207 */ /* 0x040fe40004800000 */
[C---:B---3--:R-:W-:Y:S01]  /*9c50*/  SEL R6, R3.reuse, R19, !P1 ;  /* 0x0000001303067207 */ /* 0x048fe20004800000 */
[----:B------:R0:W-:Y:S01]  /*9c60*/  STL [R1+0x30], R4 ;  /* 0x0000300401007387 */ /* 0x0001e20000100800 */
[C---:B------:R-:W-:Y:S01]  /*9c70*/  SEL R59, R3.reuse, R49, !P1 ;  /* 0x00000031033b7207 */ /* 0x040fe20004800000 */
[----:B------:R-:W1:Y:S02]  /*9c80*/  LDC R53, c[0x0][0x3ac] ;  /* 0x0000eb00ff357b82 */ /* 0x000e640000000800 */
[----:B0-----:R-:W3:Y:S04]  /*9c90*/  LDL.LU R4, [R1+0x64] ;  /* 0x0000640001047983 */ /* 0x001ee80000300800 */
[----:B------:R0:W-:Y:S04]  /*9ca0*/  STL [R1+0x2c], R6 ;  /* 0x00002c0601007387 */ /* 0x0001e80000100800 */
[----:B------:R-:W3:Y:S01]  /*9cb0*/  LDL.LU R30, [R1+0x60] ;  /* 0x00006000011e7983 */ /* 0x000ee20000300800 */
[----:B0-----:R-:W-:-:S03]  /*9cc0*/  SEL R6, R3, R8, !P1 ;  /* 0x0000000803067207 */ /* 0x001fc60004800000 */
[----:B------:R0:W-:Y:S01]  /*9cd0*/  STL [R1+0x20], R12 ;  /* 0x0000200c01007387 */ /* 0x0001e20000100800 */
[----:B------:R-:W-:-:S03]  /*9ce0*/  SEL R8, R3, R39, !P1 ;  /* 0x0000002703087207 */ /* 0x000fc60004800000 */
[----:B------:R-:W3:Y:S04]  /*9cf0*/  LDL.LU R24, [R1+0x44] ;  /* 0x0000440001187983 */ /* 0x000ee80000300800 */
[----:B------:R1:W-:Y:S04]  /*9d00*/  STL [R1+0x1c], R6 ;  /* 0x00001c0601007387 */ /* 0x0003e80000100800 */
[----:B0-----:R-:W3:Y:S04]  /*9d10*/  LDL.LU R12, [R1+0x48] ;  /* 0x00004800010c7983 */ /* 0x001ee80000300800 */
[----:B------:R0:W-:Y:S04]  /*9d20*/  STL [R1+0x18], R5 ;  /* 0x0000180501007387 */ /* 0x0001e80000100800 */
[----:B-1----:R-:W3:Y:S01]  /*9d30*/  LDL.LU R6, [R1+0x54] ;  /* 0x0000540001067983 */ /* 0x002ee20000300800 */
[----:B0-----:R-:W-:-:S03]  /*9d40*/  SEL R5, R3, R7, !P1 ;  /* 0x0000000703057207 */ /* 0x001fc60004800000 */
[----:B------:R-:W-:Y:S04]  /*9d50*/  STL [R1+0x14], R8 ;  /* 0x0000140801007387 */ /* 0x000fe80000100800 */
[----:B------:R-:W3:Y:S04]  /*9d60*/  LDL.LU R26, [R1+0x50] ;  /* 0x00005000011a7983 */ /* 0x000ee80000300800 */
[----:B------:R0:W-:Y:S04]  /*9d70*/  STL [R1+0x10], R5 ;  /* 0x0000100501007387 */ /* 0x0001e80000100800 */
[----:B------:R-:W3:Y:S01]  /*9d80*/  LDL.LU R47, [R1+0x4c] ;  /* 0x00004c00012f7983 */ /* 0x000ee20000300800 */
[----:B------:R-:W-:-:S02]  /*9d90*/  SEL R7, R3, R43, !P1 ;  /* 0x0000002b03077207 */ /* 0x000fc40004800000 */
[----:B0-----:R-:W-:-:S03]  /*9da0*/  SEL R5, R3, R33, !P1 ;  /* 0x0000002103057207 */ /* 0x001fc60004800000 */
[----:B------:R0:W-:Y:S04]  /*9db0*/  STL [R1+0xc], R7 ;  /* 0x00000c0701007387 */ /* 0x0001e80000100800 */
[----:B------:R-:W3:Y:S04]  /*9dc0*/  LDL.LU R28, [R1+0x40] ;  /* 0x00004000011c7983 */ /* 0x000ee80000300800 */
[----:B------:R1:W-:Y:S01]  /*9dd0*/  STL [R1+0x8], R5 ;  /* 0x0000080501007387 */ /* 0x0003e20000100800 */
[C---:B0-----:R-:W-:Y:S02]  /*9de0*/  SEL R7, R3.reuse, R23, !P1 ;  /* 0x0000001703077207 */ /* 0x041fe40004800000 */
[----:B------:R-:W-:-:S02]  /*9df0*/  SEL R39, R3, R31, !P1 ;  /* 0x0000001f03277207 */ /* 0x000fc40004800000 */
[C---:B------:R-:W-:Y:S01]  /*9e00*/  SEL R23, R3.reuse, R41, !P1 ;  /* 0x0000002903177207 */ /* 0x040fe20004800000 */
[----:B------:R0:W-:Y:S01]  /*9e10*/  STL [R1+0x4], R7 ;  /* 0x0000040701007387 */ /* 0x0001e20000100800 */
[----:B-1----:R-:W-:-:S03]  /*9e20*/  SEL R5, R3, R48, !P1 ;  /* 0x0000003003057207 */ /* 0x002fc60004800000 */
[----:B------:R-:W-:Y:S04]  /*9e30*/  STL [R1+0x2328], R61 ;  /* 0x0023283d01007387 */ /* 0x000fe80000100800 */
[----:B------:R1:W-:Y:S04]  /*9e40*/  STL [R1], R5 ;  /* 0x0000000501007387 */ /* 0x0003e80000100800 */
[----:B------:R-:W-:Y:S04]  /*9e50*/  STL [R1+0x232c], R60 ;  /* 0x00232c3c01007387 */ /* 0x000fe80000100800 */
[----:B------:R-:W-:Y:S04]  /*9e60*/  STL [R1+0x2330], R59 ;  /* 0x0023303b01007387 */ /* 0x000fe80000100800 */
[----:B------:R-:W-:Y:S04]  /*9e70*/  STL [R1+0x2334], R39 ;  /* 0x0023342701007387 */ /* 0x000fe80000100800 */
[----:B------:R-:W-:Y:S01]  /*9e80*/  STL [R1+0x2338], R23 ;  /* 0x0023381701007387 */ /* 0x000fe20000100800 */
[----:B--2---:R-:W-:-:S05]  /*9e90*/  SEL R18, R3, R18, !P1 ;  /* 0x0000001203127207 */ /* 0x004fca0004800000 */
[----:B------:R-:W-:Y:S01]  /*9ea0*/  STL [R1+0x233c], R18 ;  /* 0x00233c1201007387 */ /* 0x000fe20000100800 */
[----:B----4-:R-:W-:-:S05]  /*9eb0*/  SEL R20, R3, R20, !P1 ;  /* 0x0000001403147207 */ /* 0x010fca0004800000 */
[----:B------:R-:W-:Y:S01]  /*9ec0*/  STL [R1+0x2340], R20 ;  /* 0x0023401401007387 */ /* 0x000fe20000100800 */
[C---:B---3--:R-:W-:Y:S02]  /*9ed0*/  SEL R4, R3.reuse, R4, !P1 ;  /* 0x0000000403047207 */ /* 0x048fe40004800000 */
[----:B0-----:R-:W-:-:S03]  /*9ee0*/  SEL R7, R3, R30, !P1 ;  /* 0x0000001e03077207 */ /* 0x001fc60004800000 */
[----:B------:R-:W-:Y:S04]  /*9ef0*/  STL [R1+0x2344], R4 ;  /* 0x0023440401007387 */ /* 0x000fe80000100800 */
[----:B------:R-:W-:Y:S01]  /*9f00*/  STL [R1+0x2348], R7 ;  /* 0x0023480701007387 */ /* 0x000fe20000100800 */
[C---:B-1----:R-:W-:Y:S02]  /*9f10*/  SEL R5, R3.reuse, R24, !P1 ;  /* 0x0000001803057207 */ /* 0x042fe40004800000 */
[----:B------:R-:W-:-:S03]  /*9f20*/  SEL R8, R3, R12, !P1 ;  /* 0x0000000c03087207 */ /* 0x000fc60004800000 */
[----:B------:R-:W-:Y:S01]  /*9f30*/  STL [R1+0x234c], R5 ;  /* 0x00234c0501007387 */ /* 0x000fe20000100800 */
[----:B------:R-:W-:-:S03]  /*9f40*/  SEL R19, R3, R6, !P1 ;  /* 0x0000000603137207 */ /* 0x000fc60004800000 */
[----:B------:R-:W-:Y:S04]  /*9f50*/  STL [R1+0x2350], R8 ;  /* 0x0023500801007387 */ /* 0x000fe80000100800 */
[----:B------:R-:W-:Y:S01]  /*9f60*/  STL [R1+0x2354], R19 ;  /* 0x0023541301007387 */ /* 0x000fe20000100800 */
[C---:B------:R-:W-:Y:S02]  /*9f70*/  SEL R9, R3.reuse, R26, !P1 ;  /* 0x0000001a03097207 */ /* 0x040fe40004800000 */
[----:B------:R-:W-:-:S03]  /*9f80*/  SEL R6, R3, R47, !P1 ;  /* 0x0000002f03067207 */ /* 0x000fc60004800000 */
[----:B------:R-:W-:Y:S04]  /*9f90*/  STL [R1+0x2358], R9 ;  /* 0x0023580901007387 */ /* 0x000fe80000100800 */
[----:B------:R-:W-:Y:S04]  /*9fa0*/  STL [R1+0x235c], R6 ;  /* 0x00235c0601007387 */ /* 0x000fe80000100800 */
[----:B------:R-:W2:Y:S01]  /*9fb0*/  LDL.LU R47, [R1+0x314] ;  /* 0x00031400012f7983 */ /* 0x000ea20000300800 */
[----:B------:R-:W0:Y:S01]  /*9fc0*/  S2R R38, SR_TID.X ;  /* 0x0000000000267919 */ /* 0x000e220000002100 */
[----:B------:R-:W-:-:S02]  /*9fd0*/  SEL R12, R3, R28, !P1 ;  /* 0x0000001c030c7207 */ /* 0x000fc40004800000 */
[C---:B------:R-:W-:Y:S01]  /*9fe0*/  SEL R21, R3.reuse, R21, !P1 ;  /* 0x0000001503157207 */ /* 0x040fe20004800000 */
[----:B------:R-:W-:Y:S01]  /*9ff0*/  @!P2 IMAD.MOV R37, RZ, RZ, -R37 ;  /* 0x000000ffff25a224 */ /* 0x000fe200078e0a25 */
[C---:B------:R-:W-:Y:S01]  /*a000*/  SEL R35, R3.reuse, R35, !P1 ;  /* 0x0000002303237207 */ /* 0x040fe20004800000 */
[----:B------:R-:W-:Y:S01]  /*a010*/  @!P4 IMAD.MOV R55, RZ, RZ, -R55 ;  /* 0x000000ffff37c224 */ /* 0x000fe200078e0a37 */
[C---:B------:R-:W-:Y:S01]  /*a020*/  SEL R50, R3.reuse, R50, !P1 ;  /* 0x0000003203327207 */ /* 0x040fe20004800000 */
[----:B------:R-:W-:Y:S01]  /*a030*/  @!P5 IMAD.MOV R32, RZ, RZ, -R32 ;  /* 0x000000ffff20d224 */ /* 0x000fe200078e0a20 */
[----:B------:R-:W-:Y:S01]  /*a040*/  @!P6 IADD3 R34, PT, PT, -R34, RZ, RZ ;  /* 0x000000ff2222e210 */ /* 0x000fe20007ffe1ff */
[----:B------:R-:W-:Y:S01]  /*a050*/  @!P0 IMAD.MOV R10, RZ, RZ, -R10 ;  /* 0x000000ffff0a8224 */ /* 0x000fe200078e0a0a */
[----:B------:R-:W3:Y:S01]  /*a060*/  LDL.LU R28, [R1+0x310] ;  /* 0x00031000011c7983 */ /* 0x000ee20000300800 */
[C---:B------:R-:W-:Y:S02]  /*a070*/  SEL R56, R3.reuse, R56, !P1 ;  /* 0x0000003803387207 */ /* 0x040fe40004800000 */
[C---:B------:R-:W-:Y:S01]  /*a080*/  SEL R14, R3.reuse, R14, !P1 ;  /* 0x0000000e030e7207 */ /* 0x040fe20004800000 */
[----:B------:R-:W-:Y:S01]  /*a090*/  STL [R1+0x2360], R12 ;  /* 0x0023600c01007387 */ /* 0x000fe20000100800 */
[----:B------:R-:W-:-:S02]  /*a0a0*/  SEL R24, R3, R40, !P1 ;  /* 0x0000002803187207 */ /* 0x000fc40004800000 */
[C---:B------:R-:W-:Y:S01]  /*a0b0*/  SEL R42, R3.reuse, R42, !P1 ;  /* 0x0000002a032a7207 */ /* 0x040fe20004800000 */
[----:B------:R-:W-:Y:S01]  /*a0c0*/  STL [R1+0x2364], R21 ;  /* 0x0023641501007387 */ /* 0x000fe20000100800 */
[C---:B------:R-:W-:Y:S02]  /*a0d0*/  SEL R26, R3.reuse, R16, !P1 ;  /* 0x00000010031a7207 */ /* 0x040fe40004800000 */
[----:B------:R-:W-:Y:S01]  /*a0e0*/  SEL R25, R3, R25, !P1 ;  /* 0x0000001903197207 */ /* 0x000fe20004800000 */
[----:B------:R1:W-:Y:S01]  /*a0f0*/  STL [R1+0x2368], R35 ;  /* 0x0023682301007387 */ /* 0x0003e20000100800 */
[----:B0-----:R-:W-:-:S03]  /*a100*/  LOP3.LUT R46, R38, 0x1f, RZ, 0xc0, !PT ;  /* 0x0000001f262e7812 */ /* 0x001fc600078ec0ff */
[----:B------:R-:W-:Y:S01]  /*a110*/  STL [R1+0x236c], R50 ;  /* 0x00236c3201007387 */ /* 0x000fe20000100800 */
[C---:B------:R-:W-:Y:S01]  /*a120*/  SEL R52, R3.reuse, R52, !P1 ;  /* 0x0000003403347207 */ /* 0x040fe20004800000 */
[----:B------:R-:W0:Y:S01]  /*a130*/  LDC R38, c[0x0][0x3ac] ;  /* 0x0000eb00ff267b82 */ /* 0x000e220000000800 */
[----:B------:R-:W-:Y:S01]  /*a140*/  IMAD R46, R46, R53, RZ ;  /* 0x000000352e2e7224 */ /* 0x000fe200078e02ff */
[C---:B------:R-:W-:Y:S01]  /*a150*/  SEL R30, R3.reuse, R29, !P1 ;  /* 0x0000001d031e7207 */ /* 0x040fe20004800000 */
[----:B------:R-:W-:Y:S01]  /*a160*/  STL [R1+0x2370], R56 ;  /* 0x0023703801007387 */ /* 0x000fe20000100800 */
[C---:B------:R-:W-:Y:S02]  /*a170*/  SEL R51, R3.reuse, R51, !P1 ;  /* 0x0000003303337207 */ /* 0x040fe40004800000 */
[C---:B------:R-:W-:Y:S02]  /*a180*/  SEL R22, R3.reuse, R22, !P1 ;  /* 0x0000001603167207 */ /* 0x040fe40004800000 */
[----:B------:R-:W-:-:S02]  /*a190*/  SEL R0, R3, R0, !P1 ;  /* 0x0000000003007207 */ /* 0x000fc40004800000 */
[C---:B------:R-:W-:Y:S02]  /*a1a0*/  SEL R11, R3.reuse, R11, !P1 ;  /* 0x0000000b030b7207 */ /* 0x040fe40004800000 */
[C---:B------:R-:W-:Y:S02]  /*a1b0*/  SEL R31, R3.reuse, R17, !P1 ;  /* 0x00000011031f7207 */ /* 0x040fe40004800000 */
[C---:B------:R-:W-:Y:S02]  /*a1c0*/  SEL R45, R3.reuse, R45, !P1 ;  /* 0x0000002d032d7207 */ /* 0x040fe40004800000 */
        /* <DEDUP_REMOVED lines=9> */
[----:B------:R-:W-:Y:S01]  /*a260*/  SEL R34, R3, R34, !P1 ;  /* 0x0000002203227207 */ /* 0x000fe20004800000 */
[----:B------:R-:W-:Y:S01]  /*a270*/  STL [R1+0x2374], R14 ;  /* 0x0023740e01007387 */ /* 0x000fe20000100800 */
[----:B------:R-:W-:-:S03]  /*a280*/  LEA.HI.X.SX32 R3, R46, UR11, 0x1, P3 ;  /* 0x0000000b2e037c11 */ /* 0x000fc600098f0eff */
[----:B------:R-:W-:Y:S04]  /*a290*/  STL [R1+0x2378], R24 ;  /* 0x0023781801007387 */ /* 0x000fe80000100800 */
[----:B------:R-:W-:Y:S04]  /*a2a0*/  STL [R1+0x237c], R42 ;  /* 0x00237c2a01007387 */ /* 0x000fe80000100800 */
[----:B------:R4:W-:Y:S04]  /*a2b0*/  STL [R1+0x226c], R2 ;  /* 0x00226c0201007387 */ /* 0x0009e80000100800 */
[----:B------:R-:W-:Y:S04]  /*a2c0*/  STL [R1+0x2268], R3 ;  /* 0x0022680301007387 */ /* 0x000fe80000100800 */
[----:B-1----:R-:W4:Y:S04]  /*a2d0*/  LDL.LU R35, [R1+0x24] ;  /* 0x0000240001237983 */ /* 0x002f280000300800 */
[----:B------:R-:W4:Y:S04]  /*a2e0*/  LDL.LU R43, [R1+0x28] ;  /* 0x00002800012b7983 */ /* 0x000f280000300800 */
[----:B------:R-:W4:Y:S04]  /*a2f0*/  LDL.LU R44, [R1+0x90] ;  /* 0x00009000012c7983 */ /* 0x000f280000300800 */
[----:B------:R-:W4:Y:S01]  /*a300*/  LDL.LU R46, [R1+0x94] ;  /* 0x00009400012e7983 */ /* 0x000f220000300800 */
[----:B--2---:R-:W-:-:S03]  /*a310*/  IMAD R36, R47, UR6, RZ ;  /* 0x000000062f247c24 */ /* 0x004fc6000f8e02ff */
[----:B------:R-:W2:Y:S04]  /*a320*/  LDL.LU R47, [R1+0x9c] ;  /* 0x00009c00012f7983 */ /* 0x000ea80000300800 */
        /* <DEDUP_REMOVED lines=18> */
[----:B------:R-:W2:Y:S01]  /*a450*/  LDL.LU R61, [R1+0x164] ;  /* 0x00016400013d7983 */ /* 0x000ea20000300800 */
[----:B0-----:R-:W-:Y:S01]  /*a460*/  IMAD R17, R38, 0x20, R58 ;  /* 0x0000002026117824 */ /* 0x001fe200078e023a */
[----:B------:R-:W-:-:S03]  /*a470*/  LEA R40, P0, R58, UR10, 0x1 ;  /* 0x0000000a3a287c11 */ /* 0x000fc6000f8008ff */
[----:B------:R-:W-:Y:S02]  /*a480*/  IMAD R33, R38, 0x20, R17 ;  /* 0x0000002026217824 */ /* 0x000fe400078e0211 */
[----:B---3--:R-:W-:Y:S01]  /*a490*/  IMAD R38, R28, UR6, RZ ;  /* 0x000000061c267c24 */ /* 0x008fe2000f8e02ff */
[----:B------:R-:W-:Y:S01]  /*a4a0*/  LEA.HI.X.SX32 R41, R58, UR11, 0x1, P0 ;  /* 0x0000000b3a297c11 */ /* 0x000fe200080f0eff */
[----:B------:R0:W-:Y:S01]  /*a4b0*/  STL [R1+0x22ac], R40 ;  /* 0x0022ac2801007387 */ /* 0x0001e20000100800 */
[----:B------:R-:W-:Y:S02]  /*a4c0*/  LEA R28, P2, R17, UR10, 0x1 ;  /* 0x0000000a111c7c11 */ /* 0x000fe4000f8408ff */
[----:B----4-:R-:W-:Y:S01]  /*a4d0*/  LEA R2, P1, R38, UR8, 0x1 ;  /* 0x0000000826027c11 */ /* 0x010fe2000f8208ff */
[----:B------:R1:W-:Y:S01]  /*a4e0*/  STL [R1+0x22a8], R41 ;  /* 0x0022a82901007387 */ /* 0x0003e20000100800 */
[----:B------:R-:W-:Y:S02]  /*a4f0*/  LEA R16, P3, R33, UR10, 0x1 ;  /* 0x0000000a21107c11 */ /* 0x000fe4000f8608ff */
[----:B------:R-:W-:-:S02]  /*a500*/  LEA.HI.X.SX32 R29, R17, UR11, 0x1, P2 ;  /* 0x0000000b111d7c11 */ /* 0x000fc400090f0eff */
[----:B0-----:R-:W-:Y:S02]  /*a510*/  LEA R40, P0, R36, UR8, 0x1 ;  /* 0x0000000824287c11 */ /* 0x001fe4000f8008ff */
[----:B------:R-:W-:Y:S02]  /*a520*/  LEA.HI.X.SX32 R3, R38, UR9, 0x1, P1 ;  /* 0x0000000926037c11 */ /* 0x000fe400088f0eff */
[----:B-1----:R-:W-:Y:S01]  /*a530*/  LEA.HI.X.SX32 R41, R36, UR9, 0x1, P0 ;  /* 0x0000000924297c11 */ /* 0x002fe200080f0eff */
[----:B------:R-:W-:Y:S01]  /*a540*/  STL [R1+0x22fc], R28 ;  /* 0x0022fc1c01007387 */ /* 0x000fe20000100800 */
[----:B------:R-:W-:Y:S01]  /*a550*/  LEA.HI.X.SX32 R17, R33, UR11, 0x1, P3 ;  /* 0x0000000b21117c11 */ /* 0x000fe200098f0eff */
[----:B------:R-:W-:Y:S02]  /*a560*/  IMAD R33, R35, UR7, RZ ;  /* 0x0000000723217c24 */ /* 0x000fe4000f8e02ff */
[----:B------:R-:W-:Y:S04]  /*a570*/  STL [R1+0x22f8], R29 ;  /* 0x0022f81d01007387 */ /* 0x000fe80000100800 */
[----:B------:R-:W-:Y:S04]  /*a580*/  STL.64 [R1+0x608], R40 ;  /* 0x0006082801007387 */ /* 0x000fe80000100a00 */
[----:B------:R0:W-:Y:S04]  /*a590*/  STL.64 [R1+0x600], R2 ;  /* 0x0006000201007387 */ /* 0x0001e80000100a00 */
[----:B------:R-:W-:Y:S04]  /*a5a0*/  STL [R1+0x288], R33 ;  /* 0x0002882101007387 */ /* 0x000fe80000100800 */
[----:B------:R-:W-:Y:S01]  /*a5b0*/  STL [R1+0x2300], R33 ;  /* 0x0023002101007387 */ /* 0x000fe20000100800 */
[----:B--2---:R-:W-:-:S02]  /*a5c0*/  IMAD R12, R12, UR7, RZ ;  /* 0x000000070c0c7c24 */ /* 0x004fc4000f8e02ff */
[----:B0-----:R-:W-:-:S03]  /*a5d0*/  IMAD R3, R6, UR7, RZ ;  /* 0x0000000706037c24 */ /* 0x001fc6000f8e02ff */
[----:B------:R-:W-:Y:S01]  /*a5e0*/  STL [R1+0x118], R12 ;  /* 0x0001180c01007387 */ /* 0x000fe20000100800 */
[----:B------:R-:W-:-:S03]  /*a5f0*/  IMAD R2, R9, UR7, RZ ;  /* 0x0000000709027c24 */ /* 0x000fc6000f8e02ff */
[----:B------:R0:W-:Y:S01]  /*a600*/  STL [R1+0x124], R3 ;  /* 0x0001240301007387 */ /* 0x0001e20000100800 */
[----:B------:R-:W-:-:S03]  /*a610*/  IMAD R6, R19, UR7, RZ ;  /* 0x0000000713067c24 */ /* 0x000fc6000f8e02ff */
[----:B------:R1:W-:Y:S01]  /*a620*/  STL [R1+0x130], R2 ;  /* 0x0001300201007387 */ /* 0x0003e20000100800 */
[----:B0-----:R-:W-:-:S03]  /*a630*/  IMAD R3, R8, UR7, RZ ;  /* 0x0000000708037c24 */ /* 0x001fc6000f8e02ff */
[----:B------:R-:W-:Y:S01]  /*a640*/  STL [R1+0x13c], R6 ;  /* 0x00013c0601007387 */ /* 0x000fe20000100800 */
[----:B-1----:R-:W-:-:S03]  /*a650*/  IMAD R2, R5, UR7, RZ ;  /* 0x0000000705027c24 */ /* 0x002fc6000f8e02ff */
[----:B------:R0:W-:Y:S01]  /*a660*/  STL [R1+0x148], R3 ;  /* 0x0001480301007387 */ /* 0x0001e20000100800 */
[----:B------:R-:W-:-:S03]  /*a670*/  IMAD R5, R7, UR7, RZ ;  /* 0x0000000707057c24 */ /* 0x000fc6000f8e02ff */
[----:B------:R1:W-:Y:S01]  /*a680*/  STL [R1+0x154], R2 ;  /* 0x0001540201007387 */ /* 0x0003e20000100800 */
[----:B0-----:R-:W-:Y:S02]  /*a690*/  IMAD R3, R4, UR7, RZ ;  /* 0x0000000704037c24 */ /* 0x001fe4000f8e02ff */
[----:B------:R-:W-:Y:S02]  /*a6a0*/  IMAD R4, R18, UR7, RZ ;  /* 0x0000000712047c24 */ /* 0x000fe4000f8e02ff */
[----:B-1----:R-:W-:Y:S01]  /*a6b0*/  IMAD R2, R20, UR7, RZ ;  /* 0x0000000714027c24 */ /* 0x002fe2000f8e02ff */
[----:B------:R-:W-:Y:S04]  /*a6c0*/  STL [R1+0x284], R5 ;  /* 0x0002840501007387 */ /* 0x000fe80000100800 */
[----:B------:R0:W-:Y:S04]  /*a6d0*/  STL [R1+0x280], R3 ;  /* 0x0002800301007387 */ /* 0x0001e80000100800 */
[----:B------:R1:W-:Y:S04]  /*a6e0*/  STL [R1+0x27c], R2 ;  /* 0x00027c0201007387 */ /* 0x0003e80000100800 */
[----:B------:R2:W-:Y:S01]  /*a6f0*/  STL [R1+0x278], R4 ;  /* 0x0002780401007387 */ /* 0x0005e20000100800 */
[----:B0-----:R-:W-:-:S02]  /*a700*/  IMAD R3, R23, UR7, RZ ;  /* 0x0000000717037c24 */ /* 0x001fc4000f8e02ff */
[----:B-1----:R-:W-:-:S03]  /*a710*/  IMAD R2, R39, UR7, RZ ;  /* 0x0000000727027c24 */ /* 0x002fc6000f8e02ff */
[----:B------:R0:W-:Y:S01]  /*a720*/  STL [R1+0x274], R3 ;  /* 0x0002740301007387 */ /* 0x0001e20000100800 */
[----:B--2---:R-:W-:-:S03]  /*a730*/  IMAD R4, R59, UR7, RZ ;  /* 0x000000073b047c24 */ /* 0x004fc6000f8e02ff */
[----:B------:R1:W-:Y:S04]  /*a740*/  STL [R1+0x270], R2 ;  /* 0x0002700201007387 */ /* 0x0003e80000100800 */
[----:B------:R-:W-:Y:S01]  /*a750*/  STL [R1+0x26c], R4 ;  /* 0x00026c0401007387 */ /* 0x000fe20000100800 */
[----:B0-----:R-:W-:-:S03]  /*a760*/  IMAD R3, R60, UR7, RZ ;  /* 0x000000073c037c24 */ /* 0x001fc6000f8e02ff */
[----:B------:R-:W2:Y:S01]  /*a770*/  LDL.LU R33, [R1+0x160] ;  /* 0x0001600001217983 */ /* 0x000ea20000300800 */
[----:B-1----:R-:W-:-:S03]  /*a780*/  IMAD R2, R61, UR7, RZ ;  /* 0x000000073d027c24 */ /* 0x002fc6000f8e02ff */
        /* <DEDUP_REMOVED lines=8> */
[----:B0-----:R-:W4:Y:S04]  /*a810*/  LDL.LU R3, [R1+0x138] ;  /* 0x0001380001037983 */ /* 0x001f280000300800 */
[----:B-1----:R-:W4:Y:S04]  /*a820*/  LDL.LU R2, [R1+0x134] ;  /* 0x0001340001027983 */ /* 0x002f280000300800 */
[----:B------:R-:W4:Y:S04]  /*a830*/  LDL.LU R42, [R1+0x12c] ;  /* 0x00012c00012a7983 */ /* 0x000f280000300800 */
[----:B------:R-:W4:Y:S04]  /*a840*/  LDL.LU R24, [R1+0x128] ;  /* 0x0001280001187983 */ /* 0x000f280000300800 */
[----:B------:R-:W4:Y:S04]  /*a850*/  LDL.LU R14, [R1+0x120] ;  /* 0x00012000010e7983 */ /* 0x000f280000300800 */
[----:B------:R-:W4:Y:S01]  /*a860*/  LDL.LU R56, [R1+0x11c] ;  /* 0x00011c0001387983 */ /* 0x000f220000300800 */
[----:B------:R-:W-:-:S03]  /*a870*/  IMAD R58, R21, UR7, RZ ;  /* 0x00000007153a7c24 */ /* 0x000fc6000f8e02ff */
        /* <DEDUP_REMOVED lines=18> */
[----:B--2---:R-:W-:-:S05]  /*a9a0*/  IMAD R33, R33, UR7, RZ ;  /* 0x0000000721217c24 */ /* 0x004fca000f8e02ff */
[----:B------:R4:W-:Y:S01]  /*a9b0*/  STL [R1+0x260], R33 ;  /* 0x0002602101007387 */ /* 0x0009e20000100800 */
[----:B---3--:R-:W-:Y:S02]  /*a9c0*/  IMAD R38, R38, UR7, RZ ;  /* 0x0000000726267c24 */ /* 0x008fe4000f8e02ff */
[----:B----4-:R-:W-:-:S03]  /*a9d0*/  IMAD R33, R36, UR7, RZ ;  /* 0x0000000724217c24 */ /* 0x010fc6000f8e02ff */
[----:B------:R-:W-:Y:S01]  /*a9e0*/  STL [R1+0x25c], R38 ;  /* 0x00025c2601007387 */ /* 0x000fe20000100800 */
[----:B------:R-:W-:-:S03]  /*a9f0*/  IMAD R29, R29, UR7, RZ ;  /* 0x000000071d1d7c24 */ /* 0x000fc6000f8e02ff */
[----:B------:R0:W-:Y:S01]  /*aa00*/  STL [R1+0x258], R33 ;  /* 0x0002582101007387 */ /* 0x0001e20000100800 */
[----:B------:R-:W-:-:S03]  /*aa10*/  IMAD R28, R28, UR7, RZ ;  /* 0x000000071c1c7c24 */ /* 0x000fc6000f8e02ff */
[----:B------:R1:W-:Y:S04]  /*aa20*/  STL [R1+0x254], R29 ;  /* 0x0002541d01007387 */ /* 0x0003e80000100800 */
[----:B------:R2:W-:Y:S01]  /*aa30*/  STL [R1+0x250], R28 ;  /* 0x0002501c01007387 */ /* 0x0005e20000100800 */
[----:B0-----:R-:W-:Y:S02]  /*aa40*/  IMAD R33, R41, UR7, RZ ;  /* 0x0000000729217c24 */ /* 0x001fe4000f8e02ff */
[----:B-1----:R-:W-:-:S03]  /*aa50*/  IMAD R29, R40, UR7, RZ ;  /* 0x00000007281d7c24 */ /* 0x002fc6000f8e02ff */
[----:B------:R-:W-:Y:S01]  /*aa60*/  STL [R1+0x24c], R33 ;  /* 0x00024c2101007387 */ /* 0x000fe20000100800 */
[----:B--2---:R-:W-:Y:S02]  /*aa70*/  IMAD R28, R3, UR7, RZ ;  /* 0x00000007031c7c24 */ /* 0x004fe4000f8e02ff */
[----:B------:R-:W-:Y:S01]  /*aa80*/  IMAD R3, R2, UR7, RZ ;  /* 0x0000000702037c24 */ /* 0x000fe2000f8e02ff */
[----:B------:R-:W-:Y:S01]  /*aa90*/  STL [R1+0x248], R29 ;  /* 0x0002481d01007387 */ /* 0x000fe20000100800 */
[----:B------:R-:W-:-:S03]  /*aaa0*/  IMAD R2, R42, UR7, RZ ;  /* 0x000000072a027c24 */ /* 0x000fc6000f8e02ff */
[----:B------:R-:W-:Y:S01]  /*aab0*/  STL [R1+0x244], R28 ;  /* 0x0002441c01007387 */ /* 0x000fe20000100800 */
[----:B------:R-:W-:-:S03]  /*aac0*/  IMAD R24, R24, UR7, RZ ;  /* 0x0000000718187c24 */ /* 0x000fc6000f8e02ff */
[----:B------:R0:W-:Y:S04]  /*aad0*/  STL [R1+0x240], R3 ;  /* 0x0002400301007387 */ /* 0x0001e80000100800 */
[----:B------:R1:W-:Y:S01]  /*aae0*/  STL [R1+0x23c], R2 ;  /* 0x00023c0201007387 */ /* 0x0003e20000100800 */
[----:B0-----:R-:W-:-:S03]  /*aaf0*/  IMAD R3, R14, UR7, RZ ;  /* 0x000000070e037c24 */ /* 0x001fc6000f8e02ff */
[----:B------:R-:W-:Y:S01]  /*ab00*/  STL [R1+0x238], R24 ;  /* 0x0002381801007387 */ /* 0x000fe20000100800 */
[----:B-1----:R-:W-:-:S03]  /*ab10*/  IMAD R2, R56, UR7, RZ ;  /* 0x0000000738027c24 */ /* 0x002fc6000f8e02ff */
        /* <DEDUP_REMOVED lines=23> */
[----:B------:R-:W-:Y:S02]  /*ac90*/  IMAD R4, R18, UR7, RZ ;  /* 0x0000000712047c24 */ /* 0x000fe4000f8e02ff */
[----:B-1----:R-:W-:Y:S01]  /*aca0*/  IMAD R2, R20, UR7, RZ ;  /* 0x0000000714027c24 */ /* 0x002fe2000f8e02ff */
[----:B------:R0:W-:Y:S04]  /*acb0*/  STL [R1+0x204], R3 ;  /* 0x0002040301007387 */ /* 0x0001e80000100800 */
[----:B------:R1:W-:Y:S01]  /*acc0*/  STL [R1+0x200], R2 ;  /* 0x0002000201007387 */ /* 0x0003e20000100800 */
[----:B0-----:R-:W-:-:S03]  /*acd0*/  IMAD R3, R23, UR7, RZ ;  /* 0x0000000717037c24 */ /* 0x001fc6000f8e02ff */
[----:B------:R0:W-:Y:S01]  /*ace0*/  STL [R1+0x1fc], R4 ;  /* 0x0001fc0401007387 */ /* 0x0001e20000100800 */
[----:B-1----:R-:W-:-:S03]  /*acf0*/  IMAD R2, R39, UR7, RZ ;  /* 0x0000000727027c24 */ /* 0x002fc6000f8e02ff */
[----:B------:R1:W-:Y:S01]  /*ad00*/  STL [R1+0x1f8], R3 ;  /* 0x0001f80301007387 */ /* 0x0003e20000100800 */
[----:B0-----:R-:W-:-:S03]  /*ad10*/  IMAD R4, R59, UR7, RZ ;  /* 0x000000073b047c24 */ /* 0x001fc6000f8e02ff */
[----:B------:R0:W-:Y:S01]  /*ad20*/  STL [R1+0x1f4], R2 ;  /* 0x0001f40201007387 */ /* 0x0001e20000100800 */
[----:B-1----:R-:W-:-:S03]  /*ad30*/  IMAD R3, R60, UR7, RZ ;  /* 0x000000073c037c24 */ /* 0x002fc6000f8e02ff */
[----:B------:R1:W-:Y:S04]  /*ad40*/  STL [R1+0x1f0], R4 ;  /* 0x0001f00401007387 */ /* 0x0003e80000100800 */
[----:B------:R-:W2:Y:S01]  /*ad50*/  LDL.LU R42, [R1+0xcc] ;  /* 0x0000cc00012a7983 */ /* 0x000ea20000300800 */
[----:B0-----:R-:W-:-:S03]  /*ad60*/  IMAD R2, R61, UR7, RZ ;  /* 0x000000073d027c24 */ /* 0x001fc6000f8e02ff */
[----:B------:R0:W-:Y:S04]  /*ad70*/  STL [R1+0x1ec], R3 ;  /* 0x0001ec0301007387 */ /* 0x0001e80000100800 */
[----:B------:R-:W3:Y:S04]  /*ad80*/  LDL.LU R24, [R1+0xc8] ;  /* 0x0000c80001187983 */ /* 0x000ee80000300800 */
[----:B------:R4:W-:Y:S04]  /*ad90*/  STL [R1+0x1e8], R2 ;  /* 0x0001e80201007387 */ /* 0x0009e80000100800 */
        /* <DEDUP_REMOVED lines=12> */
[----:B-1----:R-:W3:Y:S04]  /*ae60*/  LDL.LU R4, [R1+0x70] ;  /* 0x0000700001047983 */ /* 0x002ee80000300800 */
        /* <DEDUP_REMOVED lines=14> */
[----:B0-----:R-:W3:Y:S04]  /*af50*/  LDL.LU R3, [R1+0x4] ;  /* 0x0000040001037983 */ /* 0x001ee80000300800 */
[----:B----4-:R-:W4:Y:S01]  /*af60*/  LDL.LU R2, [R1] ;  /* 0x0000000001027983 */ /* 0x010f220000300800 */
[----:B--2---:R-:W-:-:S05]  /*af70*/  IMAD R42, R42, UR7, RZ ;  /* 0x000000072a2a7c24 */ /* 0x004fca000f8e02ff */
[----:B------:R0:W-:Y:S01]  /*af80*/  STL [R1+0x1e4], R42 ;  /* 0x0001e42a01007387 */ /* 0x0001e20000100800 */
[----:B---3--:R-:W-:-:S03]  /*af90*/  IMAD R24, R24, UR7, RZ ;  /* 0x0000000718187c24 */ /* 0x008fc6000f8e02ff */
[----:B0-----:R-:W2:Y:S01]  /*afa0*/  LDL.LU R42, [R1+0x237c] ;  /* 0x00237c00012a7983 */ /* 0x001ea20000300800 */
[----:B------:R-:W-:-:S03]  /*afb0*/  IMAD R14, R14, UR7, RZ ;  /* 0x000000070e0e7c24 */ /* 0x000fc6000f8e02ff */
[----:B------:R0:W-:Y:S01]  /*afc0*/  STL [R1+0x1e0], R24 ;  /* 0x0001e01801007387 */ /* 0x0001e20000100800 */
[----:B------:R-:W-:Y:S02]  /*afd0*/  IMAD R56, R56, UR7, RZ ;  /* 0x0000000738387c24 */ /* 0x000fe4000f8e02ff */
[----:B------:R-:W-:Y:S01]  /*afe0*/  IMAD R50, R50, UR7, RZ ;  /* 0x0000000732327c24 */ /* 0x000fe2000f8e02ff */
[----:B0-----:R-:W3:Y:S01]  /*aff0*/  LDL.LU R24, [R1+0x2378] ;  /* 0x0023780001187983 */ /* 0x001ee20000300800 */
[----:B------:R-:W-:-:S03]  /*b000*/  IMAD R35, R35, UR7, RZ ;  /* 0x0000000723237c24 */ /* 0x000fc6000f8e02ff */
[----:B------:R0:W-:Y:S01]  /*b010*/  STL [R1+0x1dc], R14 ;  /* 0x0001dc0e01007387 */ /* 0x0001e20000100800 */
[----:B------:R-:W-:Y:S02]  /*b020*/  IMAD R21, R21, UR7, RZ ;  /* 0x0000000715157c24 */ /* 0x000fe4000f8e02ff */
[----:B------:R-:W-:Y:S01]  /*b030*/  IMAD R12, R12, UR7, RZ ;  /* 0x000000070c0c7c24 */ /* 0x000fe2000f8e02ff */
[----:B0-----:R-:W2:Y:S04]  /*b040*/  LDL.LU R14, [R1+0x2374] ;  /* 0x00237400010e7983 */ /* 0x001ea80000300800 */
[----:B------:R0:W-:Y:S01]  /*b050*/  STL [R1+0x1d8], R56 ;  /* 0x0001d83801007387 */ /* 0x0001e20000100800 */
[----:B------:R-:W-:Y:S02]  /*b060*/  IMAD R6, R6, UR7, RZ ;  /* 0x0000000706067c24 */ /* 0x000fe4000f8e02ff */
[----:B------:R-:W-:Y:S01]  /*b070*/  IMAD R9, R9, UR7, RZ ;  /* 0x0000000709097c24 */ /* 0x000fe2000f8e02ff */
[----:B0-----:R-:W2:Y:S04]  /*b080*/  LDL.LU R56, [R1+0x2370] ;  /* 0x0023700001387983 */ /* 0x001ea80000300800 */
[----:B------:R0:W-:Y:S01]  /*b090*/  STL [R1+0x1d4], R50 ;  /* 0x0001d43201007387 */ /* 0x0001e20000100800 */
[----:B------:R-:W-:-:S03]  /*b0a0*/  IMAD R19, R19, UR7, RZ ;  /* 0x0000000713137c24 */ /* 0x000fc6000f8e02ff */
[----:B0-----:R-:W3:Y:S04]  /*b0b0*/  LDL.LU R50, [R1+0x236c] ;  /* 0x00236c0001327983 */ /* 0x001ee80000300800 */
        /* <DEDUP_REMOVED lines=33> */
[----:B------:R0:W-:Y:S04]  /*b2d0*/  STL [R1+0x1a4], R18 ;  /* 0x0001a41201007387 */ /* 0x0001e80000100800 */
        /* <DEDUP_REMOVED lines=10> */
[----:B0-----:R-:W3:Y:S01]  /*b380*/  LDL.LU R61, [R1+0x2328] ;  /* 0x00232800013d7983 */ /* 0x001ee20000300800 */
[----:B------:R-:W-:-:S05]  /*b390*/  IMAD R33, R33, UR7, RZ ;  /* 0x0000000721217c24 */ /* 0x000fca000f8e02ff */
[----:B------:R0:W-:Y:S01]  /*b3a0*/  STL [R1+0x18c], R33 ;  /* 0x00018c2101007387 */ /* 0x0001e20000100800 */
[----:B------:R-:W-:Y:S02]  /*b3b0*/  IMAD R3, R3, UR7, RZ ;  /* 0x0000000703037c24 */ /* 0x000fe4000f8e02ff */
[----:B0-----:R-:W-:Y:S02]  /*b3c0*/  IMAD R33, R38, UR7, RZ ;  /* 0x0000000726217c24 */ /* 0x001fe4000f8e02ff */
[----:B------:R-:W-:Y:S02]  /*b3d0*/  IMAD R38, R36, UR7, RZ ;  /* 0x0000000724267c24 */ /* 0x000fe4000f8e02ff */
[----:B------:R-:W-:Y:S01]  /*b3e0*/  IMAD R36, R29, UR7, RZ ;  /* 0x000000071d247c24 */ /* 0x000fe2000f8e02ff */
[----:B------:R0:W-:Y:S01]  /*b3f0*/  STL [R1+0x188], R33 ;  /* 0x0001882101007387 */ /* 0x0001e20000100800 */
[----:B------:R-:W-:-:S03]  /*b400*/  IMAD R29, R41, UR7, RZ ;  /* 0x00000007291d7c24 */ /* 0x000fc6000f8e02ff */
[----:B------:R1:W-:Y:S01]  /*b410*/  STL [R1+0x184], R38 ;  /* 0x0001842601007387 */ /* 0x0003e20000100800 */
[----:B0-----:R-:W-:Y:S02]  /*b420*/  IMAD R33, R28, UR7, RZ ;  /* 0x000000071c217c24 */ /* 0x001fe4000f8e02ff */
[----:B------:R-:W-:Y:S01]  /*b430*/  IMAD R28, R40, UR7, RZ ;  /* 0x00000007281c7c24 */ /* 0x000fe2000f8e02ff */
[----:B------:R0:W-:Y:S01]  /*b440*/  STL [R1+0x180], R36 ;  /* 0x0001802401007387 */ /* 0x0001e20000100800 */
[----:B----4-:R-:W-:-:S03]  /*b450*/  IMAD R2, R2, UR7, RZ ;  /* 0x0000000702027c24 */ /* 0x010fc6000f8e02ff */
[----:B------:R-:W-:Y:S04]  /*b460*/  STL [R1+0x17c], R33 ;  /* 0x00017c2101007387 */ /* 0x000fe80000100800 */
[----:B------:R3:W-:Y:S04]  /*b470*/  STL [R1+0x178], R29 ;  /* 0x0001781d01007387 */ /* 0x0007e80000100800 */
[----:B------:R-:W-:Y:S04]  /*b480*/  STL [R1+0x174], R28 ;  /* 0x0001741c01007387 */ /* 0x000fe80000100800 */
[----:B------:R-:W-:Y:S04]  /*b490*/  STL [R1+0x170], R3 ;  /* 0x0001700301007387 */ /* 0x000fe80000100800 */
[----:B------:R4:W-:Y:S01]  /*b4a0*/  STL [R1+0x16c], R2 ;  /* 0x00016c0201007387 */ /* 0x0009e20000100800 */
[----:B--2---:R-:W-:-:S02]  /*b4b0*/  IMAD R40, R14, UR7, RZ ;  /* 0x000000070e287c24 */ /* 0x004fc4000f8e02ff */
[----:B------:R-:W-:Y:S02]  /*b4c0*/  IMAD R41, R26, UR7, RZ ;  /* 0x000000071a297c24 */ /* 0x000fe4000f8e02ff */
[----:B-1----:R-:W-:Y:S02]  /*b4d0*/  IMAD R38, R0, UR7, RZ ;  /* 0x0000000700267c24 */ /* 0x002fe4000f8e02ff */
[----:B0-----:R-:W-:Y:S02]  /*b4e0*/  IMAD R36, R11, UR7, RZ ;  /* 0x000000070b247c24 */ /* 0x001fe4000f8e02ff */
[----:B------:R-:W-:Y:S02]  /*b4f0*/  IMAD R26, R45, UR7, RZ ;  /* 0x000000072d1a7c24 */ /* 0x000fe4000f8e02ff */
[----:B------:R-:W-:Y:S02]  /*b500*/  IMAD R31, R31, UR7, RZ ;  /* 0x000000071f1f7c24 */ /* 0x000fe4000f8e02ff */
[----:B---3--:R-:W-:-:S02]  /*b510*/  IMAD R29, R6, UR7, RZ ;  /* 0x00000007061d7c24 */ /* 0x008fc4000f8e02ff */
[----:B------:R-:W-:Y:S02]  /*b520*/  IMAD R23, R23, UR7, RZ ;  /* 0x0000000717177c24 */ /* 0x000fe4000f8e02ff */
[----:B------:R-:W-:Y:S02]  /*b530*/  IMAD R33, R39, UR7, RZ ;  /* 0x0000000727217c24 */ /* 0x000fe4000f8e02ff */
[----:B----4-:R-:W-:Y:S02]  /*b540*/  IMAD R2, R59, UR7, RZ ;  /* 0x000000073b027c24 */ /* 0x010fe4000f8e02ff */
[----:B------:R-:W-:Y:S02]  /*b550*/  IMAD R3, R60, UR7, RZ ;  /* 0x000000073c037c24 */ /* 0x000fe4000f8e02ff */
[----:B------:R-:W-:-:S05]  /*b560*/  IMAD R28, R61, UR7, RZ ;  /* 0x000000073d1c7c24 */ /* 0x000fca000f8e02ff */
[----:B------:R-:W-:Y:S04]  /*b570*/  STL [R1+0x168], R28 ;  /* 0x0001681c01007387 */ /* 0x000fe80000100800 */
[----:B------:R0:W-:Y:S04]  /*b580*/  STL [R1+0x164], R3 ;  /* 0x0001640301007387 */ /* 0x0001e80000100800 */
[----:B------:R1:W-:Y:S01]  /*b590*/  STL [R1+0x160], R2 ;  /* 0x0001600201007387 */ /* 0x0003e20000100800 */
[----:B0-----:R-:W-:-:S03]  /*b5a0*/  IMAD R3, R18, UR7, RZ ;  /* 0x0000000712037c24 */ /* 0x001fc6000f8e02ff */
[----:B------:R-:W-:Y:S01]  /*b5b0*/  STL [R1+0x158], R23 ;  /* 0x0001581701007387 */ /* 0x000fe20000100800 */
[----:B-1----:R-:W-:-:S03]  /*b5c0*/  IMAD R2, R20, UR7, RZ ;  /* 0x0000000714027c24 */ /* 0x002fc6000f8e02ff */
[----:B------:R-:W-:Y:S04]  /*b5d0*/  STL [R1+0x15c], R33 ;  /* 0x00015c2101007387 */ /* 0x000fe80000100800 */
[----:B------:R0:W-:Y:S04]  /*b5e0*/  STL [R1+0x150], R3 ;  /* 0x0001500301007387 */ /* 0x0001e80000100800 */
[----:B------:R1:W-:Y:S01]  /*b5f0*/  STL [R1+0x14c], R2 ;  /* 0x00014c0201007387 */ /* 0x0003e20000100800 */
[----:B0-----:R-:W-:Y:S02]  /*b600*/  IMAD R3, R4, UR7, RZ ;  /* 0x0000000704037c24 */ /* 0x001fe4000f8e02ff */
[----:B------:R-:W-:-:S02]  /*b610*/  IMAD R4, R7, UR7, RZ ;  /* 0x0000000707047c24 */ /* 0x000fc4000f8e02ff */
[----:B-1----:R-:W-:Y:S01]  /*b620*/  IMAD R2, R5, UR7, RZ ;  /* 0x0000000705027c24 */ /* 0x002fe2000f8e02ff */
[----:B------:R0:W-:Y:S01]  /*b630*/  STL [R1+0x144], R3 ;  /* 0x0001440301007387 */ /* 0x0001e20000100800 */
[----:B------:R-:W-:-:S03]  /*b640*/  IMAD R28, R9, UR7, RZ ;  /* 0x00000007091c7c24 */ /* 0x000fc6000f8e02ff */
[----:B------:R-:W-:Y:S01]  /*b650*/  STL [R1+0x140], R4 ;  /* 0x0001400401007387 */ /* 0x000fe20000100800 */
[----:B------:R-:W-:Y:S02]  /*b660*/  IMAD R59, R19, UR7, RZ ;  /* 0x00000007133b7c24 */ /* 0x000fe4000f8e02ff */
[----:B0-----:R-:W-:Y:S01]  /*b670*/  IMAD R3, R8, UR7, RZ ;  /* 0x0000000708037c24 */ /* 0x001fe2000f8e02ff */
[----:B------:R-:W-:Y:S04]  /*b680*/  STL [R1+0x138], R2 ;  /* 0x0001380201007387 */ /* 0x000fe80000100800 */
[----:B------:R-:W-:Y:S04]  /*b690*/  STL [R1+0x134], R3 ;  /* 0x0001340301007387 */ /* 0x000fe80000100800 */
[----:B------:R0:W-:Y:S04]  /*b6a0*/  STL.64 [R1+0x2308], R2 ;  /* 0x0023080201007387 */ /* 0x0001e80000100a00 */
[----:B------:R-:W-:Y:S04]  /*b6b0*/  STL [R1+0x128], R28 ;  /* 0x0001281c01007387 */ /* 0x000fe80000100800 */
[----:B------:R-:W-:Y:S01]  /*b6c0*/  STL [R1+0x12c], R59 ;  /* 0x00012c3b01007387 */ /* 0x000fe20000100800 */
[----:B0-----:R-:W-:-:S03]  /*b6d0*/  IMAD R2, R12, UR7, RZ ;  /* 0x000000070c027c24 */ /* 0x001fc6000f8e02ff */
[----:B------:R-:W-:Y:S04]  /*b6e0*/  STL [R1+0x120], R29 ;  /* 0x0001201d01007387 */ /* 0x000fe80000100800 */
[----:B------:R0:W-:Y:S01]  /*b6f0*/  STL [R1+0x11c], R2 ;  /* 0x00011c0201007387 */ /* 0x0001e20000100800 */
[----:B------:R-:W-:Y:S02]  /*b700*/  IMAD R4, R35, UR7, RZ ;  /* 0x0000000723047c24 */ /* 0x000fe4000f8e02ff */
[----:B------:R-:W-:Y:S01]  /*b710*/  IMAD R3, R50, UR7, RZ ;  /* 0x0000000732037c24 */ /* 0x000fe2000f8e02ff */
[----:B------:R-:W-:Y:S01]  /*b720*/  STL.64 [R1+0x2310], R28 ;  /* 0x0023101c01007387 */ /* 0x000fe20000100a00 */
[----:B0-----:R-:W-:-:S05]  /*b730*/  IMAD R2, R21, UR7, RZ ;  /* 0x0000000715027c24 */ /* 0x001fca000f8e02ff */
[----:B------:R0:W-:Y:S04]  /*b740*/  STL [R1+0x114], R2 ;  /* 0x0001140201007387 */ /* 0x0001e80000100800 */
[----:B------:R-:W-:Y:S01]  /*b750*/  STL [R1+0x110], R4 ;  /* 0x0001100401007387 */ /* 0x000fe20000100800 */
[----:B0-----:R-:W-:-:S03]  /*b760*/  IMAD R2, R56, UR7, RZ ;  /* 0x0000000738027c24 */ /* 0x001fc6000f8e02ff */
[----:B------:R0:W-:Y:S04]  /*b770*/  STL [R1+0x10c], R3 ;  /* 0x00010c0301007387 */ /* 0x0001e80000100800 */
[----:B------:R1:W-:Y:S01]  /*b780*/  STL [R1+0x108], R2 ;  /* 0x0001080201007387 */ /* 0x0003e20000100800 */
[----:B------:R-:W-:Y:S02]  /*b790*/  IMAD R61, R25, UR7, RZ ;  /* 0x00000007193d7c24 */ /* 0x000fe4000f8e02ff */
[----:B0-----:R-:W-:Y:S02]  /*b7a0*/  IMAD R3, R24, UR7, RZ ;  /* 0x0000000718037c24 */ /* 0x001fe4000f8e02ff */
[----:B-1----:R-:W-:-:S03]  /*b7b0*/  IMAD R2, R42, UR7, RZ ;  /* 0x000000072a027c24 */ /* 0x002fc6000f8e02ff */
[----:B------:R0:W-:Y:S01]  /*b7c0*/  STL [R1+0x100], R3 ;  /* 0x0001000301007387 */ /* 0x0001e20000100800 */
[----:B------:R-:W-:-:S03]  /*b7d0*/  IMAD R60, R52, UR7, RZ ;  /* 0x00000007343c7c24 */ /* 0x000fc6000f8e02ff */
[----:B------:R-:W-:Y:S04]  /*b7e0*/  STL [R1+0x104], R40 ;  /* 0x0001042801007387 */ /* 0x000fe80000100800 */
[----:B------:R1:W-:Y:S01]  /*b7f0*/  STL [R1+0xfc], R2 ;  /* 0x0000fc0201007387 */ /* 0x0003e20000100800 */
[----:B0-----:R-:W-:-:S03]  /*b800*/  IMAD R3, R51, UR7, RZ ;  /* 0x0000000733037c24 */ /* 0x001fc6000f8e02ff */
[----:B------:R-:W-:Y:S01]  /*b810*/  STL [R1+0xf8], R41 ;  /* 0x0000f82901007387 */ /* 0x000fe20000100800 */
[----:B------:R-:W-:-:S03]  /*b820*/  IMAD R39, R30, UR7, RZ ;  /* 0x000000071e277c24 */ /* 0x000fc6000f8e02ff */
[----:B------:R-:W-:Y:S01]  /*b830*/  STL.64 [R1+0x2318], R40 ;  /* 0x0023182801007387 */ /* 0x000fe20000100a00 */
[----:B-1----:R-:W-:-:S03]  /*b840*/  IMAD R2, R22, UR7, RZ ;  /* 0x0000000716027c24 */ /* 0x002fc6000f8e02ff */
[----:B------:R-:W-:Y:S04]  /*b850*/  STL [R1+0xf4], R61 ;  /* 0x0000f43d01007387 */ /* 0x000fe80000100800 */
[----:B------:R-:W-:Y:S04]  /*b860*/  STL [R1+0xe8], R3 ;  /* 0x0000e80301007387 */ /* 0x000fe80000100800 */
[----:B------:R-:W-:Y:S04]  /*b870*/  STL [R1+0xf0], R60 ;  /* 0x0000f03c01007387 */ /* 0x000fe80000100800 */
[----:B------:R-:W-:Y:S04]  /*b880*/  STL.64 [R1+0x2320], R60 ;  /* 0x0023203c01007387 */ /* 0x000fe80000100a00 */
[----:B------:R0:W-:Y:S04]  /*b890*/  STL [R1+0xe4], R2 ;  /* 0x0000e40201007387 */ /* 0x0001e80000100800 */
[----:B------:R-:W2:Y:S04]  /*b8a0*/  LDL.LU R51, [R1+0x130] ;  /* 0x0001300001337983 */ /* 0x000ea80000300800 */
[----:B------:R-:W-:Y:S01]  /*b8b0*/  STL [R1+0xec], R39 ;  /* 0x0000ec2701007387 */ /* 0x000fe20000100800 */
[----:B------:R-:W-:-:S03]  /*b8c0*/  IMAD R25, R13, UR7, RZ ;  /* 0x000000070d197c24 */ /* 0x000fc6000f8e02ff */
[----:B------:R-:W3:Y:S01]  /*b8d0*/  LDL.LU R50, [R1+0x13c] ;  /* 0x00013c0001327983 */ /* 0x000ee20000300800 */
[----:B------:R-:W-:-:S03]  /*b8e0*/  IMAD R24, R54, UR7, RZ ;  /* 0x0000000736187c24 */ /* 0x000fc6000f8e02ff */
[----:B------:R-:W4:Y:S01]  /*b8f0*/  LDL.LU R52, [R1+0x148] ;  /* 0x0001480001347983 */ /* 0x000f220000300800 */
[----:B------:R-:W-:-:S03]  /*b900*/  IMAD R23, R15, UR7, RZ ;  /* 0x000000070f177c24 */ /* 0x000fc6000f8e02ff */
[----:B------:R-:W-:Y:S01]  /*b910*/  STL [R1+0xe0], R38 ;  /* 0x0000e02601007387 */ /* 0x000fe20000100800 */
[----:B------:R-:W-:-:S03]  /*b920*/  IMAD R35, R57, UR7, RZ ;  /* 0x0000000739237c24 */ /* 0x000fc6000f8e02ff */
[----:B------:R-:W2:Y:S04]  /*b930*/  LDL.LU R45, [R1+0x118] ;  /* 0x00011800012d7983 */ /* 0x000ea80000300800 */
[----:B------:R-:W-:Y:S04]  /*b940*/  STL [R1+0xdc], R36 ;  /* 0x0000dc2401007387 */ /* 0x000fe80000100800 */
[----:B------:R-:W-:Y:S04]  /*b950*/  STL [R1+0xd4], R26 ;  /* 0x0000d41a01007387 */ /* 0x000fe80000100800 */
[----:B------:R-:W-:Y:S04]  /*b960*/  STL [R1+0xd8], R31 ;  /* 0x0000d81f01007387 */ /* 0x000fe80000100800 */
[----:B------:R-:W3:Y:S01]  /*b970*/  LDL.LU R54, [R1+0x154] ;  /* 0x0001540001367983 */ /* 0x000ee20000300800 */
[----:B------:R-:W-:-:S03]  /*b980*/  IMAD R20, R55, UR7, RZ ;  /* 0x0000000737147c24 */ /* 0x000fc6000f8e02ff */
[----:B------:R-:W-:Y:S04]  /*b990*/  STL [R1+0xd0], R25 ;  /* 0x0000d01901007387 */ /* 0x000fe80000100800 */
[----:B------:R-:W-:Y:S04]  /*b9a0*/  STL [R1+0xcc], R24 ;  /* 0x0000cc1801007387 */ /* 0x000fe80000100800 */
[----:B------:R-:W-:Y:S04]  /*b9b0*/  STL [R1+0xc8], R23 ;  /* 0x0000c81701007387 */ /* 0x000fe80000100800 */
[----:B------:R-:W-:Y:S04]  /*b9c0*/  STL [R1+0xc4], R35 ;  /* 0x0000c42301007387 */ /* 0x000fe80000100800 */
[----:B------:R-:W3:Y:S01]  /*b9d0*/  LDL.LU R55, [R1+0x124] ;  /* 0x0001240001377983 */ /* 0x000ee20000300800 */
[----:B------:R-:W-:-:S02]  /*b9e0*/  IMAD R43, R43, UR7, RZ ;  /* 0x000000072b2b7c24 */ /* 0x000fc4000f8e02ff */
[----:B------:R-:W-:Y:S02]  /*b9f0*/  IMAD R21, R37, UR7, RZ ;  /* 0x0000000725157c24 */ /* 0x000fe4000f8e02ff */
[----:B------:R-:W-:Y:S02]  /*ba00*/  IMAD R30, R27, UR7, RZ ;  /* 0x000000071b1e7c24 */ /* 0x000fe4000f8e02ff */
[----:B------:R-:W-:Y:S01]  /*ba10*/  IMAD R19, R32, UR7, RZ ;  /* 0x0000000720137c24 */ /* 0x000fe2000f8e02ff */
[----:B------:R-:W-:Y:S01]  /*ba20*/  STL [R1+0xbc], R21 ;  /* 0x0000bc1501007387 */ /* 0x000fe20000100800 */
[----:B0-----:R-:W-:-:S03]  /*ba30*/  IMAD.WIDE R2, R43, 0x2, R16 ;  /* 0x000000022b027825 */ /* 0x001fc600078e0210 */
[----:B------:R-:W-:Y:S01]  /*ba40*/  STL [R1+0xc0], R30 ;  /* 0x0000c01e01007387 */ /* 0x000fe20000100800 */
[----:B------:R-:W-:Y:S02]  /*ba50*/  IMAD R44, R44, UR7, RZ ;  /* 0x000000072c2c7c24 */ /* 0x000fe4000f8e02ff */
[----:B------:R-:W-:Y:S01]  /*ba60*/  IMAD R46, R46, UR7, RZ ;  /* 0x000000072e2e7c24 */ /* 0x000fe2000f8e02ff */
[----:B------:R-:W-:Y:S01]  /*ba70*/  STL [R1+0xb8], R20 ;  /* 0x0000b81401007387 */ /* 0x000fe20000100800 */
[----:B------:R-:W-:Y:S02]  /*ba80*/  IMAD R47, R47, UR7, RZ ;  /* 0x000000072f2f7c24 */ /* 0x000fe4000f8e02ff */
[----:B------:R-:W-:Y:S01]  /*ba90*/  IMAD R18, R10, UR7, RZ ;  /* 0x000000070a127c24 */ /* 0x000fe2000f8e02ff */
[----:B------:R-:W-:Y:S01]  /*baa0*/  STL [R1+0xb4], R19 ;  /* 0x0000b41301007387 */ /* 0x000fe20000100800 */
[----:B------:R-:W-:-:S03]  /*bab0*/  IMAD.WIDE R4, R44, 0x2, R16 ;  /* 0x000000022c047825 */ /* 0x000fc600078e0210 */
[----:B------:R0:W-:Y:S01]  /*bac0*/  STL.64 [R1+0xa8], R2 ;  /* 0x0000a80201007387 */ /* 0x0001e20000100a00 */
[----:B------:R-:W-:Y:S02]  /*bad0*/  IMAD R48, R48, UR7, RZ ;  /* 0x0000000730307c24 */ /* 0x000fe4000f8e02ff */
[--C-:B------:R-:W-:Y:S01]  /*bae0*/  IMAD.WIDE R6, R47, 0x2, R16.reuse ;  /* 0x000000022f067825 */ /* 0x100fe200078e0210 */
[----:B------:R-:W-:Y:S03]  /*baf0*/  STL [R1+0xb0], R18 ;  /* 0x0000b01201007387 */ /* 0x000fe60000100800 */
[----:B------:R-:W-:Y:S01]  /*bb00*/  IMAD R49, R49, UR7, RZ ;  /* 0x0000000731317c24 */ /* 0x000fe2000f8e02ff */
[----:B------:R1:W-:Y:S01]  /*bb10*/  STL.64 [R1+0x98], R4 ;  /* 0x0000980401007387 */ /* 0x0003e20000100a00 */
[----:B0-----:R-:W-:-:S05]  /*bb20*/  IMAD.WIDE R2, R46, 0x2, R16 ;  /* 0x000000022e027825 */ /* 0x001fca00078e0210 */
[----:B------:R0:W-:Y:S01]  /*bb30*/  STL.64 [R1+0x78], R2 ;  /* 0x0000780201007387 */ /* 0x0001e20000100a00 */
[----:B------:R-:W-:Y:S02]  /*bb40*/  IMAD R53, R53, UR7, RZ ;  /* 0x0000000735357c24 */ /* 0x000fe4000f8e02ff */
[--C-:B-1----:R-:W-:Y:S01]  /*bb50*/  IMAD.WIDE R4, R48, 0x2, R16.reuse ;  /* 0x0000000230047825 */ /* 0x102fe200078e0210 */
[----:B------:R-:W-:Y:S04]  /*bb60*/  STL.64 [R1+0x60], R6 ;  /* 0x0000600601007387 */ /* 0x000fe80000100a00 */
[----:B------:R-:W4:Y:S01]  /*bb70*/  LDL R41, [R1+0x284] ;  /* 0x0002840001297983 */ /* 0x000f220000100800 */
[----:B------:R-:W-:-:S04]  /*bb80*/  IMAD.WIDE R56, R49, 0x2, R16 ;  /* 0x0000000231387825 */ /* 0x000fc800078e0210 */
[--C-:B0-----:R-:W-:Y:S01]  /*bb90*/  IMAD.WIDE R2, R58, 0x2, R16.reuse ;  /* 0x000000023a027825 */ /* 0x101fe200078e0210 */
[----:B------:R0:W-:Y:S03]  /*bba0*/  STL.64 [R1+0x48], R4 ;  /* 0x0000480401007387 */ /* 0x0001e60000100a00 */
[----:B------:R-:W-:Y:S02]  /*bbb0*/  IMAD R0, R34, UR7, RZ ;  /* 0x0000000722007c24 */ /* 0x000fe4000f8e02ff */
[----:B------:R-:W4:Y:S04]  /*bbc0*/  LDL R34, [R1+0x264] ;  /* 0x0002640001227983 */ /* 0x000f280000100800 */
[----:B------:R1:W-:Y:S01]  /*bbd0*/  STL.64 [R1+0x8], R2 ;  /* 0x0000080201007387 */ /* 0x0003e20000100a00 */
[----:B0-----:R-:W-:-:S03]  /*bbe0*/  IMAD.WIDE R4, R53, 0x2, R16 ;  /* 0x0000000235047825 */ /* 0x001fc600078e0210 */
[----:B------:R-:W4:Y:S04]  /*bbf0*/  LDL R32, [R1+0x260] ;  /* 0x0002600001207983 */ /* 0x000f280000100800 */
[----:B------:R-:W4:Y:S04]  /*bc00*/  LDL R37, [R1+0x25c] ;  /* 0x00025c0001257983 */ /* 0x000f280000100800 */
[----:B------:R-:W4:Y:S04]  /*bc10*/  LDL R27, [R1+0x258] ;  /* 0x00025800011b7983 */ /* 0x000f280000100800 */
[----:B------:R-:W4:Y:S04]  /*bc20*/  LDL R42, [R1+0x254] ;  /* 0x00025400012a7983 */ /* 0x000f280000100800 */
[----:B------:R-:W4:Y:S04]  /*bc30*/  LDL R28, [R1+0x250] ;  /* 0x00025000011c7983 */ /* 0x000f280000100800 */
[----:B------:R-:W4:Y:S04]  /*bc40*/  LDL R29, [R1+0x24c] ;  /* 0x00024c00011d7983 */ /* 0x000f280000100800 */
[----:B-1----:R-:W4:Y:S04]  /*bc50*/  LDL R2, [R1+0x248] ;  /* 0x0002480001027983 */ /* 0x002f280000100800 */
[----:B------:R-:W4:Y:S04]  /*bc60*/  LDL R3, [R1+0x244] ;  /* 0x0002440001037983 */ /* 0x000f280000100800 */
[----:B------:R0:W-:Y:S04]  /*bc70*/  STL.64 [R1+0x2120], R56 ;  /* 0x0021203801007387 */ /* 0x0001e80000100a00 */
[----:B0-----:R-:W4:Y:S04]  /*bc80*/  LDL R56, [R1+0x26c] ;  /* 0x00026c0001387983 */ /* 0x001f280000100800 */
[----:B------:R-:W4:Y:S04]  /*bc90*/  LDL R57, [R1+0x268] ;  /* 0x0002680001397983 */ /* 0x000f280000100800 */
[----:B------:R0:W-:Y:S04]  /*bca0*/  STL.64 [R1+0x2128], R4 ;  /* 0x0021280401007387 */ /* 0x0001e80000100a00 */
[----:B0-----:R-:W4:Y:S04]  /*bcb0*/  LDL R4, [R1+0x274] ;  /* 0x0002740001047983 */ /* 0x001f280000100800 */
[----:B------:R-:W4:Y:S01]  /*bcc0*/  LDL R5, [R1+0x270] ;  /* 0x0002700001057983 */ /* 0x000f220000100800 */
[----:B--2---:R-:W-:-:S05]  /*bcd0*/  IMAD.WIDE R6, R45, 0x2, R16 ;  /* 0x000000022d067825 */ /* 0x004fca00078e0210 */
[----:B------:R0:W-:Y:S04]  /*bce0*/  STL.64 [R1+0x2130], R6 ;  /* 0x0021300601007387 */ /* 0x0001e80000100a00 */
[----:B0-----:R-:W2:Y:S04]  /*bcf0*/  LDL R6, [R1+0x27c] ;  /* 0x00027c0001067983 */ /* 0x001ea80000100800 */
[----:B------:R-:W2:Y:S01]  /*bd00*/  LDL R7, [R1+0x278] ;  /* 0x0002780001077983 */ /* 0x000ea20000100800 */
[----:B---3--:R-:W-:-:S05]  /*bd10*/  IMAD.WIDE R8, R55, 0x2, R16 ;  /* 0x0000000237087825 */ /* 0x008fca00078e0210 */
[----:B------:R0:W-:Y:S04]  /*bd20*/  STL.64 [R1+0x2138], R8 ;  /* 0x0021380801007387 */ /* 0x0001e80000100a00 */
[----:B0-----:R-:W3:Y:S01]  /*bd30*/  LDL R9, [R1+0x280] ;  /* 0x0002800001097983 */ /* 0x001ee20000100800 */
[----:B------:R-:W-:-:S04]  /*bd40*/  IMAD.WIDE R10, R51, 0x2, R16 ;  /* 0x00000002330a7825 */ /* 0x000fc800078e0210 */
[--C-:B------:R-:W-:Y:S01]  /*bd50*/  IMAD.WIDE R12, R50, 0x2, R16.reuse ;  /* 0x00000002320c7825 */ /* 0x100fe200078e0210 */
[----:B------:R-:W-:Y:S03]  /*bd60*/  STL.64 [R1+0x2140], R10 ;  /* 0x0021400a01007387 */ /* 0x000fe60000100a00 */
[--C-:B----4-:R-:W-:Y:S01]  /*bd70*/  IMAD.WIDE R14, R52, 0x2, R16.reuse ;  /* 0x00000002340e7825 */ /* 0x110fe200078e0210 */
[----:B------:R0:W-:Y:S04]  /*bd80*/  STL.64 [R1+0x2148], R12 ;  /* 0x0021480c01007387 */ /* 0x0001e80000100a00 */
[----:B------:R-:W-:Y:S04]  /*bd90*/  STL.64 [R1+0x2150], R14 ;  /* 0x0021500e01007387 */ /* 0x000fe80000100a00 */
[----:B------:R-:W4:Y:S01]  /*bda0*/  LDL R60, [R1+0x240] ;  /* 0x00024000013c7983 */ /* 0x000f220000100800 */
[----:B0-----:R-:W-:-:S05]  /*bdb0*/  IMAD.WIDE R12, R54, 0x2, R16 ;  /* 0x00000002360c7825 */ /* 0x001fca00078e0210 */
[----:B------:R2:W-:Y:S04]  /*bdc0*/  STL.64 [R1+0x2a8], R12 ;  /* 0x0002a80c01007387 */ /* 0x0005e80000100a00 */
[----:B------:R-:W4:Y:S01]  /*bdd0*/  LDL R61, [R1+0x23c] ;  /* 0x00023c00013d7983 */ /* 0x000f220000100800 */
[----:B------:R-:W-:-:S05]  /*bde0*/  IMAD.WIDE R10, R41, 0x2, R16 ;  /* 0x00000002290a7825 */ /* 0x000fca00078e0210 */
[----:B------:R0:W-:Y:S04]  /*bdf0*/  STL.64 [R1+0x2c0], R10 ;  /* 0x0002c00a01007387 */ /* 0x0001e80000100a00 */
[----:B------:R-:W4:Y:S04]  /*be00*/  LDL R22, [R1+0x238] ;  /* 0x0002380001167983 */ /* 0x000f280000100800 */
[----:B------:R-:W4:Y:S04]  /*be10*/  LDL R40, [R1+0x234] ;  /* 0x0002340001287983 */ /* 0x000f280000100800 */
[----:B------:R-:W4:Y:S01]  /*be20*/  LDL R41, [R1+0x230] ;  /* 0x0002300001297983 */ /* 0x000f220000100800 */
[----:B--2---:R-:W-:-:S04]  /*be30*/  IMAD.WIDE R12, R6, 0x2, R16 ;  /* 0x00000002060c7825 */ /* 0x004fc800078e0210 */
[----:B0-----:R-:W-:-:S04]  /*be40*/  IMAD.WIDE R10, R7, 0x2, R16 ;  /* 0x00000002070a7825 */ /* 0x001fc800078e0210 */
[----:B------:R-:W-:-:S04]  /*be50*/  IMAD.WIDE R6, R5, 0x2, R16 ;  /* 0x0000000205067825 */ /* 0x000fc800078e0210 */
[----:B---3--:R-:W-:-:S05]  /*be60*/  IMAD.WIDE R8, R9, 0x2, R16 ;  /* 0x0000000209087825 */ /* 0x008fca00078e0210 */
[----:B------:R0:W-:Y:S04]  /*be70*/  STL.64 [R1+0x2e0], R8 ;  /* 0x0002e00801007387 */ /* 0x0001e80000100a00 */
[----:B------:R-:W-:Y:S04]  /*be80*/  STL.64 [R1+0x300], R12 ;  /* 0x0003000c01007387 */ /* 0x000fe80000100a00 */
[----:B------:R-:W-:Y:S01]  /*be90*/  STL.64 [R1+0x318], R10 ;  /* 0x0003180a01007387 */ /* 0x000fe20000100a00 */
[----:B0-----:R-:W-:-:S04]  /*bea0*/  IMAD.WIDE R8, R4, 0x2, R16 ;  /* 0x0000000204087825 */ /* 0x001fc800078e0210 */
[--C-:B------:R-:W-:Y:S01]  /*beb0*/  IMAD.WIDE R4, R56, 0x2, R16.reuse ;  /* 0x0000000238047825 */ /* 0x100fe200078e0210 */
[----:B------:R0:W-:Y:S04]  /*bec0*/  STL.64 [R1+0x338], R8 ;  /* 0x0003380801007387 */ /* 0x0001e80000100a00 */
[----:B------:R1:W-:Y:S04]  /*bed0*/  STL.64 [R1+0x350], R6 ;  /* 0x0003500601007387 */ /* 0x0003e80000100a00 */
[----:B------:R2:W-:Y:S01]  /*bee0*/  STL.64 [R1+0x370], R4 ;  /* 0x0003700401007387 */ /* 0x0005e20000100a00 */
[----:B0-----:R-:W-:-:S04]  /*bef0*/  IMAD.WIDE R8, R57, 0x2, R16 ;  /* 0x0000000239087825 */ /* 0x001fc800078e0210 */
[--C-:B-1----:R-:W-:Y:S01]  /*bf00*/  IMAD.WIDE R6, R34, 0x2, R16.reuse ;  /* 0x0000000222067825 */ /* 0x102fe200078e0210 */
[----:B------:R0:W-:Y:S03]  /*bf10*/  STL.64 [R1+0x388], R8 ;  /* 0x0003880801007387 */ /* 0x0001e60000100a00 */
[--C-:B--2---:R-:W-:Y:S01]  /*bf20*/  IMAD.WIDE R4, R32, 0x2, R16.reuse ;  /* 0x0000000220047825 */ /* 0x104fe200078e0210 */
        /* <DEDUP_REMOVED lines=12> */
[----:B------:R-:W-:Y:S03]  /*bff0*/  STL.64 [R1+0x450], R6 ;  /* 0x0004500601007387 */ /* 0x000fe60000100a00 */
[--C-:B------:R-:W-:Y:S01]  /*c000*/  IMAD.WIDE R2, R3, 0x2, R16.reuse ;  /* 0x0000000203027825 */ /* 0x100fe200078e0210 */
[----:B------:R-:W2:Y:S04]  /*c010*/  LDL R12, [R1+0x22c] ;  /* 0x00022c00010c7983 */ /* 0x000ea80000100800 */
[----:B------:R-:W-:Y:S04]  /*c020*/  STL.64 [R1+0x470], R4 ;  /* 0x0004700401007387 */ /* 0x000fe80000100a00 */
[----:B------:R-:W3:Y:S04]  /*c030*/  LDL R13, [R1+0x228] ;  /* 0x00022800010d7983 */ /* 0x000ee80000100800 */
[----:B------:R1:W-:Y:S04]  /*c040*/  STL.64 [R1+0x490], R2 ;  /* 0x0004900201007387 */ /* 0x0003e80000100a00 */
[----:B------:R-:W3:Y:S04]  /*c050*/  LDL R10, [R1+0x224] ;  /* 0x00022400010a7983 */ /* 0x000ee80000100800 */
[----:B------:R-:W3:Y:S04]  /*c060*/  LDL R11, [R1+0x220] ;  /* 0x00022000010b7983 */ /* 0x000ee80000100800 */
[----:B0-----:R-:W3:Y:S04]  /*c070*/  LDL R8, [R1+0x21c] ;  /* 0x00021c0001087983 */ /* 0x001ee80000100800 */
[----:B------:R-:W3:Y:S04]  /*c080*/  LDL R42, [R1+0x218] ;  /* 0x00021800012a7983 */ /* 0x000ee80000100800 */
[----:B------:R-:W3:Y:S04]  /*c090*/  LDL R28, [R1+0x214] ;  /* 0x00021400011c7983 */ /* 0x000ee80000100800 */
[----:B------:R-:W3:Y:S04]  /*c0a0*/  LDL R29, [R1+0x210] ;  /* 0x00021000011d7983 */ /* 0x000ee80000100800 */
[----:B-1----:R-:W3:Y:S04]  /*c0b0*/  LDL R2, [R1+0x20c] ;  /* 0x00020c0001027983 */ /* 0x002ee80000100800 */
[----:B------:R-:W3:Y:S01]  /*c0c0*/  LDL R3, [R1+0x208] ;  /* 0x0002080001037983 */ /* 0x000ee20000100800 */
[----:B----4-:R-:W-:-:S04]  /*c0d0*/  IMAD.WIDE R6, R60, 0x2, R16 ;  /* 0x000000023c067825 */ /* 0x010fc800078e0210 */
[--C-:B------:R-:W-:Y:S01]  /*c0e0*/  IMAD.WIDE R4, R61, 0x2, R16.reuse ;  /* 0x000000023d047825 */ /* 0x100fe200078e0210 */
[----:B------:R0:W-:Y:S03]  /*c0f0*/  STL.64 [R1+0x4a8], R6 ;  /* 0x0004a80601007387 */ /* 0x0001e60000100a00 */
[--C-:B------:R-:W-:Y:S01]  /*c100*/  IMAD.WIDE R14, R22, 0x2, R16.reuse ;  /* 0x00000002160e7825 */ /* 0x100fe200078e0210 */
[----:B------:R1:W-:Y:S04]  /*c110*/  STL.64 [R1+0x4c8], R4 ;  /* 0x0004c80401007387 */ /* 0x0003e80000100a00 */
[----:B------:R-:W-:Y:S01]  /*c120*/  STL.64 [R1+0x4e0], R14 ;  /* 0x0004e00e01007387 */ /* 0x000fe20000100a00 */
[----:B0-----:R-:W-:-:S03]  /*c130*/  IMAD.WIDE R6, R40, 0x2, R16 ;  /* 0x0000000228067825 */ /* 0x001fc600078e0210 */
[----:B------:R-:W4:Y:S01]  /*c140*/  LDL R9, [R1+0x204] ;  /* 0x0002040001097983 */ /* 0x000f220000100800 */
[----:B-1----:R-:W-:-:S03]  /*c150*/  IMAD.WIDE R4, R41, 0x2, R16 ;  /* 0x0000000229047825 */ /* 0x002fc600078e0210 */
[----:B------:R0:W-:Y:S04]  /*c160*/  STL.64 [R1+0x500], R6 ;  /* 0x0005000601007387 */ /* 0x0001e80000100a00 */
[----:B0-----:R-:W4:Y:S04]  /*c170*/  LDL R6, [R1+0x200] ;  /* 0x0002000001067983 */ /* 0x001f280000100800 */
[----:B------:R0:W-:Y:S04]  /*c180*/  STL.64 [R1+0x518], R4 ;  /* 0x0005180401007387 */ /* 0x0001e80000100a00 */
[----:B------:R-:W4:Y:S04]  /*c190*/  LDL R7, [R1+0x1fc] ;  /* 0x0001fc0001077983 */ /* 0x000f280000100800 */
[----:B------:R-:W4:Y:S04]  /*c1a0*/  LDL R56, [R1+0x1f0] ;  /* 0x0001f00001387983 */ /* 0x000f280000100800 */
[----:B0-----:R-:W4:Y:S04]  /*c1b0*/  LDL R4, [R1+0x1f8] ;  /* 0x0001f80001047983 */ /* 0x001f280000100800 */
[----:B------:R-:W4:Y:S04]  /*c1c0*/  LDL R5, [R1+0x1f4] ;  /* 0x0001f40001057983 */ /* 0x000f280000100800 */
        /* <DEDUP_REMOVED lines=9> */
[----:B------:R-:W4:Y:S01]  /*c260*/  LDL R41, [R1+0x1c8] ;  /* 0x0001c80001297983 */ /* 0x000f220000100800 */
[----:B--2---:R-:W-:-:S05]  /*c270*/  IMAD.WIDE R14, R12, 0x2, R16 ;  /* 0x000000020c0e7825 */ /* 0x004fca00078e0210 */
[----:B------:R3:W-:Y:S02]  /*c280*/  STL.64 [R1+0x538], R14 ;  /* 0x0005380e01007387 */ /* 0x0007e40000100a00 */
[----:B---3--:R-:W-:-:S04]  /*c290*/  IMAD.WIDE R14, R13, 0x2, R16 ;  /* 0x000000020d0e7825 */ /* 0x008fc800078e0210 */
[--C-:B------:R-:W-:Y:S01]  /*c2a0*/  IMAD.WIDE R12, R10, 0x2, R16.reuse ;  /* 0x000000020a0c7825 */ /* 0x100fe200078e0210 */
[----:B------:R0:W-:Y:S04]  /*c2b0*/  STL.64 [R1+0x558], R14 ;  /* 0x0005580e01007387 */ /* 0x0001e80000100a00 */
[----:B------:R1:W-:Y:S01]  /*c2c0*/  STL.64 [R1+0x570], R12 ;  /* 0x0005700c01007387 */ /* 0x0003e20000100a00 */
[----:B0-----:R-:W-:-:S04]  /*c2d0*/  IMAD.WIDE R14, R11, 0x2, R16 ;  /* 0x000000020b0e7825 */ /* 0x001fc800078e0210 */
[--C-:B-1----:R-:W-:Y:S01]  /*c2e0*/  IMAD.WIDE R12, R8, 0x2, R16.reuse ;  /* 0x00000002080c7825 */ /* 0x102fe200078e0210 */
[----:B------:R0:W-:Y:S03]  /*c2f0*/  STL.64 [R1+0x590], R14 ;  /* 0x0005900e01007387 */ /* 0x0001e60000100a00 */
[--C-:B------:R-:W-:Y:S01]  /*c300*/  IMAD.WIDE R10, R42, 0x2, R16.reuse ;  /* 0x000000022a0a7825 */ /* 0x100fe200078e0210 */
[----:B------:R1:W-:Y:S04]  /*c310*/  STL.64 [R1+0x5a8], R12 ;  /* 0x0005a80c01007387 */ /* 0x0003e80000100a00 */
[----:B------:R2:W-:Y:S01]  /*c320*/  STL.64 [R1+0x5c8], R10 ;  /* 0x0005c80a01007387 */ /* 0x0005e20000100a00 */
[----:B0-----:R-:W-:-:S04]  /*c330*/  IMAD.WIDE R14, R28, 0x2, R16 ;  /* 0x000000021c0e7825 */ /* 0x001fc800078e0210 */
[--C-:B-1----:R-:W-:Y:S01]  /*c340*/  IMAD.WIDE R12, R29, 0x2, R16.reuse ;  /* 0x000000021d0c7825 */ /* 0x102fe200078e0210 */
[----:B------:R-:W-:Y:S03]  /*c350*/  STL.64 [R1+0x5e0], R14 ;  /* 0x0005e00e01007387 */ /* 0x000fe60000100a00 */
        /* <DEDUP_REMOVED lines=8> */
[----:B0-----:R-:W3:Y:S04]  /*c3e0*/  LDL R2, [R1+0x1b8] ;  /* 0x0001b80001027983 */ /* 0x001ee80000100800 */
[----:B------:R-:W3:Y:S01]  /*c3f0*/  LDL R3, [R1+0x1b4] ;  /* 0x0001b40001037983 */ /* 0x000ee20000100800 */
[----:B----4-:R-:W-:-:S04]  /*c400*/  IMAD.WIDE R10, R9, 0x2, R16 ;  /* 0x00000002090a7825 */ /* 0x010fc800078e0210 */
[--C-:B------:R-:W-:Y:S01]  /*c410*/  IMAD.WIDE R8, R6, 0x2, R16.reuse ;  /* 0x0000000206087825 */ /* 0x100fe200078e0210 */
[----:B------:R0:W-:Y:S03]  /*c420*/  STL.64 [R1+0x680], R10 ;  /* 0x0006800a01007387 */ /* 0x0001e60000100a00 */
[--C-:B------:R-:W-:Y:S01]  /*c430*/  IMAD.WIDE R6, R7, 0x2, R16.reuse ;  /* 0x0000000207067825 */ /* 0x100fe200078e0210 */
[----:B------:R1:W-:Y:S04]  /*c440*/  STL.64 [R1+0x698], R8 ;  /* 0x0006980801007387 */ /* 0x0003e80000100a00 */
[----:B------:R4:W-:Y:S01]  /*c450*/  STL.64 [R1+0x6b8], R6 ;  /* 0x0006b80601007387 */ /* 0x0009e20000100a00 */
[----:B0-----:R-:W-:-:S04]  /*c460*/  IMAD.WIDE R10, R4, 0x2, R16 ;  /* 0x00000002040a7825 */ /* 0x001fc800078e0210 */
[--C-:B-1----:R-:W-:Y:S01]  /*c470*/  IMAD.WIDE R8, R5, 0x2, R16.reuse ;  /* 0x0000000205087825 */ /* 0x102fe200078e0210 */
[----:B------:R-:W-:Y:S03]  /*c480*/  STL.64 [R1+0x6d0], R10 ;  /* 0x0006d00a01007387 */ /* 0x000fe60000100a00 */
[--C-:B----4-:R-:W-:Y:S01]  /*c490*/  IMAD.WIDE R6, R56, 0x2, R16.reuse ;  /* 0x0000000238067825 */ /* 0x110fe200078e0210 */
[----:B------:R0:W-:Y:S03]  /*c4a0*/  STL.64 [R1+0x6f0], R8 ;  /* 0x0006f00801007387 */ /* 0x0001e60000100a00 */
[--C-:B------:R-:W-:Y:S01]  /*c4b0*/  IMAD.WIDE R4, R57, 0x2, R16.reuse ;  /* 0x0000000239047825 */ /* 0x100fe200078e0210 */
[----:B------:R1:W-:Y:S04]  /*c4c0*/  STL.64 [R1+0x710], R6 ;  /* 0x0007100601007387 */ /* 0x0003e80000100a00 */
[----:B------:R4:W-:Y:S01]  /*c4d0*/  STL.64 [R1+0x728], R4 ;  /* 0x0007280401007387 */ /* 0x0009e20000100a00 */
[----:B0-----:R-:W-:-:S04]  /*c4e0*/  IMAD.WIDE R8, R34, 0x2, R16 ;  /* 0x0000000222087825 */ /* 0x001fc800078e0210 */
[--C-:B-1----:R-:W-:Y:S01]  /*c4f0*/  IMAD.WIDE R6, R32, 0x2, R16.reuse ;  /* 0x0000000220067825 */ /* 0x102fe200078e0210 */
[----:B------:R0:W-:Y:S03]  /*c500*/  STL.64 [R1+0x748], R8 ;  /* 0x0007480801007387 */ /* 0x0001e60000100a00 */
[--C-:B----4-:R-:W-:Y:S01]  /*c510*/  IMAD.WIDE R4, R37, 0x2, R16.reuse ;  /* 0x0000000225047825 */ /* 0x110fe200078e0210 */
        /* <DEDUP_REMOVED lines=10> */
[----:B------:R0:W-:Y:S04]  /*c5c0*/  STL.64 [R1+0x7f0], R8 ;  /* 0x0007f00801007387 */ /* 0x0001e80000100a00 */
[----:B------:R-:W3:Y:S01]  /*c5d0*/  LDL R61, [R1+0x1b0] ;  /* 0x0001b000013d7983 */ /* 0x000ee20000100800 */
[----:B----4-:R-:W-:-:S03]  /*c5e0*/  IMAD.WIDE R4, R41, 0x2, R16 ;  /* 0x0000000229047825 */ /* 0x010fc600078e0210 */
[----:B------:R-:W-:Y:S04]  /*c5f0*/  STL.64 [R1+0x810], R6 ;  /* 0x0008100601007387 */ /* 0x000fe80000100a00 */
[----:B------:R-:W4:Y:S04]  /*c600*/  LDL R13, [R1+0x1ac] ;  /* 0x0001ac00010d7983 */ /* 0x000f280000100800 */
[----:B------:R1:W-:Y:S04]  /*c610*/  STL.64 [R1+0x828], R4 ;  /* 0x0008280401007387 */ /* 0x0003e80000100a00 */
[----:B------:R-:W4:Y:S04]  /*c620*/  LDL R10, [R1+0x1a8] ;  /* 0x0001a800010a7983 */ /* 0x000f280000100800 */
[----:B0-----:R-:W4:Y:S04]  /*c630*/  LDL R8, [R1+0x1a4] ;  /* 0x0001a40001087983 */ /* 0x001f280000100800 */
[----:B------:R-:W4:Y:S04]  /*c640*/  LDL R9, [R1+0x1a0] ;  /* 0x0001a00001097983 */ /* 0x000f280000100800 */
[----:B-1----:R-:W4:Y:S04]  /*c650*/  LDL R4, [R1+0x19c] ;  /* 0x00019c0001047983 */ /* 0x002f280000100800 */
[----:B------:R-:W4:Y:S04]  /*c660*/  LDL R34, [R1+0x198] ;  /* 0x0001980001227983 */ /* 0x000f280000100800 */
[----:B------:R-:W4:Y:S04]  /*c670*/  LDL R32, [R1+0x194] ;  /* 0x0001940001207983 */ /* 0x000f280000100800 */
[----:B------:R-:W4:Y:S04]  /*c680*/  LDL R37, [R1+0x190] ;  /* 0x0001900001257983 */ /* 0x000f280000100800 */
[----:B------:R-:W4:Y:S01]  /*c690*/  LDL R40, [R1+0x18c] ;  /* 0x00018c0001287983 */ /* 0x000f220000100800 */
[----:B--2---:R-:W-:-:S04]  /*c6a0*/  IMAD.WIDE R6, R42, 0x2, R16 ;  /* 0x000000022a067825 */ /* 0x004fc800078e0210 */
[--C-:B---3--:R-:W-:Y:S01]  /*c6b0*/  IMAD.WIDE R56, R28, 0x2, R16.reuse ;  /* 0x000000021c387825 */ /* 0x108fe200078e0210 */
[----:B------:R0:W-:Y:S03]  /*c6c0*/  STL.64 [R1+0x848], R6 ;  /* 0x0008480601007387 */ /* 0x0001e60000100a00 */
[--C-:B------:R-:W-:Y:S01]  /*c6d0*/  IMAD.WIDE R14, R29, 0x2, R16.reuse ;  /* 0x000000021d0e7825 */ /* 0x100fe200078e0210 */
[----:B------:R-:W-:Y:S04]  /*c6e0*/  STL.64 [R1+0x860], R56 ;  /* 0x0008603801007387 */ /* 0x000fe80000100a00 */
[----:B------:R-:W-:Y:S01]  /*c6f0*/  STL.64 [R1+0x880], R14 ;  /* 0x0008800e01007387 */ /* 0x000fe20000100a00 */
[----:B0-----:R-:W-:-:S03]  /*c700*/  IMAD.WIDE R6, R2, 0x2, R16 ;  /* 0x0000000202067825 */ /* 0x001fc600078e0210 */
[----:B------:R-:W2:Y:S01]  /*c710*/  LDL R41, [R1+0x188] ;  /* 0x0001880001297983 */ /* 0x000ea20000100800 */
[----:B------:R-:W-:-:S03]  /*c720*/  IMAD.WIDE R2, R3, 0x2, R16 ;  /* 0x0000000203027825 */ /* 0x000fc600078e0210 */
        /* <DEDUP_REMOVED lines=16> */
[----:B------:R-:W3:Y:S01]  /*c830*/  LDL R42, [R1+0x140] ;  /* 0x00014000012a7983 */ /* 0x000ee20000100800 */
[----:B------:R-:W-:-:S05]  /*c840*/  IMAD.WIDE R60, R61, 0x2, R16 ;  /* 0x000000023d3c7825 */ /* 0x000fca00078e0210 */
[----:B------:R0:W-:Y:S01]  /*c850*/  STL.64 [R1+0x8d8], R60 ;  /* 0x0008d83c01007387 */ /* 0x0001e20000100a00 */
[----:B----4-:R-:W-:-:S03]  /*c860*/  IMAD.WIDE R12, R13, 0x2, R16 ;  /* 0x000000020d0c7825 */ /* 0x010fc600078e0210 */
[----:B0-----:R-:W4:Y:S04]  /*c870*/  LDL.LU.64 R60, [R1+0x2320] ;  /* 0x00232000013c7983 */ /* 0x001f280000300a00 */
[----:B------:R0:W-:Y:S02]  /*c880*/  STL.64 [R1+0x8f0], R12 ;  /* 0x0008f00c01007387 */ /* 0x0001e40000100a00 */
[----:B0-----:R-:W-:-:S05]  /*c890*/  IMAD.WIDE R12, R10, 0x2, R16 ;  /* 0x000000020a0c7825 */ /* 0x001fca00078e0210 */
[----:B------:R0:W-:Y:S02]  /*c8a0*/  STL.64 [R1+0x1008], R12 ;  /* 0x0010080c01007387 */ /* 0x0001e40000100a00 */
[----:B0-----:R-:W-:-:S04]  /*c8b0*/  IMAD.WIDE R12, R8, 0x2, R16 ;  /* 0x00000002080c7825 */ /* 0x001fc800078e0210 */
[--C-:B------:R-:W-:Y:S01]  /*c8c0*/  IMAD.WIDE R8, R9, 0x2, R16.reuse ;  /* 0x0000000209087825 */ /* 0x100fe200078e0210 */
[----:B------:R0:W-:Y:S04]  /*c8d0*/  STL.64 [R1+0x1028], R12 ;  /* 0x0010280c01007387 */ /* 0x0001e80000100a00 */
[----:B------:R1:W-:Y:S01]  /*c8e0*/  STL.64 [R1+0x1048], R8 ;  /* 0x0010480801007387 */ /* 0x0003e20000100a00 */
[----:B0-----:R-:W-:-:S04]  /*c8f0*/  IMAD.WIDE R12, R4, 0x2, R16 ;  /* 0x00000002040c7825 */ /* 0x001fc800078e0210 */
[--C-:B-1----:R-:W-:Y:S01]  /*c900*/  IMAD.WIDE R8, R34, 0x2, R16.reuse ;  /* 0x0000000222087825 */ /* 0x102fe200078e0210 */
[----:B------:R0:W-:Y:S04]  /*c910*/  STL.64 [R1+0x1068], R12 ;  /* 0x0010680c01007387 */ /* 0x0001e80000100a00 */
[----:B------:R1:W-:Y:S01]  /*c920*/  STL.64 [R1+0x1088], R8 ;  /* 0x0010880801007387 */ /* 0x0003e20000100a00 */
[----:B0-----:R-:W-:-:S04]  /*c930*/  IMAD.WIDE R12, R32, 0x2, R16 ;  /* 0x00000002200c7825 */ /* 0x001fc800078e0210 */
[--C-:B-1----:R-:W-:Y:S01]  /*c940*/  IMAD.WIDE R8, R37, 0x2, R16.reuse ;  /* 0x0000000225087825 */ /* 0x102fe200078e0210 */
[----:B------:R0:W-:Y:S04]  /*c950*/  STL.64 [R1+0x10a8], R12 ;  /* 0x0010a80c01007387 */ /* 0x0001e80000100a00 */
[----:B------:R1:W-:Y:S01]  /*c960*/  STL.64 [R1+0x10c8], R8 ;  /* 0x0010c80801007387 */ /* 0x0003e20000100a00 */
[----:B0-----:R-:W-:-:S03]  /*c970*/  IMAD.WIDE R12, R40, 0x2, R16 ;  /* 0x00000002280c7825 */ /* 0x001fc600078e0210 */
[----:B-1----:R-:W4:Y:S04]  /*c980*/  LDL R8, [R1+0x11c] ;  /* 0x00011c0001087983 */ /* 0x002f280000100800 */
[----:B------:R-:W4:Y:S04]  /*c990*/  LDL R9, [R1+0x114] ;  /* 0x0001140001097983 */ /* 0x000f280000100800 */
[----:B------:R0:W-:Y:S04]  /*c9a0*/  STL.64 [R1+0x10e8], R12 ;  /* 0x0010e80c01007387 */ /* 0x0001e80000100a00 */
[----:B------:R-:W4:Y:S04]  /*c9b0*/  LDL R34, [R1+0x110] ;  /* 0x0001100001227983 */ /* 0x000f280000100800 */
[----:B------:R-:W4:Y:S04]  /*c9c0*/  LDL R32, [R1+0x10c] ;  /* 0x00010c0001207983 */ /* 0x000f280000100800 */
[----:B------:R-:W4:Y:S04]  /*c9d0*/  LDL R37, [R1+0x108] ;  /* 0x0001080001257983 */ /* 0x000f280000100800 */
[----:B0-----:R-:W4:Y:S04]  /*c9e0*/  LDL.LU R12, [R1+0x100] ;  /* 0x00010000010c7983 */ /* 0x001f280000300800 */
[----:B------:R-:W4:Y:S01]  /*c9f0*/  LDL.LU R13, [R1+0xfc] ;  /* 0x0000fc00010d7983 */ /* 0x000f220000300800 */
[----:B--2---:R-:W-:-:S05]  /*ca00*/  IMAD.WIDE R40, R41, 0x2, R16 ;  /* 0x0000000229287825 */ /* 0x004fca00078e0210 */
[----:B------:R3:W-:Y:S02]  /*ca10*/  STL.64 [R1+0x1108], R40 ;  /* 0x0011082801007387 */ /* 0x0007e40000100a00 */
[----:B---3--:R-:W-:-:S04]  /*ca20*/  IMAD.WIDE R40, R28, 0x2, R16 ;  /* 0x000000021c287825 */ /* 0x008fc800078e0210 */
[--C-:B------:R-:W-:Y:S01]  /*ca30*/  IMAD.WIDE R28, R29, 0x2, R16.reuse ;  /* 0x000000021d1c7825 */ /* 0x100fe200078e0210 */
[----:B------:R0:W-:Y:S03]  /*ca40*/  STL.64 [R1+0x1128], R40 ;  /* 0x0011282801007387 */ /* 0x0001e60000100a00 */
[--C-:B------:R-:W-:Y:S01]  /*ca50*/  IMAD.WIDE R4, R5, 0x2, R16.reuse ;  /* 0x0000000205047825 */ /* 0x100fe200078e0210 */
[----:B0-----:R-:W2:Y:S04]  /*ca60*/  LDL.LU.64 R40, [R1+0x2318] ;  /* 0x0023180001287983 */ /* 0x001ea80000300a00 */
[----:B------:R0:W-:Y:S04]  /*ca70*/  STL.64 [R1+0x1148], R28 ;  /* 0x0011481c01007387 */ /* 0x0001e80000100a00 */
[----:B0-----:R-:W3:Y:S04]  /*ca80*/  LDL.LU.64 R28, [R1+0x2310] ;  /* 0x00231000011c7983 */ /* 0x001ee80000300a00 */
[----:B------:R0:W-:Y:S02]  /*ca90*/  STL.64 [R1+0x1168], R4 ;  /* 0x0011680401007387 */ /* 0x0001e40000100a00 */
[----:B0-----:R-:W-:-:S04]  /*caa0*/  IMAD.WIDE R4, R2, 0x2, R16 ;  /* 0x0000000202047825 */ /* 0x001fc800078e0210 */
[--C-:B------:R-:W-:Y:S01]  /*cab0*/  IMAD.WIDE R2, R3, 0x2, R16.reuse ;  /* 0x0000000203027825 */ /* 0x100fe200078e0210 */
[----:B------:R0:W-:Y:S04]  /*cac0*/  STL.64 [R1+0x1188], R4 ;  /* 0x0011880401007387 */ /* 0x0001e80000100a00 */
[----:B0-----:R-:W2:Y:S04]  /*cad0*/  LDL.LU R4, [R1+0xe8] ;  /* 0x0000e80001047983 */ /* 0x001ea80000300800 */
[----:B------:R-:W2:Y:S04]  /*cae0*/  LDL.LU R5, [R1+0xe4] ;  /* 0x0000e40001057983 */ /* 0x000ea80000300800 */
[----:B------:R0:W-:Y:S04]  /*caf0*/  STL.64 [R1+0x11a8], R2 ;  /* 0x0011a80201007387 */ /* 0x0001e80000100a00 */
[----:B0-----:R-:W2:Y:S01]  /*cb00*/  LDL.LU.64 R2, [R1+0x2308] ;  /* 0x0023080001027983 */ /* 0x001ea20000300a00 */
[----:B------:R-:W-:-:S05]  /*cb10*/  IMAD.WIDE R10, R11, 0x2, R16 ;  /* 0x000000020b0a7825 */ /* 0x000fca00078e0210 */
[----:B------:R0:W-:Y:S02]  /*cb20*/  STL.64 [R1+0x11c8], R10 ;  /* 0x0011c80a01007387 */ /* 0x0001e40000100a00 */
[----:B0-----:R-:W-:-:S04]  /*cb30*/  IMAD.WIDE R10, R56, 0x2, R16 ;  /* 0x00000002380a7825 */ /* 0x001fc800078e0210 */
[--C-:B------:R-:W-:Y:S01]  /*cb40*/  IMAD.WIDE R56, R57, 0x2, R16.reuse ;  /* 0x0000000239387825 */ /* 0x100fe200078e0210 */
[----:B------:R0:W-:Y:S04]  /*cb50*/  STL.64 [R1+0x11e8], R10 ;  /* 0x0011e80a01007387 */ /* 0x0001e80000100a00 */
[----:B------:R1:W-:Y:S01]  /*cb60*/  STL.64 [R1+0x1208], R56 ;  /* 0x0012083801007387 */ /* 0x0003e20000100a00 */
[----:B0-----:R-:W-:-:S04]  /*cb70*/  IMAD.WIDE R10, R27, 0x2, R16 ;  /* 0x000000021b0a7825 */ /* 0x001fc800078e0210 */
[--C-:B-1----:R-:W-:Y:S01]  /*cb80*/  IMAD.WIDE R56, R22, 0x2, R16.reuse ;  /* 0x0000000216387825 */ /* 0x102fe200078e0210 */
[----:B------:R0:W-:Y:S03]  /*cb90*/  STL.64 [R1+0x1228], R10 ;  /* 0x0012280a01007387 */ /* 0x0001e60000100a00 */
[--C-:B0-----:R-:W-:Y:S02]  /*cba0*/  IMAD.WIDE R10, R33, 0x2, R16.reuse ;  /* 0x00000002210a7825 */ /* 0x101fe400078e0210 */
[----:B------:R-:W4:Y:S04]  /*cbb0*/  LDL.LU R33, [R1+0x2300] ;  /* 0x0023000001217983 */ /* 0x000f280000300800 */
[----:B------:R0:W-:Y:S04]  /*cbc0*/  STL.64 [R1+0x1248], R56 ;  /* 0x0012483801007387 */ /* 0x0001e80000100a00 */
[----:B------:R1:W-:Y:S04]  /*cbd0*/  STL.64 [R1+0x1268], R10 ;  /* 0x0012680a01007387 */ /* 0x0003e80000100a00 */
[----:B------:R1:W-:Y:S01]  /*cbe0*/  STL.64 [R1+0x22b0], R14 ;  /* 0x0022b00e01007387 */ /* 0x0003e20000100a00 */
[----:B0-----:R-:W-:-:S04]  /*cbf0*/  IMAD.WIDE R56, R14, 0x2, R16 ;  /* 0x000000020e387825 */ /* 0x001fc800078e0210 */
[--C-:B-1----:R-:W-:Y:S01]  /*cc00*/  IMAD.WIDE R10, R15, 0x2, R16.reuse ;  /* 0x000000020f0a7825 */ /* 0x102fe200078e0210 */
[----:B------:R-:W-:Y:S03]  /*cc10*/  STL.64 [R1+0x1288], R56 ;  /* 0x0012883801007387 */ /* 0x000fe60000100a00 */
[--C-:B------:R-:W-:Y:S01]  /*cc20*/  IMAD.WIDE R14, R6, 0x2, R16.reuse ;  /* 0x00000002060e7825 */ /* 0x100fe200078e0210 */
[----:B------:R0:W-:Y:S04]  /*cc30*/  STL.64 [R1+0x12a8], R10 ;  /* 0x0012a80a01007387 */ /* 0x0001e80000100a00 */
[----:B------:R-:W-:Y:S04]  /*cc40*/  STL.64 [R1+0x22b8], R6 ;  /* 0x0022b80601007387 */ /* 0x000fe80000100a00 */
[----:B------:R1:W-:Y:S01]  /*cc50*/  STL.64 [R1+0x12c8], R14 ;  /* 0x0012c80e01007387 */ /* 0x0003e20000100a00 */
[----:B0-----:R-:W-:-:S04]  /*cc60*/  IMAD.WIDE R10, R7, 0x2, R16 ;  /* 0x00000002070a7825 */ /* 0x001fc800078e0210 */
[--C-:B-1----:R-:W-:Y:S01]  /*cc70*/  IMAD.WIDE R14, R42, 0x2, R16.reuse ;  /* 0x000000022a0e7825 */ /* 0x102fe200078e0210 */
[----:B------:R0:W-:Y:S04]  /*cc80*/  STL.64 [R1+0x12e8], R10 ;  /* 0x0012e80a01007387 */ /* 0x0001e80000100a00 */
[----:B------:R-:W-:Y:S01]  /*cc90*/  STL.64 [R1+0x1308], R14 ;  /* 0x0013080e01007387 */ /* 0x000fe20000100a00 */
[----:B--2---:R-:W-:-:S03]  /*cca0*/  IMAD.WIDE R6, R2, 0x2, R16 ;  /* 0x0000000202067825 */ /* 0x004fc600078e0210 */
[----:B------:R3:W-:Y:S01]  /*ccb0*/  STL.64 [R1+0x22c0], R2 ;  /* 0x0022c00201007387 */ /* 0x0007e20000100a00 */
[----:B0-----:R-:W-:-:S03]  /*ccc0*/  IMAD.WIDE R10, R3, 0x2, R16 ;  /* 0x00000002030a7825 */ /* 0x001fc600078e0210 */
[----:B------:R0:W-:Y:S04]  /*ccd0*/  STL.64 [R1+0x1328], R6 ;  /* 0x0013280601007387 */ /* 0x0001e80000100a00 */
[----:B------:R1:W-:Y:S01]  /*cce0*/  STL.64 [R1+0x1348], R10 ;  /* 0x0013480a01007387 */ /* 0x0003e20000100a00 */
[----:B---3--:R-:W-:-:S03]  /*ccf0*/  IMAD.WIDE R2, R28, 0x2, R16 ;  /* 0x000000021c027825 */ /* 0x008fc600078e0210 */
[----:B------:R-:W2:Y:S01]  /*cd00*/  LDL.LU R28, [R1+0x22fc] ;  /* 0x0022fc00011c7983 */ /* 0x000ea20000300800 */
[----:B0-----:R-:W-:-:S04]  /*cd10*/  IMAD.WIDE R6, R59, 0x2, R16 ;  /* 0x000000023b067825 */ /* 0x001fc800078e0210 */
[--C-:B-1----:R-:W-:Y:S01]  /*cd20*/  IMAD.WIDE R10, R29, 0x2, R16.reuse ;  /* 0x000000021d0a7825 */ /* 0x102fe200078e0210 */
[----:B------:R4:W-:Y:S04]  /*cd30*/  STL.64 [R1+0x1368], R6 ;  /* 0x0013680601007387 */ /* 0x0009e80000100a00 */
[----:B------:R-:W2:Y:S04]  /*cd40*/  LDL.LU R29, [R1+0x22f8] ;  /* 0x0022f800011d7983 */ /* 0x000ea80000300800 */
[----:B------:R0:W-:Y:S01]  /*cd50*/  STL.64 [R1+0x1388], R2 ;  /* 0x0013880201007387 */ /* 0x0001e20000100a00 */
[----:B----4-:R-:W-:-:S03]  /*cd60*/  IMAD.WIDE R6, R8, 0x2, R16 ;  /* 0x0000000208067825 */ /* 0x010fc600078e0210 */
[----:B------:R-:W-:Y:S04]  /*cd70*/  STL.64 [R1+0x13a8], R10 ;  /* 0x0013a80a01007387 */ /* 0x000fe80000100a00 */
[----:B------:R1:W-:Y:S01]  /*cd80*/  STL.64 [R1+0x22c8], R8 ;  /* 0x0022c80801007387 */ /* 0x0003e20000100a00 */
[----:B0-----:R-:W-:-:S03]  /*cd90*/  IMAD.WIDE R2, R9, 0x2, R16 ;  /* 0x0000000209027825 */ /* 0x001fc600078e0210 */
[----:B------:R0:W-:Y:S04]  /*cda0*/  STL.64 [R1+0x13c8], R6 ;  /* 0x0013c80601007387 */ /* 0x0001e80000100a00 */
[----:B------:R3:W-:Y:S01]  /*cdb0*/  STL.64 [R1+0x13e8], R2 ;  /* 0x0013e80201007387 */ /* 0x0007e20000100a00 */
[----:B-1----:R-:W-:-:S04]  /*cdc0*/  IMAD.WIDE R8, R34, 0x2, R16 ;  /* 0x0000000222087825 */ /* 0x002fc800078e0210 */
[--C-:B0-----:R-:W-:Y:S01]  /*cdd0*/  IMAD.WIDE R6, R37, 0x2, R16.reuse ;  /* 0x0000000225067825 */ /* 0x101fe200078e0210 */
[----:B------:R0:W-:Y:S03]  /*cde0*/  STL.64 [R1+0x1408], R8 ;  /* 0x0014080801007387 */ /* 0x0001e60000100a00 */
[----:B---3--:R-:W-:-:S05]  /*cdf0*/  IMAD.WIDE R2, R32, 0x2, R16 ;  /* 0x0000000220027825 */ /* 0x008fca00078e0210 */
[----:B------:R1:W-:Y:S01]  /*ce00*/  STL.64 [R1+0x1428], R2 ;  /* 0x0014280201007387 */ /* 0x0003e20000100a00 */
[----:B0-----:R-:W-:-:S03]  /*ce10*/  IMAD.WIDE R8, R40, 0x2, R16 ;  /* 0x0000000228087825 */ /* 0x001fc600078e0210 */
[----:B------:R0:W-:Y:S04]  /*ce20*/  STL.64 [R1+0x1448], R6 ;  /* 0x0014480601007387 */ /* 0x0001e80000100a00 */
[----:B------:R-:W-:Y:S01]  /*ce30*/  STL.64 [R1+0x1468], R8 ;  /* 0x0014680801007387 */ /* 0x000fe20000100a00 */
[----:B-1----:R-:W-:-:S03]  /*ce40*/  IMAD.WIDE R2, R12, 0x2, R16 ;  /* 0x000000020c027825 */ /* 0x002fc600078e0210 */
[----:B------:R-:W-:Y:S01]  /*ce50*/  STL.64 [R1+0x22d0], R12 ;  /* 0x0022d00c01007387 */ /* 0x000fe20000100a00 */
[----:B0-----:R-:W-:-:S03]  /*ce60*/  IMAD.WIDE R6, R13, 0x2, R16 ;  /* 0x000000020d067825 */ /* 0x001fc600078e0210 */
[----:B------:R0:W-:Y:S04]  /*ce70*/  STL.64 [R1+0x1488], R2 ;  /* 0x0014880201007387 */ /* 0x0001e80000100a00 */
[----:B------:R1:W-:Y:S04]  /*ce80*/  STL.64 [R1+0x14a8], R6 ;  /* 0x0014a80601007387 */ /* 0x0003e80000100a00 */
[----:B------:R-:W-:Y:S01]  /*ce90*/  STL.64 [R1+0x22d8], R40 ;  /* 0x0022d82801007387 */ /* 0x000fe20000100a00 */
[----:B0-----:R-:W-:-:S04]  /*cea0*/  IMAD.WIDE R2, R41, 0x2, R16 ;  /* 0x0000000229027825 */ /* 0x001fc800078e0210 */
[--C-:B-1----:R-:W-:Y:S01]  /*ceb0*/  IMAD.WIDE R6, R61, 0x2, R16.reuse ;  /* 0x000000023d067825 */ /* 0x102fe200078e0210 */
[----:B------:R0:W-:Y:S03]  /*cec0*/  STL.64 [R1+0x14c8], R2 ;  /* 0x0014c80201007387 */ /* 0x0001e60000100a00 */
[--C-:B------:R-:W-:Y:S01]  /*ced0*/  IMAD.WIDE R8, R39, 0x2, R16.reuse ;  /* 0x0000000227087825 */ /* 0x100fe200078e0210 */
[----:B------:R-:W-:Y:S04]  /*cee0*/  STL.64 [R1+0x22e0], R60 ;  /* 0x0022e03c01007387 */ /* 0x000fe80000100a00 */
[----:B------:R1:W-:Y:S01]  /*cef0*/  STL.64 [R1+0x14e8], R6 ;  /* 0x0014e80601007387 */ /* 0x0003e20000100a00 */
[----:B0-----:R-:W-:-:S05]  /*cf00*/  IMAD.WIDE R2, R60, 0x2, R16 ;  /* 0x000000023c027825 */ /* 0x001fca00078e0210 */
[----:B------:R0:W-:Y:S01]  /*cf10*/  STL.64 [R1+0x1508], R2 ;  /* 0x0015080201007387 */ /* 0x0001e20000100a00 */
[----:B-1----:R-:W-:-:S03]  /*cf20*/  IMAD.WIDE R6, R5, 0x2, R16 ;  /* 0x0000000205067825 */ /* 0x002fc600078e0210 */
[----:B------:R-:W-:Y:S04]  /*cf30*/  STL.64 [R1+0x1528], R8 ;  /* 0x0015280801007387 */ /* 0x000fe80000100a00 */
[----:B------:R1:W-:Y:S01]  /*cf40*/  STL.64 [R1+0x22e8], R4 ;  /* 0x0022e80401007387 */ /* 0x0003e20000100a00 */
[----:B0-----:R-:W-:-:S05]  /*cf50*/  IMAD.WIDE R2, R4, 0x2, R16 ;  /* 0x0000000204027825 */ /* 0x001fca00078e0210 */
[----:B------:R0:W-:Y:S04]  /*cf60*/  STL.64 [R1+0x1548], R2 ;  /* 0x0015480201007387 */ /* 0x0001e80000100a00 */
[----:B------:R3:W-:Y:S01]  /*cf70*/  STL.64 [R1+0x1568], R6 ;  /* 0x0015680601007387 */ /* 0x0007e20000100a00 */
[----:B-1----:R-:W-:-:S03]  /*cf80*/  IMAD.WIDE R4, R31, 0x2, R16 ;  /* 0x000000021f047825 */ /* 0x002fc600078e0210 */
[----:B------:R-:W-:Y:S01]  /*cf90*/  STL.64 [R1+0x22f0], R38 ;  /* 0x0022f02601007387 */ /* 0x000fe20000100a00 */
[----:B0-----:R-:W-:-:S04]  /*cfa0*/  IMAD.WIDE R2, R38, 0x2, R16 ;  /* 0x0000000226027825 */ /* 0x001fc800078e0210 */
[--C-:B---3--:R-:W-:Y:S01]  /*cfb0*/  IMAD.WIDE R6, R36, 0x2, R16.reuse ;  /* 0x0000000224067825 */ /* 0x108fe200078e0210 */
[----:B------:R0:W-:Y:S04]  /*cfc0*/  STL.64 [R1+0x1588], R2 ;  /* 0x0015880201007387 */ /* 0x0001e80000100a00 */
[----:B------:R1:W-:Y:S04]  /*cfd0*/  STL.64 [R1+0x15a8], R6 ;  /* 0x0015a80601007387 */ /* 0x0003e80000100a00 */
[----:B------:R3:W-:Y:S01]  /*cfe0*/  STL.64 [R1+0x15c8], R4 ;  /* 0x0015c80401007387 */ /* 0x0007e20000100a00 */
[----:B0-----:R-:W-:-:S04]  /*cff0*/  IMAD.WIDE R2, R26, 0x2, R16 ;  /* 0x000000021a027825 */ /* 0x001fc800078e0210 */
[--C-:B-1----:R-:W-:Y:S01]  /*d000*/  IMAD.WIDE R6, R25, 0x2, R16.reuse ;  /* 0x0000000219067825 */ /* 0x102fe200078e0210 */
[----:B------:R0:W-:Y:S03]  /*d010*/  STL.64 [R1+0x15e8], R2 ;  /* 0x0015e80201007387 */ /* 0x0001e60000100a00 */
[--C-:B---3--:R-:W-:Y:S01]  /*d020*/  IMAD.WIDE R4, R24, 0x2, R16.reuse ;  /* 0x0000000218047825 */ /* 0x108fe200078e0210 */
        /* <DEDUP_REMOVED lines=17> */
[----:B---3--:R-:W-:Y:S01]  /*d140*/  IMAD.WIDE R4, R0, 0x2, R16 ;  /* 0x0000000200047825 */ /* 0x008fe200078e0210 */
[----:B------:R0:W-:Y:S04]  /*d150*/  STL.64 [R1+0x1748], R6 ;  /* 0x0017480601007387 */ /* 0x0001e80000100a00 */
[----:B------:R1:W-:Y:S01]  /*d160*/  STL.64 [R1+0x1728], R4 ;  /* 0x0017280401007387 */ /* 0x0003e20000100a00 */
[----:B--2---:R-:W-:-:S04]  /*d170*/  IMAD.WIDE R2, R43, 0x2, R28 ;  /* 0x000000022b027825 */ /* 0x004fc800078e021c */
[--C-:B0-----:R-:W-:Y:S01]  /*d180*/  IMAD.WIDE R6, R44, 0x2, R28.reuse ;  /* 0x000000022c067825 */ /* 0x101fe200078e021c */
[----:B------:R0:W-:Y:S03]  /*d190*/  STL.64 [R1+0xa0], R2 ;  /* 0x0000a00201007387 */ /* 0x0001e60000100a00 */
[--C-:B-1----:R-:W-:Y:S01]  /*d1a0*/  IMAD.WIDE R4, R46, 0x2, R28.reuse ;  /* 0x000000022e047825 */ /* 0x102fe200078e021c */
[----:B------:R-:W-:Y:S04]  /*d1b0*/  STL.64 [R1+0x88], R6 ;  /* 0x0000880601007387 */ /* 0x000fe80000100a00 */
[----:B------:R-:W2:Y:S01]  /*d1c0*/  LDL R61, [R1+0x284] ;  /* 0x00028400013d7983 */ /* 0x000ea20000100800 */
[----:B0-----:R-:W-:-:S03]  /*d1d0*/  IMAD.WIDE R2, R47, 0x2, R28 ;  /* 0x000000022f027825 */ /* 0x001fc600078e021c */
[----:B------:R-:W-:Y:S04]  /*d1e0*/  STL.64 [R1+0x70], R4 ;  /* 0x0000700401007387 */ /* 0x000fe80000100a00 */
[----:B------:R-:W3:Y:S04]  /*d1f0*/  LDL R40, [R1+0x280] ;  /* 0x0002800001287983 */ /* 0x000ee80000100800 */
[----:B------:R0:W-:Y:S04]  /*d200*/  STL.64 [R1+0x58], R2 ;  /* 0x0000580201007387 */ /* 0x0001e80000100a00 */
[----:B------:R-:W4:Y:S04]  /*d210*/  LDL R41, [R1+0x27c] ;  /* 0x00027c0001297983 */ /* 0x000f280000100800 */
[----:B------:R-:W4:Y:S04]  /*d220*/  LDL R12, [R1+0x278] ;  /* 0x00027800010c7983 */ /* 0x000f280000100800 */
[----:B------:R-:W4:Y:S04]  /*d230*/  LDL R13, [R1+0x274] ;  /* 0x00027400010d7983 */ /* 0x000f280000100800 */
[----:B------:R-:W4:Y:S04]  /*d240*/  LDL R8, [R1+0x270] ;  /* 0x0002700001087983 */ /* 0x000f280000100800 */
[----:B------:R-:W4:Y:S04]  /*d250*/  LDL R9, [R1+0x26c] ;  /* 0x00026c0001097983 */ /* 0x000f280000100800 */
[----:B0-----:R-:W4:Y:S04]  /*d260*/  LDL R2, [R1+0x268] ;  /* 0x0002680001027983 */ /* 0x001f280000100800 */
[----:B------:R-:W4:Y:S04]  /*d270*/  LDL R3, [R1+0x264] ;  /* 0x0002640001037983 */ /* 0x000f280000100800 */
[----:B------:R-:W4:Y:S04]  /*d280*/  LDL R6, [R1+0x260] ;  /* 0x0002600001067983 */ /* 0x000f280000100800 */
[----:B------:R-:W4:Y:S04]  /*d290*/  LDL R7, [R1+0x25c] ;  /* 0x00025c0001077983 */ /* 0x000f280000100800 */
[----:B------:R-:W4:Y:S04]  /*d2a0*/  LDL R14, [R1+0x258] ;  /* 0x00025800010e7983 */ /* 0x000f280000100800 */
[----:B------:R-:W4:Y:S01]  /*d2b0*/  LDL R15, [R1+0x254] ;  /* 0x00025400010f7983 */ /* 0x000f220000100800 */
[----:B------:R-:W-:-:S04]  /*d2c0*/  IMAD.WIDE R10, R48, 0x2, R28 ;  /* 0x00000002300a7825 */ /* 0x000fc800078e021c */
[--C-:B------:R-:W-:Y:S01]  /*d2d0*/  IMAD.WIDE R56, R58, 0x2, R28.reuse ;  /* 0x000000023a387825 */ /* 0x100fe200078e021c */
[----:B------:R-:W-:Y:S03]  /*d2e0*/  STL.64 [R1+0x2158], R10 ;  /* 0x0021580a01007387 */ /* 0x000fe60000100a00 */
[--C-:B------:R-:W-:Y:S01]  /*d2f0*/  IMAD.WIDE R16, R49, 0x2, R28.reuse ;  /* 0x0000000231107825 */ /* 0x100fe200078e021c */
[----:B------:R-:W-:Y:S03]  /*d300*/  STL.64 [R1+0x2160], R56 ;  /* 0x0021603801007387 */ /* 0x000fe60000100a00 */
[--C-:B------:R-:W-:Y:S01]  /*d310*/  IMAD.WIDE R18, R53, 0x2, R28.reuse ;  /* 0x0000000235127825 */ /* 0x100fe200078e021c */
[----:B------:R0:W-:Y:S03]  /*d320*/  STL.64 [R1+0x2168], R16 ;  /* 0x0021681001007387 */ /* 0x0001e60000100a00 */
[--C-:B------:R-:W-:Y:S01]  /*d330*/  IMAD.WIDE R20, R45, 0x2, R28.reuse ;  /* 0x000000022d147825 */ /* 0x100fe200078e021c */
[----:B------:R-:W-:Y:S03]  /*d340*/  STL.64 [R1+0x2170], R18 ;  /* 0x0021701201007387 */ /* 0x000fe60000100a00 */
[--C-:B------:R-:W-:Y:S01]  /*d350*/  IMAD.WIDE R22, R55, 0x2, R28.reuse ;  /* 0x0000000237167825 */ /* 0x100fe200078e021c */
[----:B------:R-:W-:Y:S03]  /*d360*/  STL.64 [R1+0x2178], R20 ;  /* 0x0021781401007387 */ /* 0x000fe60000100a00 */
[--C-:B------:R-:W-:Y:S01]  /*d370*/  IMAD.WIDE R24, R51, 0x2, R28.reuse ;  /* 0x0000000233187825 */ /* 0x100fe200078e021c */
[----:B------:R-:W-:Y:S03]  /*d380*/  STL.64 [R1+0x2180], R22 ;  /* 0x0021801601007387 */ /* 0x000fe60000100a00 */
[--C-:B------:R-:W-:Y:S01]  /*d390*/  IMAD.WIDE R26, R50, 0x2, R28.reuse ;  /* 0x00000002321a7825 */ /* 0x100fe200078e021c */
[----:B------:R-:W-:Y:S03]  /*d3a0*/  STL.64 [R1+0x2188], R24 ;  /* 0x0021881801007387 */ /* 0x000fe60000100a00 */
[--C-:B0-----:R-:W-:Y:S01]  /*d3b0*/  IMAD.WIDE R16, R52, 0x2, R28.reuse ;  /* 0x0000000234107825 */ /* 0x101fe200078e021c */
[----:B------:R-:W-:Y:S03]  /*d3c0*/  STL.64 [R1+0x2190], R26 ;  /* 0x0021901a01007387 */ /* 0x000fe60000100a00 */
[--C-:B------:R-:W-:Y:S01]  /*d3d0*/  IMAD.WIDE R4, R54, 0x2, R28.reuse ;  /* 0x0000000236047825 */ /* 0x100fe200078e021c */
[----:B------:R3:W-:Y:S04]  /*d3e0*/  STL.64 [R1+0x290], R16 ;  /* 0x0002901001007387 */ /* 0x0007e80000100a00 */
[----:B------:R4:W-:Y:S01]  /*d3f0*/  STL.64 [R1+0x2b0], R4 ;  /* 0x0002b00401007387 */ /* 0x0009e20000100a00 */
[----:B--2---:R-:W-:-:S05]  /*d400*/  IMAD.WIDE R10, R61, 0x2, R28 ;  /* 0x000000023d0a7825 */ /* 0x004fca00078e021c */
[----:B------:R0:W-:Y:S01]  /*d410*/  STL.64 [R1+0x2c8], R10 ;  /* 0x0002c80a01007387 */ /* 0x0001e20000100a00 */
[----:B---3--:R-:W-:-:S04]  /*d420*/  IMAD.WIDE R16, R40, 0x2, R28 ;  /* 0x0000000228107825 */ /* 0x008fc800078e021c */
[--C-:B----4-:R-:W-:Y:S01]  /*d430*/  IMAD.WIDE R4, R41, 0x2, R28.reuse ;  /* 0x0000000229047825 */ /* 0x110fe200078e021c */
[----:B------:R-:W-:Y:S03]  /*d440*/  STL.64 [R1+0x2e8], R16 ;  /* 0x0002e81001007387 */ /* 0x000fe60000100a00 */
[--C-:B0-----:R-:W-:Y:S01]  /*d450*/  IMAD.WIDE R10, R12, 0x2, R28.reuse ;  /* 0x000000020c0a7825 */ /* 0x101fe200078e021c */
[----:B------:R0:W-:Y:S03]  /*d460*/  STL.64 [R1+0x308], R4 ;  /* 0x0003080401007387 */ /* 0x0001e60000100a00 */
[--C-:B------:R-:W-:Y:S01]  /*d470*/  IMAD.WIDE R12, R13, 0x2, R28.reuse ;  /* 0x000000020d0c7825 */ /* 0x100fe200078e021c */
[----:B------:R1:W-:Y:S04]  /*d480*/  STL.64 [R1+0x320], R10 ;  /* 0x0003200a01007387 */ /* 0x0003e80000100a00 */
[----:B------:R-:W-:Y:S01]  /*d490*/  STL.64 [R1+0x340], R12 ;  /* 0x0003400c01007387 */ /* 0x000fe20000100a00 */
[----:B0-----:R-:W-:-:S04]  /*d4a0*/  IMAD.WIDE R4, R8, 0x2, R28 ;  /* 0x0000000208047825 */ /* 0x001fc800078e021c */
[--C-:B-1----:R-:W-:Y:S01]  /*d4b0*/  IMAD.WIDE R10, R9, 0x2, R28.reuse ;  /* 0x00000002090a7825 */ /* 0x102fe200078e021c */
[----:B------:R0:W-:Y:S03]  /*d4c0*/  STL.64 [R1+0x358], R4 ;  /* 0x0003580401007387 */ /* 0x0001e60000100a00 */
[--C-:B------:R-:W-:Y:S01]  /*d4d0*/  IMAD.WIDE R8, R2, 0x2, R28.reuse ;  /* 0x0000000202087825 */ /* 0x100fe200078e021c */
[----:B------:R-:W-:Y:S04]  /*d4e0*/  STL.64 [R1+0x378], R10 ;  /* 0x0003780a01007387 */ /* 0x000fe80000100a00 */
[----:B------:R-:W-:Y:S01]  /*d4f0*/  STL.64 [R1+0x390], R8 ;  /* 0x0003900801007387 */ /* 0x000fe20000100a00 */
[----:B0-----:R-:W-:-:S04]  /*d500*/  IMAD.WIDE R4, R3, 0x2, R28 ;  /* 0x0000000203047825 */ /* 0x001fc800078e021c */
[--C-:B------:R-:W-:Y:S01]  /*d510*/  IMAD.WIDE R2, R6, 0x2, R28.reuse ;  /* 0x0000000206027825 */ /* 0x100fe200078e021c */
[----:B------:R0:W-:Y:S03]  /*d520*/  STL.64 [R1+0x3b0], R4 ;  /* 0x0003b00401007387 */ /* 0x0001e60000100a00 */
[--C-:B------:R-:W-:Y:S01]  /*d530*/  IMAD.WIDE R6, R7, 0x2, R28.reuse ;  /* 0x0000000207067825 */ /* 0x100fe200078e021c */
[----:B------:R1:W-:Y:S04]  /*d540*/  STL.64 [R1+0x3d0], R2 ;  /* 0x0003d00201007387 */ /* 0x0003e80000100a00 */
[----:B------:R-:W-:Y:S01]  /*d550*/  STL.64 [R1+0x3e8], R6 ;  /* 0x0003e80601007387 */ /* 0x000fe20000100a00 */
[----:B0-----:R-:W-:-:S03]  /*d560*/  IMAD.WIDE R4, R14, 0x2, R28 ;  /* 0x000000020e047825 */ /* 0x001fc600078e021c */
[----:B------:R-:W2:Y:S01]  /*d570*/  LDL R25, [R1+0x250] ;  /* 0x0002500001197983 */ /* 0x000ea20000100800 */
[----:B-1----:R-:W-:-:S03]  /*d580*/  IMAD.WIDE R2, R15, 0x2, R28 ;  /* 0x000000020f027825 */ /* 0x002fc600078e021c */
[----:B------:R0:W-:Y:S04]  /*d590*/  STL.64 [R1+0x408], R4 ;  /* 0x0004080401007387 */ /* 0x0001e80000100a00 */
[----:B------:R-:W3:Y:S04]  /*d5a0*/  LDL R22, [R1+0x24c] ;  /* 0x00024c0001167983 */ /* 0x000ee80000100800 */
[----:B------:R1:W-:Y:S04]  /*d5b0*/  STL.64 [R1+0x420], R2 ;  /* 0x0004200201007387 */ /* 0x0003e80000100a00 */
        /* <DEDUP_REMOVED lines=25> */
[----:B------:R-:W4:Y:S04]  /*d750*/  LDL R6, [R1+0x1e4] ;  /* 0x0001e40001067983 */ /* 0x000f280000100800 */
[----:B------:R-:W4:Y:S04]  /*d760*/  LDL R7, [R1+0x1e0] ;  /* 0x0001e00001077983 */ /* 0x000f280000100800 */
[----:B------:R-:W4:Y:S04]  /*d770*/  LDL R14, [R1+0x1dc] ;  /* 0x0001dc00010e7983 */ /* 0x000f280000100800 */
[----:B------:R-:W4:Y:S01]  /*d780*/  LDL R15, [R1+0x1d8] ;  /* 0x0001d800010f7983 */ /* 0x000f220000100800 */
[----:B--2---:R-:W-:-:S04]  /*d790*/  IMAD.WIDE R26, R25, 0x2, R28 ;  /* 0x00000002191a7825 */ /* 0x004fc800078e021c */
[--C-:B---3--:R-:W-:Y:S01]  /*d7a0*/  IMAD.WIDE R24, R22, 0x2, R28.reuse ;  /* 0x0000000216187825 */ /* 0x108fe200078e021c */
[----:B------:R0:W-:Y:S03]  /*d7b0*/  STL.64 [R1+0x440], R26 ;  /* 0x0004401a01007387 */ /* 0x0001e60000100a00 */
[--C-:B----4-:R-:W-:Y:S01]  /*d7c0*/  IMAD.WIDE R22, R23, 0x2, R28.reuse ;  /* 0x0000000217167825 */ /* 0x110fe200078e021c */
[----:B------:R1:W-:Y:S03]  /*d7d0*/  STL.64 [R1+0x458], R24 ;  /* 0x0004581801007387 */ /* 0x0003e60000100a00 */
[--C-:B0-----:R-:W-:Y:S01]  /*d7e0*/  IMAD.WIDE R26, R20, 0x2, R28.reuse ;  /* 0x00000002141a7825 */ /* 0x101fe200078e021c */
[----:B------:R0:W-:Y:S03]  /*d7f0*/  STL.64 [R1+0x478], R22 ;  /* 0x0004781601007387 */ /* 0x0001e60000100a00 */
[--C-:B-1----:R-:W-:Y:S01]  /*d800*/  IMAD.WIDE R24, R21, 0x2, R28.reuse ;  /* 0x0000000215187825 */ /* 0x102fe200078e021c */
[----:B------:R-:W-:Y:S03]  /*d810*/  STL.64 [R1+0x498], R26 ;  /* 0x0004981a01007387 */ /* 0x000fe60000100a00 */
[----:B------:R-:W-:-:S04]  /*d820*/  IMAD.WIDE R20, R19, 0x2, R28 ;  /* 0x0000000213147825 */ /* 0x000fc800078e021c */
[--C-:B0-----:R-:W-:Y:S01]  /*d830*/  IMAD.WIDE R22, R18, 0x2, R28.reuse ;  /* 0x0000000212167825 */ /* 0x101fe200078e021c */
[----:B------:R-:W-:Y:S03]  /*d840*/  STL.64 [R1+0x4b0], R24 ;  /* 0x0004b01801007387 */ /* 0x000fe60000100a00 */
[--C-:B------:R-:W-:Y:S01]  /*d850*/  IMAD.WIDE R18, R16, 0x2, R28.reuse ;  /* 0x0000000210127825 */ /* 0x100fe200078e021c */
[----:B------:R-:W-:Y:S03]  /*d860*/  STL.64 [R1+0x4d0], R22 ;  /* 0x0004d01601007387 */ /* 0x000fe60000100a00 */
[--C-:B------:R-:W-:Y:S01]  /*d870*/  IMAD.WIDE R16, R17, 0x2, R28.reuse ;  /* 0x0000000211107825 */ /* 0x100fe200078e021c */
[----:B------:R0:W-:Y:S04]  /*d880*/  STL.64 [R1+0x4e8], R20 ;  /* 0x0004e81401007387 */ /* 0x0001e80000100a00 */
[----:B------:R1:W-:Y:S04]  /*d890*/  STL.64 [R1+0x508], R18 ;  /* 0x0005081201007387 */ /* 0x0003e80000100a00 */
[----:B------:R2:W-:Y:S01]  /*d8a0*/  STL.64 [R1+0x520], R16 ;  /* 0x0005201001007387 */ /* 0x0005e20000100a00 */
[----:B0-----:R-:W-:-:S04]  /*d8b0*/  IMAD.WIDE R20, R56, 0x2, R28 ;  /* 0x0000000238147825 */ /* 0x001fc800078e021c */
[--C-:B-1----:R-:W-:Y:S01]  /*d8c0*/  IMAD.WIDE R18, R57, 0x2, R28.reuse ;  /* 0x0000000239127825 */ /* 0x102fe200078e021c */
[----:B------:R-:W-:Y:S03]  /*d8d0*/  STL.64 [R1+0x540], R20 ;  /* 0x0005401401007387 */ /* 0x000fe60000100a00 */
[--C-:B--2---:R-:W-:Y:S01]  /*d8e0*/  IMAD.WIDE R16, R10, 0x2, R28.reuse ;  /* 0x000000020a107825 */ /* 0x104fe200078e021c */
        /* <DEDUP_REMOVED lines=25> */
[----:B------:R-:W-:Y:S01]  /*da80*/  STL.64 [R1+0x6f8], R12 ;  /* 0x0006f80c01007387 */ /* 0x000fe20000100a00 */
[----:B0-----:R-:W-:-:S04]  /*da90*/  IMAD.WIDE R10, R9, 0x2, R28 ;  /* 0x00000002090a7825 */ /* 0x001fc800078e021c */
[--C-:B-1----:R-:W-:Y:S01]  /*daa0*/  IMAD.WIDE R4, R2, 0x2, R28.reuse ;  /* 0x0000000202047825 */ /* 0x102fe200078e021c */
[----:B------:R-:W-:Y:S03]  /*dab0*/  STL.64 [R1+0x718], R10 ;  /* 0x0007180a01007387 */ /* 0x000fe60000100a00 */
[--C-:B------:R-:W-:Y:S01]  /*dac0*/  IMAD.WIDE R8, R3, 0x2, R28.reuse ;  /* 0x0000000203087825 */ /* 0x100fe200078e021c */
[----:B------:R0:W-:Y:S03]  /*dad0*/  STL.64 [R1+0x730], R4 ;  /* 0x0007300401007387 */ /* 0x0001e60000100a00 */
[--C-:B------:R-:W-:Y:S01]  /*dae0*/  IMAD.WIDE R2, R6, 0x2, R28.reuse ;  /* 0x0000000206027825 */ /* 0x100fe200078e021c */
[----:B------:R-:W-:Y:S04]  /*daf0*/  STL.64 [R1+0x750], R8 ;  /* 0x0007500801007387 */ /* 0x000fe80000100a00 */
[----:B------:R1:W-:Y:S01]  /*db00*/  STL.64 [R1+0x768], R2 ;  /* 0x0007680201007387 */ /* 0x0003e20000100a00 */
[----:B0-----:R-:W-:-:S04]  /*db10*/  IMAD.WIDE R4, R7, 0x2, R28 ;  /* 0x0000000207047825 */ /* 0x001fc800078e021c */
[--C-:B------:R-:W-:Y:S01]  /*db20*/  IMAD.WIDE R6, R14, 0x2, R28.reuse ;  /* 0x000000020e067825 */ /* 0x100fe200078e021c */
[----:B------:R0:W-:Y:S03]  /*db30*/  STL.64 [R1+0x788], R4 ;  /* 0x0007880401007387 */ /* 0x0001e60000100a00 */
[--C-:B-1----:R-:W-:Y:S01]  /*db40*/  IMAD.WIDE R2, R15, 0x2, R28.reuse ;  /* 0x000000020f027825 */ /* 0x102fe200078e021c */
[----:B0-----:R-:W2:Y:S04]  /*db50*/  LDL R4, [R1+0x1d4] ;  /* 0x0001d40001047983 */ /* 0x001ea80000100800 */
        /* <DEDUP_REMOVED lines=33> */
[----:B------:R0:W-:Y:S01]  /*dd70*/  STL.64 [R1+0x7e0], R38 ;  /* 0x0007e02601007387 */ /* 0x0001e20000100a00 */
[----:B---3--:R-:W-:-:S03]  /*dd80*/  IMAD.WIDE R4, R5, 0x2, R28 ;  /* 0x0000000205047825 */ /* 0x008fc600078e021c */
[----:B0-----:R-:W2:Y:S04]  /*dd90*/  LDL.LU.64 R38, [R1+0x22f0] ;  /* 0x0022f00001267983 */ /* 0x001ea80000300a00 */
[----:B------:R4:W-:Y:S02]  /*dda0*/  STL.64 [R1+0x7f8], R4 ;  /* 0x0007f80401007387 */ /* 0x0009e40000100a00 */
[----:B----4-:R-:W-:-:S04]  /*ddb0*/  IMAD.WIDE R4, R60, 0x2, R28 ;  /* 0x000000023c047825 */ /* 0x010fc800078e021c */
[--C-:B------:R-:W-:Y:S01]  /*ddc0*/  IMAD.WIDE R60, R61, 0x2, R28.reuse ;  /* 0x000000023d3c7825 */ /* 0x100fe200078e021c */
[----:B------:R0:W-:Y:S04]  /*ddd0*/  STL.64 [R1+0x818], R4 ;  /* 0x0008180401007387 */ /* 0x0001e80000100a00 */
[----:B0-----:R-:W3:Y:S04]  /*dde0*/  LDL.LU.64 R4, [R1+0x22e8] ;  /* 0x0022e80001047983 */ /* 0x001ee80000300a00 */
[----:B------:R0:W-:Y:S02]  /*ddf0*/  STL.64 [R1+0x830], R60 ;  /* 0x0008303c01007387 */ /* 0x0001e40000100a00 */
[----:B0-----:R-:W-:-:S04]  /*de00*/  IMAD.WIDE R60, R40, 0x2, R28 ;  /* 0x00000002283c7825 */ /* 0x001fc800078e021c */
[--C-:B------:R-:W-:Y:S01]  /*de10*/  IMAD.WIDE R40, R41, 0x2, R28.reuse ;  /* 0x0000000229287825 */ /* 0x100fe200078e021c */
[----:B------:R0:W-:Y:S04]  /*de20*/  STL.64 [R1+0x850], R60 ;  /* 0x0008503c01007387 */ /* 0x0001e80000100a00 */
[----:B0-----:R-:W4:Y:S04]  /*de30*/  LDL.LU.64 R60, [R1+0x22e0] ;  /* 0x0022e000013c7983 */ /* 0x001f280000300a00 */
[----:B------:R0:W-:Y:S02]  /*de40*/  STL.64 [R1+0x868], R40 ;  /* 0x0008682801007387 */ /* 0x0001e40000100a00 */
[----:B0-----:R-:W-:-:S04]  /*de50*/  IMAD.WIDE R40, R12, 0x2, R28 ;  /* 0x000000020c287825 */ /* 0x001fc800078e021c */
[--C-:B------:R-:W-:Y:S01]  /*de60*/  IMAD.WIDE R12, R13, 0x2, R28.reuse ;  /* 0x000000020d0c7825 */ /* 0x100fe200078e021c */
[----:B------:R0:W-:Y:S04]  /*de70*/  STL.64 [R1+0x888], R40 ;  /* 0x0008882801007387 */ /* 0x0001e80000100a00 */
[----:B0-----:R-:W2:Y:S04]  /*de80*/  LDL.LU.64 R40, [R1+0x22d8] ;  /* 0x0022d80001287983 */ /* 0x001ea80000300a00 */
        /* <DEDUP_REMOVED lines=15> */
[----:B------:R0:W-:Y:S01]  /*df80*/  STL.64 [R1+0x1050], R6 ;  /* 0x0010500601007387 */ /* 0x0001e20000100a00 */
[----:B------:R-:W-:-:S04]  /*df90*/  IMAD.WIDE R24, R25, 0x2, R28 ;  /* 0x0000000219187825 */ /* 0x000fc800078e021c */
[----:B0-----:R-:W-:-:S04]  /*dfa0*/  IMAD.WIDE R6, R14, 0x2, R28 ;  /* 0x000000020e067825 */ /* 0x001fc800078e021c */
[--C-:B------:R-:W-:Y:S01]  /*dfb0*/  IMAD.WIDE R14, R15, 0x2, R28.reuse ;  /* 0x000000020f0e7825 */ /* 0x100fe200078e021c */
[----:B------:R0:W-:Y:S04]  /*dfc0*/  STL.64 [R1+0x1070], R6 ;  /* 0x0010700601007387 */ /* 0x0001e80000100a00 */
[----:B0-----:R-:W2:Y:S04]  /*dfd0*/  LDL.LU.64 R6, [R1+0x22b8] ;  /* 0x0022b80001067983 */ /* 0x001ea80000300a00 */
[----:B------:R0:W-:Y:S04]  /*dfe0*/  STL.64 [R1+0x1090], R14 ;  /* 0x0010900e01007387 */ /* 0x0001e80000100a00 */
[----:B0-----:R-:W2:Y:S04]  /*dff0*/  LDL.LU.64 R14, [R1+0x22b0] ;  /* 0x0022b000010e7983 */ /* 0x001ea80000300a00 */
        /* <DEDUP_REMOVED lines=9> */
[----:B------:R-:W-:Y:S04]  /*e090*/  STL.64 [R1+0x1130], R24 ;  /* 0x0011301801007387 */ /* 0x000fe80000100a00 */
[----:B------:R-:W3:Y:S01]  /*e0a0*/  LDL R10, [R1+0x128] ;  /* 0x00012800010a7983 */ /* 0x000ee20000100800 */
[----:B------:R-:W-:-:S03]  /*e0b0*/  IMAD.WIDE R20, R11, 0x2, R28 ;  /* 0x000000020b147825 */ /* 0x000fc600078e021c */
[----:B------:R0:W-:Y:S04]  /*e0c0*/  STL.64 [R1+0x1150], R22 ;  /* 0x0011501601007387 */ /* 0x0001e80000100a00 */
[----:B------:R-:W3:Y:S04]  /*e0d0*/  LDL R11, [R1+0x120] ;  /* 0x00012000010b7983 */ /* 0x000ee80000100800 */
[----:B------:R1:W-:Y:S01]  /*e0e0*/  STL.64 [R1+0x1170], R20 ;  /* 0x0011701401007387 */ /* 0x0003e20000100a00 */
[----:B0-----:R-:W-:-:S04]  /*e0f0*/  IMAD.WIDE R22, R16, 0x2, R28 ;  /* 0x0000000210167825 */ /* 0x001fc800078e021c */
[--C-:B------:R-:W-:Y:S01]  /*e100*/  IMAD.WIDE R16, R17, 0x2, R28.reuse ;  /* 0x0000000211107825 */ /* 0x100fe200078e021c */
[----:B------:R0:W-:Y:S03]  /*e110*/  STL.64 [R1+0x1190], R22 ;  /* 0x0011901601007387 */ /* 0x0001e60000100a00 */
[--C-:B-1----:R-:W-:Y:S01]  /*e120*/  IMAD.WIDE R20, R56, 0x2, R28.reuse ;  /* 0x0000000238147825 */ /* 0x102fe200078e021c */
[----:B------:R1:W-:Y:S04]  /*e130*/  STL.64 [R1+0x11b0], R16 ;  /* 0x0011b01001007387 */ /* 0x0003e80000100a00 */
[----:B------:R1:W-:Y:S01]  /*e140*/  STL.64 [R1+0x11d0], R20 ;  /* 0x0011d01401007387 */ /* 0x0003e20000100a00 */
[----:B0-----:R-:W-:-:S04]  /*e150*/  IMAD.WIDE R22, R57, 0x2, R28 ;  /* 0x0000000239167825 */ /* 0x001fc800078e021c */
[--C-:B-1----:R-:W-:Y:S01]  /*e160*/  IMAD.WIDE R16, R26, 0x2, R28.reuse ;  /* 0x000000021a107825 */ /* 0x102fe200078e021c */
[----:B------:R-:W-:Y:S03]  /*e170*/  STL.64 [R1+0x11f0], R22 ;  /* 0x0011f01601007387 */ /* 0x000fe60000100a00 */
[--C-:B------:R-:W-:Y:S01]  /*e180*/  IMAD.WIDE R20, R27, 0x2, R28.reuse ;  /* 0x000000021b147825 */ /* 0x100fe200078e021c */
[----:B------:R-:W-:Y:S04]  /*e190*/  STL.64 [R1+0x2270], R26 ;  /* 0x0022701a01007387 */ /* 0x000fe80000100a00 */
[----:B------:R0:W-:Y:S04]  /*e1a0*/  STL.64 [R1+0x1210], R16 ;  /* 0x0012101001007387 */ /* 0x0001e80000100a00 */
[----:B------:R1:W-:Y:S04]  /*e1b0*/  STL.64 [R1+0x1230], R20 ;  /* 0x0012301401007387 */ /* 0x0003e80000100a00 */
[----:B------:R-:W-:Y:S01]  /*e1c0*/  STL.64 [R1+0x2278], R18 ;  /* 0x0022781201007387 */ /* 0x000fe20000100a00 */
[----:B0-----:R-:W-:-:S04]  /*e1d0*/  IMAD.WIDE R16, R18, 0x2, R28 ;  /* 0x0000000212107825 */ /* 0x001fc800078e021c */
[--C-:B-1----:R-:W-:Y:S01]  /*e1e0*/  IMAD.WIDE R20, R19, 0x2, R28.reuse ;  /* 0x0000000213147825 */ /* 0x102fe200078e021c */
[----:B------:R2:W-:Y:S04]  /*e1f0*/  STL.64 [R1+0x1250], R16 ;  /* 0x0012501001007387 */ /* 0x0005e80000100a00 */
[----:B------:R-:W-:Y:S01]  /*e200*/  STL.64 [R1+0x1270], R20 ;  /* 0x0012701401007387 */ /* 0x000fe20000100a00 */
[----:B--2---:R-:W-:-:S03]  /*e210*/  IMAD.WIDE R16, R14, 0x2, R28 ;  /* 0x000000020e107825 */ /* 0x004fc600078e021c */
[----:B------:R0:W-:Y:S01]  /*e220*/  STL.64 [R1+0x2280], R14 ;  /* 0x0022800e01007387 */ /* 0x0001e20000100a00 */
[----:B------:R-:W-:-:S03]  /*e230*/  IMAD.WIDE R18, R15, 0x2, R28 ;  /* 0x000000020f127825 */ /* 0x000fc600078e021c */
[----:B------:R1:W-:Y:S04]  /*e240*/  STL.64 [R1+0x1290], R16 ;  /* 0x0012901001007387 */ /* 0x0003e80000100a00 */
[----:B------:R-:W-:Y:S01]  /*e250*/  STL.64 [R1+0x12b0], R18 ;  /* 0x0012b01201007387 */ /* 0x000fe20000100a00 */
[----:B0-----:R-:W-:-:S04]  /*e260*/  IMAD.WIDE R14, R7, 0x2, R28 ;  /* 0x00000002070e7825 */ /* 0x001fc800078e021c */
[--C-:B-1----:R-:W-:Y:S01]  /*e270*/  IMAD.WIDE R16, R6, 0x2, R28.reuse ;  /* 0x0000000206107825 */ /* 0x102fe200078e021c */
[----:B------:R0:W-:Y:S04]  /*e280*/  STL.64 [R1+0x2288], R6 ;  /* 0x0022880601007387 */ /* 0x0001e80000100a00 */
[----:B------:R-:W-:Y:S04]  /*e290*/  STL.64 [R1+0x12d0], R16 ;  /* 0x0012d01001007387 */ /* 0x000fe80000100a00 */
[----:B------:R-:W2:Y:S04]  /*e2a0*/  LDL.LU R24, [R1+0xd4] ;  /* 0x0000d40001187983 */ /* 0x000ea80000300800 */
[----:B------:R1:W-:Y:S01]  /*e2b0*/  STL.64 [R1+0x12f0], R14 ;  /* 0x0012f00e01007387 */ /* 0x0003e20000100a00 */
[----:B0-----:R-:W-:-:S03]  /*e2c0*/  IMAD.WIDE R6, R2, 0x2, R28 ;  /* 0x0000000202067825 */ /* 0x001fc600078e021c */
[----:B------:R-:W2:Y:S04]  /*e2d0*/  LDL.LU R25, [R1+0xd0] ;  /* 0x0000d00001197983 */ /* 0x000ea80000300800 */
[----:B------:R-:W2:Y:S01]  /*e2e0*/  LDL.LU R22, [R1+0xcc] ;  /* 0x0000cc0001167983 */ /* 0x000ea20000300800 */
[----:B-1----:R-:W-:-:S03]  /*e2f0*/  IMAD.WIDE R14, R42, 0x2, R28 ;  /* 0x000000022a0e7825 */ /* 0x002fc600078e021c */
[----:B------:R-:W2:Y:S04]  /*e300*/  LDL.LU R23, [R1+0xc8] ;  /* 0x0000c80001177983 */ /* 0x000ea80000300800 */
[----:B------:R-:W2:Y:S04]  /*e310*/  LDL.LU R16, [R1+0xbc] ;  /* 0x0000bc0001107983 */ /* 0x000ea80000300800 */
[----:B------:R0:W-:Y:S04]  /*e320*/  STL.64 [R1+0x1310], R14 ;  /* 0x0013100e01007387 */ /* 0x0001e80000100a00 */
[----:B------:R-:W2:Y:S04]  /*e330*/  LDL.LU R17, [R1+0xb8] ;  /* 0x0000b80001117983 */ /* 0x000ea80000300800 */
[----:B------:R1:W-:Y:S04]  /*e340*/  STL.64 [R1+0x1330], R6 ;  /* 0x0013300601007387 */ /* 0x0003e80000100a00 */
[----:B------:R-:W2:Y:S01]  /*e350*/  LDL.LU R56, [R1+0xb4] ;  /* 0x0000b40001387983 */ /* 0x000ea20000300800 */
[----:B0-----:R-:W-:-:S03]  /*e360*/  IMAD.WIDE R14, R3, 0x2, R28 ;  /* 0x00000002030e7825 */ /* 0x001fc600078e021c */
[----:B------:R-:W2:Y:S01]  /*e370*/  LDL.LU R57, [R1+0xb0] ;  /* 0x0000b00001397983 */ /* 0x000ea20000300800 */
[----:B-1----:R-:W-:-:S03]  /*e380*/  IMAD.WIDE R6, R59, 0x2, R28 ;  /* 0x000000023b067825 */ /* 0x002fc600078e021c */
[----:B------:R3:W-:Y:S04]  /*e390*/  STL.64 [R1+0x2290], R2 ;  /* 0x0022900201007387 */ /* 0x0007e80000100a00 */
[----:B------:R-:W-:Y:S04]  /*e3a0*/  STL.64 [R1+0x1350], R14 ;  /* 0x0013500e01007387 */ /* 0x000fe80000100a00 */
[----:B------:R0:W-:Y:S01]  /*e3b0*/  STL.64 [R1+0x1370], R6 ;  /* 0x0013700601007387 */ /* 0x0001e20000100a00 */
[----:B---3--:R-:W-:-:S04]  /*e3c0*/  IMAD.WIDE R2, R10, 0x2, R28 ;  /* 0x000000020a027825 */ /* 0x008fc800078e021c */
[--C-:B------:R-:W-:Y:S01]  /*e3d0*/  IMAD.WIDE R10, R11, 0x2, R28.reuse ;  /* 0x000000020b0a7825 */ /* 0x100fe200078e021c */
[----:B------:R1:W-:Y:S03]  /*e3e0*/  STL.64 [R1+0x1390], R2 ;  /* 0x0013900201007387 */ /* 0x0003e60000100a00 */
[--C-:B0-----:R-:W-:Y:S01]  /*e3f0*/  IMAD.WIDE R6, R8, 0x2, R28.reuse ;  /* 0x0000000208067825 */ /* 0x101fe200078e021c */
[----:B------:R-:W-:Y:S04]  /*e400*/  STL.64 [R1+0x13b0], R10 ;  /* 0x0013b00a01007387 */ /* 0x000fe80000100a00 */
[----:B------:R0:W-:Y:S01]  /*e410*/  STL.64 [R1+0x13d0], R6 ;  /* 0x0013d00601007387 */ /* 0x0001e20000100a00 */
[----:B-1----:R-:W-:-:S04]  /*e420*/  IMAD.WIDE R2, R9, 0x2, R28 ;  /* 0x0000000209027825 */ /* 0x002fc800078e021c */
[--C-:B------:R-:W-:Y:S01]  /*e430*/  IMAD.WIDE R8, R34, 0x2, R28.reuse ;  /* 0x0000000222087825 */ /* 0x100fe200078e021c */
[----:B------:R1:W-:Y:S03]  /*e440*/  STL.64 [R1+0x13f0], R2 ;  /* 0x0013f00201007387 */ /* 0x0003e60000100a00 */
[--C-:B0-----:R-:W-:Y:S01]  /*e450*/  IMAD.WIDE R6, R32, 0x2, R28.reuse ;  /* 0x0000000220067825 */ /* 0x101fe200078e021c */
[----:B------:R0:W-:Y:S04]  /*e460*/  STL.64 [R1+0x1410], R8 ;  /* 0x0014100801007387 */ /* 0x0001e80000100a00 */
[----:B------:R3:W-:Y:S01]  /*e470*/  STL.64 [R1+0x1430], R6 ;  /* 0x0014300601007387 */ /* 0x0007e20000100a00 */
[----:B-1----:R-:W-:-:S04]  /*e480*/  IMAD.WIDE R2, R37, 0x2, R28 ;  /* 0x0000000225027825 */ /* 0x002fc800078e021c */
[--C-:B0-----:R-:W-:Y:S02]  /*e490*/  IMAD.WIDE R8, R40, 0x2, R28.reuse ;  /* 0x0000000228087825 */ /* 0x101fe400078e021c */
[----:B------:R-:W2:Y:S02]  /*e4a0*/  LDL.LU R40, [R1+0x22ac] ;  /* 0x0022ac0001287983 */ /* 0x000ea40000300800 */
[--C-:B---3--:R-:W-:Y:S02]  /*e4b0*/  IMAD.WIDE R6, R12, 0x2, R28.reuse ;  /* 0x000000020c067825 */ /* 0x108fe400078e021c */
[----:B------:R0:W-:Y:S04]  /*e4c0*/  STL.64 [R1+0x1450], R2 ;  /* 0x0014500201007387 */ /* 0x0001e80000100a00 */
[----:B------:R1:W-:Y:S04]  /*e4d0*/  STL.64 [R1+0x1470], R8 ;  /* 0x0014700801007387 */ /* 0x0003e80000100a00 */
[----:B------:R-:W-:Y:S01]  /*e4e0*/  STL.64 [R1+0x2298], R12 ;  /* 0x0022980c01007387 */ /* 0x000fe20000100a00 */
[----:B0-----:R-:W-:-:S03]  /*e4f0*/  IMAD.WIDE R2, R13, 0x2, R28 ;  /* 0x000000020d027825 */ /* 0x001fc600078e021c */
[----:B------:R4:W-:Y:S01]  /*e500*/  STL.64 [R1+0x1490], R6 ;  /* 0x0014900601007387 */ /* 0x0009e20000100a00 */
[----:B-1----:R-:W-:-:S03]  /*e510*/  IMAD.WIDE R8, R41, 0x2, R28 ;  /* 0x0000000229087825 */ /* 0x002fc600078e021c */
[----:B------:R0:W-:Y:S04]  /*e520*/  STL.64 [R1+0x14b0], R2 ;  /* 0x0014b00201007387 */ /* 0x0001e80000100a00 */
[----:B------:R-:W3:Y:S01]  /*e530*/  LDL.LU R41, [R1+0x22a8] ;  /* 0x0022a80001297983 */ /* 0x000ee20000300800 */
[----:B----4-:R-:W-:-:S03]  /*e540*/  IMAD.WIDE R6, R61, 0x2, R28 ;  /* 0x000000023d067825 */ /* 0x010fc600078e021c */
[----:B------:R1:W-:Y:S01]  /*e550*/  STL.64 [R1+0x14d0], R8 ;  /* 0x0014d00801007387 */ /* 0x0003e20000100a00 */
[----:B0-----:R-:W-:-:S03]  /*e560*/  IMAD.WIDE R2, R60, 0x2, R28 ;  /* 0x000000023c027825 */ /* 0x001fc600078e021c */
[----:B------:R0:W-:Y:S04]  /*e570*/  STL.64 [R1+0x14f0], R6 ;  /* 0x0014f00601007387 */ /* 0x0001e80000100a00 */
[----:B------:R4:W-:Y:S01]  /*e580*/  STL.64 [R1+0x1510], R2 ;  /* 0x0015100201007387 */ /* 0x0009e20000100a00 */
[----:B-1----:R-:W-:-:S04]  /*e590*/  IMAD.WIDE R8, R39, 0x2, R28 ;  /* 0x0000000227087825 */ /* 0x002fc800078e021c */
[--C-:B0-----:R-:W-:Y:S01]  /*e5a0*/  IMAD.WIDE R6, R4, 0x2, R28.reuse ;  /* 0x0000000204067825 */ /* 0x101fe200078e021c */
[----:B------:R-:W-:Y:S03]  /*e5b0*/  STL.64 [R1+0x1530], R8 ;  /* 0x0015300801007387 */ /* 0x000fe60000100a00 */
[--C-:B----4-:R-:W-:Y:S01]  /*e5c0*/  IMAD.WIDE R2, R5, 0x2, R28.reuse ;  /* 0x0000000205027825 */ /* 0x110fe200078e021c */
[----:B------:R0:W-:Y:S04]  /*e5d0*/  STL.64 [R1+0x22a0], R4 ;  /* 0x0022a00401007387 */ /* 0x0001e80000100a00 */
[----:B------:R1:W-:Y:S04]  /*e5e0*/  STL.64 [R1+0x1550], R6 ;  /* 0x0015500601007387 */ /* 0x0003e80000100a00 */
[----:B------:R4:W-:Y:S01]  /*e5f0*/  STL.64 [R1+0x1570], R2 ;  /* 0x0015700201007387 */ /* 0x0009e20000100a00 */
[----:B0-----:R-:W-:-:S04]  /*e600*/  IMAD.WIDE R4, R36, 0x2, R28 ;  /* 0x0000000224047825 */ /* 0x001fc800078e021c */
[----:B-1----:R-:W-:-:S04]  /*e610*/  IMAD.WIDE R6, R38, 0x2, R28 ;  /* 0x0000000226067825 */ /* 0x002fc800078e021c */
[--C-:B----4-:R-:W-:Y:S01]  /*e620*/  IMAD.WIDE R2, R31, 0x2, R28.reuse ;  /* 0x000000021f027825 */ /* 0x110fe200078e021c */
[----:B------:R2:W-:Y:S04]  /*e630*/  STL.64 [R1+0x1590], R6 ;  /* 0x0015900601007387 */ /* 0x0005e80000100a00 */
[----:B------:R0:W-:Y:S04]  /*e640*/  STL.64 [R1+0x15b0], R4 ;  /* 0x0015b00401007387 */ /* 0x0001e80000100a00 */
[----:B------:R1:W-:Y:S01]  /*e650*/  STL.64 [R1+0x15d0], R2 ;  /* 0x0015d00201007387 */ /* 0x0003e20000100a00 */
[----:B--2---:R-:W-:-:S05]  /*e660*/  IMAD.WIDE R6, R24, 0x2, R28 ;  /* 0x0000000218067825 */ /* 0x004fca00078e021c */
        /* <DEDUP_REMOVED lines=18> */
[----:B------:R-:W-:Y:S01]  /*e790*/  STL.64 [R1+0x1710], R6 ;  /* 0x0017100601007387 */ /* 0x000fe20000100a00 */
[----:B0-----:R-:W-:-:S04]  /*e7a0*/  IMAD.WIDE R4, R33, 0x2, R28 ;  /* 0x0000000221047825 */ /* 0x001fc800078e021c */
[----:B-1----:R-:W-:Y:S01]  /*e7b0*/  IMAD.WIDE R2, R0, 0x2, R28 ;  /* 0x0000000200027825 */ /* 0x002fe200078e021c */
[----:B------:R-:W-:Y:S04]  /*e7c0*/  STL.64 [R1+0x1750], R4 ;  /* 0x0017500401007387 */ /* 0x000fe80000100a00 */
[----:B------:R0:W-:Y:S04]  /*e7d0*/  STL.64 [R1+0x1730], R2 ;  /* 0x0017300201007387 */ /* 0x0001e80000100a00 */
[----:B0-----:R-:W2:Y:S01]  /*e7e0*/  LDL R3, [R1+0x284] ;  /* 0x0002840001037983 */ /* 0x001ea20000100800 */
[----:B---3--:R-:W-:-:S04]  /*e7f0*/  IMAD.WIDE R6, R43, 0x2, R40 ;  /* 0x000000022b067825 */ /* 0x008fc800078e0228 */
[--C-:B------:R-:W-:Y:S01]  /*e800*/  IMAD.WIDE R4, R44, 0x2, R40.reuse ;  /* 0x000000022c047825 */ /* 0x100fe200078e0228 */
[----:B------:R0:W-:Y:S04]  /*e810*/  STL.64 [R1+0x90], R6 ;  /* 0x0000900601007387 */ /* 0x0001e80000100a00 */
[----:B0-----:R-:W3:Y:S04]  /*e820*/  LDL R6, [R1+0x280] ;  /* 0x0002800001067983 */ /* 0x001ee80000100800 */
[----:B------:R-:W-:Y:S04]  /*e830*/  STL.64 [R1+0x80], R4 ;  /* 0x0000800401007387 */ /* 0x000fe80000100a00 */
[----:B------:R-:W4:Y:S04]  /*e840*/  LDL R7, [R1+0x27c] ;  /* 0x00027c0001077983 */ /* 0x000f280000100800 */
[----:B------:R-:W4:Y:S04]  /*e850*/  LDL R14, [R1+0x278] ;  /* 0x00027800010e7983 */ /* 0x000f280000100800 */
        /* <DEDUP_REMOVED lines=9> */
[----:B------:R0:W-:Y:S03]  /*e8f0*/  STL.64 [R1+0x21a0], R10 ;  /* 0x0021a00a01007387 */ /* 0x0001e60000100a00 */
        /* <DEDUP_REMOVED lines=16> */
[--C-:B-1----:R-:W-:Y:S01]  /*ea00*/  IMAD.WIDE R8, R54, 0x2, R40.reuse ;  /* 0x0000000236087825 */ /* 0x102fe200078e0228 */
[----:B------:R-:W-:Y:S04]  /*ea10*/  STL.64 [R1+0x298], R10 ;  /* 0x0002980a01007387 */ /* 0x000fe80000100a00 */
[----:B------:R-:W-:Y:S01]  /*ea20*/  STL.64 [R1+0x2b8], R8 ;  /* 0x0002b80801007387 */ /* 0x000fe20000100a00 */
[----:B--2---:R-:W-:-:S05]  /*ea30*/  IMAD.WIDE R4, R3, 0x2, R40 ;  /* 0x0000000203047825 */ /* 0x004fca00078e0228 */
[----:B------:R0:W-:Y:S01]  /*ea40*/  STL.64 [R1+0x2d8], R4 ;  /* 0x0002d80401007387 */ /* 0x0001e20000100a00 */
[----:B---3--:R-:W-:-:S05]  /*ea50*/  IMAD.WIDE R2, R6, 0x2, R40 ;  /* 0x0000000206027825 */ /* 0x008fca00078e0228 */
[----:B------:R1:W-:Y:S01]  /*ea60*/  STL.64 [R1+0x2f0], R2 ;  /* 0x0002f00201007387 */ /* 0x0003e20000100a00 */
[----:B----4-:R-:W-:-:S04]  /*ea70*/  IMAD.WIDE R6, R7, 0x2, R40 ;  /* 0x0000000207067825 */ /* 0x010fc800078e0228 */
[--C-:B0-----:R-:W-:Y:S01]  /*ea80*/  IMAD.WIDE R4, R14, 0x2, R40.reuse ;  /* 0x000000020e047825 */ /* 0x101fe200078e0228 */
[----:B------:R0:W-:Y:S03]  /*ea90*/  STL.64 [R1+0x310], R6 ;  /* 0x0003100601007387 */ /* 0x0001e60000100a00 */
[--C-:B-1----:R-:W-:Y:S01]  /*eaa0*/  IMAD.WIDE R2, R15, 0x2, R40.reuse ;  /* 0x000000020f027825 */ /* 0x102fe200078e0228 */
[----:B------:R1:W-:Y:S04]  /*eab0*/  STL.64 [R1+0x328], R4 ;  /* 0x0003280401007387 */ /* 0x0003e80000100a00 */
[----:B------:R2:W-:Y:S01]  /*eac0*/  STL.64 [R1+0x348], R2 ;  /* 0x0003480201007387 */ /* 0x0005e20000100a00 */
[----:B0-----:R-:W-:-:S04]  /*ead0*/  IMAD.WIDE R6, R18, 0x2, R40 ;  /* 0x0000000212067825 */ /* 0x001fc800078e0228 */
[--C-:B-1----:R-:W-:Y:S01]  /*eae0*/  IMAD.WIDE R4, R19, 0x2, R40.reuse ;  /* 0x0000000213047825 */ /* 0x102fe200078e0228 */
[----:B------:R-:W-:Y:S03]  /*eaf0*/  STL.64 [R1+0x360], R6 ;  /* 0x0003600601007387 */ /* 0x000fe60000100a00 */
[--C-:B--2---:R-:W-:Y:S01]  /*eb00*/  IMAD.WIDE R2, R27, 0x2, R40.reuse ;  /* 0x000000021b027825 */ /* 0x104fe200078e0228 */
[----:B------:R-:W2:Y:S04]  /*eb10*/  LDL R34, [R1+0x260] ;  /* 0x0002600001227983 */ /* 0x000ea80000100800 */
        /* <DEDUP_REMOVED lines=8> */
[----:B------:R-:W4:Y:S01]  /*eba0*/  LDL R28, [R1+0x248] ;  /* 0x00024800011c7983 */ /* 0x000f220000100800 */
[----:B0-----:R-:W-:-:S03]  /*ebb0*/  IMAD.WIDE R2, R26, 0x2, R40 ;  /* 0x000000021a027825 */ /* 0x001fc600078e0228 */
[----:B------:R-:W4:Y:S04]  /*ebc0*/  LDL R29, [R1+0x240] ;  /* 0x00024000011d7983 */ /* 0x000f280000100800 */
[----:B------:R-:W4:Y:S04]  /*ebd0*/  LDL R60, [R1+0x23c] ;  /* 0x00023c00013c7983 */ /* 0x000f280000100800 */
        /* <DEDUP_REMOVED lines=25> */
[----:B------:R-:W-:Y:S03]  /*ed70*/  STL.64 [R1+0x3f0], R38 ;  /* 0x0003f02601007387 */ /* 0x000fe60000100a00 */
[--C-:B0-----:R-:W-:Y:S01]  /*ed80*/  IMAD.WIDE R36, R33, 0x2, R40.reuse ;  /* 0x0000000221247825 */ /* 0x101fe200078e0228 */
[----:B------:R0:W-:Y:S03]  /*ed90*/  STL.64 [R1+0x410], R34 ;  /* 0x0004102201007387 */ /* 0x0001e60000100a00 */
[--C-:B------:R-:W-:Y:S01]  /*eda0*/  IMAD.WIDE R32, R30, 0x2, R40.reuse ;  /* 0x000000021e207825 */ /* 0x100fe200078e0228 */
[----:B------:R-:W-:Y:S04]  /*edb0*/  STL.64 [R1+0x428], R36 ;  /* 0x0004282401007387 */ /* 0x000fe80000100a00 */
[----:B------:R1:W-:Y:S01]  /*edc0*/  STL.64 [R1+0x448], R32 ;  /* 0x0004482001007387 */ /* 0x0003e20000100a00 */
[----:B0-----:R-:W-:-:S05]  /*edd0*/  IMAD.WIDE R34, R31, 0x2, R40 ;  /* 0x000000021f227825 */ /* 0x001fca00078e0228 */
[----:B------:R-:W-:Y:S01]  /*ede0*/  STL.64 [R1+0x468], R34 ;  /* 0x0004682201007387 */ /* 0x000fe20000100a00 */
[----:B-1----:R-:W-:-:S03]  /*edf0*/  IMAD.WIDE R32, R27, 0x2, R40 ;  /* 0x000000021b207825 */ /* 0x002fc600078e0228 */
[----:B------:R-:W2:Y:S01]  /*ee00*/  LDL R27, [R1+0x1e8] ;  /* 0x0001e800011b7983 */ /* 0x000ea20000100800 */
[----:B------:R-:W-:-:S05]  /*ee10*/  IMAD.WIDE R30, R28, 0x2, R40 ;  /* 0x000000021c1e7825 */ /* 0x000fca00078e0228 */
[----:B------:R0:W-:Y:S04]  /*ee20*/  STL.64 [R1+0x480], R30 ;  /* 0x0004801e01007387 */ /* 0x0001e80000100a00 */
[----:B------:R1:W-:Y:S01]  /*ee30*/  STL.64 [R1+0x4a0], R32 ;  /* 0x0004a02001007387 */ /* 0x0003e20000100a00 */
[----:B0-----:R-:W-:-:S04]  /*ee40*/  IMAD.WIDE R30, R29, 0x2, R40 ;  /* 0x000000021d1e7825 */ /* 0x001fc800078e0228 */
[--C-:B-1----:R-:W-:Y:S01]  /*ee50*/  IMAD.WIDE R32, R60, 0x2, R40.reuse ;  /* 0x000000023c207825 */ /* 0x102fe200078e0228 */
[----:B------:R0:W-:Y:S03]  /*ee60*/  STL.64 [R1+0x4b8], R30 ;  /* 0x0004b81e01007387 */ /* 0x0001e60000100a00 */
[--C-:B------:R-:W-:Y:S01]  /*ee70*/  IMAD.WIDE R28, R61, 0x2, R40.reuse ;  /* 0x000000023d1c7825 */ /* 0x100fe200078e0228 */
[----:B------:R-:W-:Y:S04]  /*ee80*/  STL.64 [R1+0x4d8], R32 ;  /* 0x0004d82001007387 */ /* 0x000fe80000100a00 */
[----:B------:R1:W-:Y:S01]  /*ee90*/  STL.64 [R1+0x4f0], R28 ;  /* 0x0004f01c01007387 */ /* 0x0003e20000100a00 */
[----:B0-----:R-:W-:-:S04]  /*eea0*/  IMAD.WIDE R30, R8, 0x2, R40 ;  /* 0x00000002081e7825 */ /* 0x001fc800078e0228 */
[--C-:B------:R-:W-:Y:S01]  /*eeb0*/  IMAD.WIDE R8, R9, 0x2, R40.reuse ;  /* 0x0000000209087825 */ /* 0x100fe200078e0228 */
[----:B------:R-:W-:Y:S03]  /*eec0*/  STL.64 [R1+0x510], R30 ;  /* 0x0005101e01007387 */ /* 0x000fe60000100a00 */
[--C-:B-1----:R-:W-:Y:S01]  /*eed0*/  IMAD.WIDE R28, R10, 0x2, R40.reuse ;  /* 0x000000020a1c7825 */ /* 0x102fe200078e0228 */
        /* <DEDUP_REMOVED lines=8> */
[----:B------:R-:W-:Y:S04]  /*ef60*/  STL.64 [R1+0x5a0], R20 ;  /* 0x0005a01401007387 */ /* 0x000fe80000100a00 */
[----:B------:R1:W-:Y:S01]  /*ef70*/  STL.64 [R1+0x5b8], R10 ;  /* 0x0005b80a01007387 */ /* 0x0003e20000100a00 */
[----:B0-----:R-:W-:-:S04]  /*ef80*/  IMAD.WIDE R8, R5, 0x2, R40 ;  /* 0x0000000205087825 */ /* 0x001fc800078e0228 */
[--C-:B------:R-:W-:Y:S01]  /*ef90*/  IMAD.WIDE R4, R12, 0x2, R40.reuse ;  /* 0x000000020c047825 */ /* 0x100fe200078e0228 */
[----:B------:R0:W-:Y:S03]  /*efa0*/  STL.64 [R1+0x5d8], R8 ;  /* 0x0005d80801007387 */ /* 0x0001e60000100a00 */
[--C-:B-1----:R-:W-:Y:S01]  /*efb0*/  IMAD.WIDE R10, R13, 0x2, R40.reuse ;  /* 0x000000020d0a7825 */ /* 0x102fe200078e0228 */
        /* <DEDUP_REMOVED lines=16> */
[----:B0-----:R-:W-:-:S03]  /*f0c0*/  IMAD.WIDE R4, R19, 0x2, R40 ;  /* 0x0000000213047825 */ /* 0x001fc600078e0228 */
[----:B------:R-:W4:Y:S01]  /*f0d0*/  LDL R12, [R1+0x1e4] ;  /* 0x0001e400010c7983 */ /* 0x000f220000100800 */
[----:B-1----:R-:W-:-:S03]  /*f0e0*/  IMAD.WIDE R2, R26, 0x2, R40 ;  /* 0x000000021a027825 */ /* 0x002fc600078e0228 */
[----:B------:R-:W-:Y:S04]  /*f0f0*/  STL.64 [R1+0x720], R4 ;  /* 0x0007200401007387 */ /* 0x000fe80000100a00 */
[----:B------:R-:W4:Y:S04]  /*f100*/  LDL R13, [R1+0x1e0] ;  /* 0x0001e000010d7983 */ /* 0x000f280000100800 */
[----:B------:R0:W-:Y:S04]  /*f110*/  STL.64 [R1+0x738], R2 ;  /* 0x0007380201007387 */ /* 0x0001e80000100a00 */
[----:B---3--:R-:W3:Y:S04]  /*f120*/  LDL R6, [R1+0x1d4] ;  /* 0x0001d40001067983 */ /* 0x008ee80000100800 */
[----:B------:R-:W3:Y:S04]  /*f130*/  LDL R7, [R1+0x1d0] ;  /* 0x0001d00001077983 */ /* 0x000ee80000100800 */
[----:B0-----:R-:W3:Y:S04]  /*f140*/  LDL R2, [R1+0x1dc] ;  /* 0x0001dc0001027983 */ /* 0x001ee80000100800 */
[----:B------:R-:W3:Y:S04]  /*f150*/  LDL R3, [R1+0x1d8] ;  /* 0x0001d80001037983 */ /* 0x000ee80000100800 */
[----:B------:R-:W3:Y:S04]  /*f160*/  LDL R14, [R1+0x1cc] ;  /* 0x0001cc00010e7983 */ /* 0x000ee80000100800 */
[----:B------:R-:W3:Y:S04]  /*f170*/  LDL R15, [R1+0x1c8] ;  /* 0x0001c800010f7983 */ /* 0x000ee80000100800 */
[----:B------:R-:W3:Y:S04]  /*f180*/  LDL R18, [R1+0x1c4] ;  /* 0x0001c40001127983 */ /* 0x000ee80000100800 */
[----:B------:R-:W3:Y:S01]  /*f190*/  LDL R19, [R1+0x1c0] ;  /* 0x0001c00001137983 */ /* 0x000ee20000100800 */
[----:B--2---:R-:W-:-:S05]  /*f1a0*/  IMAD.WIDE R4, R27, 0x2, R40 ;  /* 0x000000021b047825 */ /* 0x004fca00078e0228 */
[----:B------:R4:W-:Y:S04]  /*f1b0*/  STL.64 [R1+0x758], R4 ;  /* 0x0007580401007387 */ /* 0x0009e80000100a00 */
[----:B------:R-:W2:Y:S04]  /*f1c0*/  LDL R26, [R1+0x1bc] ;  /* 0x0001bc00011a7983 */ /* 0x000ea80000100800 */
        /* <DEDUP_REMOVED lines=18> */
[----:B------:R-:W2:Y:S01]  /*f2f0*/  LDL R20, [R1+0x170] ;  /* 0x0001700001147983 */ /* 0x000ea20000100800 */
[----:B----4-:R-:W-:-:S05]  /*f300*/  IMAD.WIDE R4, R12, 0x2, R40 ;  /* 0x000000020c047825 */ /* 0x010fca00078e0228 */
[----:B------:R0:W-:Y:S01]  /*f310*/  STL.64 [R1+0x770], R4 ;  /* 0x0007700401007387 */ /* 0x0001e20000100a00 */
[----:B------:R-:W-:-:S03]  /*f320*/  IMAD.WIDE R12, R13, 0x2, R40 ;  /* 0x000000020d0c7825 */ /* 0x000fc600078e0228 */
[----:B0-----:R-:W4:Y:S04]  /*f330*/  LDL.LU.64 R4, [R1+0x22a0] ;  /* 0x0022a00001047983 */ /* 0x001f280000300a00 */
[----:B------:R3:W-:Y:S02]  /*f340*/  STL.64 [R1+0x790], R12 ;  /* 0x0007900c01007387 */ /* 0x0007e40000100a00 */
[----:B---3--:R-:W-:-:S04]  /*f350*/  IMAD.WIDE R12, R2, 0x2, R40 ;  /* 0x00000002020c7825 */ /* 0x008fc800078e0228 */
[--C-:B------:R-:W-:Y:S01]  /*f360*/  IMAD.WIDE R2, R3, 0x2, R40.reuse ;  /* 0x0000000203027825 */ /* 0x100fe200078e0228 */
[----:B------:R0:W-:Y:S04]  /*f370*/  STL.64 [R1+0x7b0], R12 ;  /* 0x0007b00c01007387 */ /* 0x0001e80000100a00 */
[----:B0-----:R-:W3:Y:S04]  /*f380*/  LDL.LU.64 R12, [R1+0x2298] ;  /* 0x00229800010c7983 */ /* 0x001ee80000300a00 */
[----:B------:R0:W-:Y:S02]  /*f390*/  STL.64 [R1+0x7c8], R2 ;  /* 0x0007c80201007387 */ /* 0x0001e40000100a00 */
[----:B0-----:R-:W-:-:S04]  /*f3a0*/  IMAD.WIDE R2, R6, 0x2, R40 ;  /* 0x0000000206027825 */ /* 0x001fc800078e0228 */
        /* <DEDUP_REMOVED lines=8> */
[----:B------:R-:W3:Y:S04]  /*f430*/  LDL R21, [R1+0x16c] ;  /* 0x00016c0001157983 */ /* 0x000ee80000100800 */
[----:B------:R0:W-:Y:S02]  /*f440*/  STL.64 [R1+0x838], R14 ;  /* 0x0008380e01007387 */ /* 0x0001e40000100a00 */
[----:B0-----:R-:W-:-:S04]  /*f450*/  IMAD.WIDE R14, R18, 0x2, R40 ;  /* 0x00000002120e7825 */ /* 0x001fc800078e0228 */
[--C-:B------:R-:W-:Y:S01]  /*f460*/  IMAD.WIDE R18, R19, 0x2, R40.reuse ;  /* 0x0000000213127825 */ /* 0x100fe200078e0228 */
[----:B------:R0:W-:Y:S04]  /*f470*/  STL.64 [R1+0x858], R14 ;  /* 0x0008580e01007387 */ /* 0x0001e80000100a00 */
[----:B0-----:R-:W4:Y:S04]  /*f480*/  LDL.LU.64 R14, [R1+0x2280] ;  /* 0x00228000010e7983 */ /* 0x001f280000300a00 */
[----:B------:R2:W-:Y:S02]  /*f490*/  STL.64 [R1+0x878], R18 ;  /* 0x0008781201007387 */ /* 0x0005e40000100a00 */
[----:B--2---:R-:W-:-:S04]  /*f4a0*/  IMAD.WIDE R18, R26, 0x2, R40 ;  /* 0x000000021a127825 */ /* 0x004fc800078e0228 */
[--C-:B------:R-:W-:Y:S01]  /*f4b0*/  IMAD.WIDE R26, R27, 0x2, R40.reuse ;  /* 0x000000021b1a7825 */ /* 0x100fe200078e0228 */
[----:B------:R0:W-:Y:S04]  /*f4c0*/  STL.64 [R1+0x890], R18 ;  /* 0x0008901201007387 */ /* 0x0001e80000100a00 */
[----:B0-----:R-:W2:Y:S04]  /*f4d0*/  LDL.LU.64 R18, [R1+0x2278] ;  /* 0x0022780001127983 */ /* 0x001ea80000300a00 */
        /* <DEDUP_REMOVED lines=11> */
[--C-:B------:R-:W-:Y:S01]  /*f590*/  IMAD.WIDE R34, R33, 0x2, R40.reuse ;  /* 0x0000000221227825 */ /* 0x100fe200078e0228 */
[----:B------:R1:W-:Y:S03]  /*f5a0*/  STL.64 [R1+0x1038], R36 ;  /* 0x0010382401007387 */ /* 0x0003e60000100a00 */
        /* <DEDUP_REMOVED lines=12> */
[----:B------:R0:W-:Y:S04]  /*f670*/  STL.64 [R1+0x10f8], R30 ;  /* 0x0010f81e01007387 */ /* 0x0001e80000100a00 */
        /* <DEDUP_REMOVED lines=8> */
[----:B------:R1:W-:Y:S04]  /*f700*/  STL.64 [R1+0x1198], R28 ;  /* 0x0011981c01007387 */ /* 0x0003e80000100a00 */
[----:B------:R-:W4:Y:S01]  /*f710*/  LDL.LU R38, [R1+0x128] ;  /* 0x0001280001267983 */ /* 0x000f220000300800 */
[----:B0-----:R-:W-:-:S03]  /*f720*/  IMAD.WIDE R8, R20, 0x2, R40 ;  /* 0x0000000214087825 */ /* 0x001fc600078e0228 */
[----:B------:R3:W-:Y:S04]  /*f730*/  STL.64 [R1+0x11b8], R10 ;  /* 0x0011b80a01007387 */ /* 0x0007e80000100a00 */
[----:B------:R-:W4:Y:S04]  /*f740*/  LDL.LU R39, [R1+0x120] ;  /* 0x0001200001277983 */ /* 0x000f280000300800 */
[----:B------:R2:W-:Y:S04]  /*f750*/  STL.64 [R1+0x11d8], R8 ;  /* 0x0011d80801007387 */ /* 0x0005e80000100a00 */
[----:B------:R-:W4:Y:S04]  /*f760*/  LDL.LU R36, [R1+0x11c] ;  /* 0x00011c0001247983 */ /* 0x000f280000300800 */
[----:B------:R-:W4:Y:S04]  /*f770*/  LDL.LU R37, [R1+0x114] ;  /* 0x0001140001257983 */ /* 0x000f280000300800 */
[----:B------:R-:W4:Y:S04]  /*f780*/  LDL.LU R34, [R1+0x110] ;  /* 0x0001100001227983 */ /* 0x000f280000300800 */
[----:B------:R-:W4:Y:S04]  /*f790*/  LDL.LU R35, [R1+0x10c] ;  /* 0x00010c0001237983 */ /* 0x000f280000300800 */
[----:B------:R-:W4:Y:S04]  /*f7a0*/  LDL.LU R32, [R1+0x108] ;  /* 0x0001080001207983 */ /* 0x000f280000300800 */
[----:B-1----:R-:W4:Y:S04]  /*f7b0*/  LDL.LU R28, [R1+0x104] ;  /* 0x00010400011c7983 */ /* 0x002f280000300800 */
[----:B------:R-:W4:Y:S01]  /*f7c0*/  LDL.LU R29, [R1+0xf8] ;  /* 0x0000f800011d7983 */ /* 0x000f220000300800 */
[----:B---3--:R-:W-:-:S05]  /*f7d0*/  IMAD.WIDE R10, R21, 0x2, R40 ;  /* 0x00000002150a7825 */ /* 0x008fca00078e0228 */
[----:B------:R0:W-:Y:S04]  /*f7e0*/  STL.64 [R1+0x11f8], R10 ;  /* 0x0011f80a01007387 */ /* 0x0001e80000100a00 */
[----:B------:R-:W3:Y:S01]  /*f7f0*/  LDL.LU R60, [R1+0xf4] ;  /* 0x0000f400013c7983 */ /* 0x000ee20000300800 */
[----:B--2---:R-:W-:-:S05]  /*f800*/  IMAD.WIDE R8, R26, 0x2, R40 ;  /* 0x000000021a087825 */ /* 0x004fca00078e0228 */
[----:B------:R1:W-:Y:S04]  /*f810*/  STL.64 [R1+0x1218], R8 ;  /* 0x0012180801007387 */ /* 0x0003e80000100a00 */
[----:B------:R-:W2:Y:S04]  /*f820*/  LDL.LU R61, [R1+0xf0] ;  /* 0x0000f000013d7983 */ /* 0x000ea80000300800 */
[----:B0-----:R-:W2:Y:S01]  /*f830*/  LDL.LU R10, [R1+0xec] ;  /* 0x0000ec00010a7983 */ /* 0x001ea20000300800 */
[----:B------:R-:W-:-:S03]  /*f840*/  IMAD.WIDE R20, R27, 0x2, R40 ;  /* 0x000000021b147825 */ /* 0x000fc600078e0228 */
[----:B------:R-:W2:Y:S01]  /*f850*/  LDL.LU R11, [R1+0xe0] ;  /* 0x0000e000010b7983 */ /* 0x000ea20000300800 */
[----:B-1----:R-:W-:-:S03]  /*f860*/  IMAD.WIDE R8, R18, 0x2, R40 ;  /* 0x0000000212087825 */ /* 0x002fc600078e0228 */
[----:B------:R0:W-:Y:S04]  /*f870*/  STL.64 [R1+0x1238], R20 ;  /* 0x0012381401007387 */ /* 0x0001e80000100a00 */
[----:B0-----:R-:W2:Y:S04]  /*f880*/  LDL.LU R20, [R1+0xdc] ;  /* 0x0000dc0001147983 */ /* 0x001ea80000300800 */
[----:B------:R0:W-:Y:S04]  /*f890*/  STL.64 [R1+0x1258], R8 ;  /* 0x0012580801007387 */ /* 0x0001e80000100a00 */
[----:B------:R-:W2:Y:S01]  /*f8a0*/  LDL.LU R21, [R1+0xd8] ;  /* 0x0000d80001157983 */ /* 0x000ea20000300800 */
[----:B0-----:R-:W-:-:S04]  /*f8b0*/  IMAD.WIDE R8, R19, 0x2, R40 ;  /* 0x0000000213087825 */ /* 0x001fc800078e0228 */
[--C-:B----4-:R-:W-:Y:S01]  /*f8c0*/  IMAD.WIDE R18, R14, 0x2, R40.reuse ;  /* 0x000000020e127825 */ /* 0x110fe200078e0228 */
[----:B------:R0:W-:Y:S03]  /*f8d0*/  STL.64 [R1+0x1278], R8 ;  /* 0x0012780801007387 */ /* 0x0001e60000100a00 */
[--C-:B------:R-:W-:Y:S01]  /*f8e0*/  IMAD.WIDE R14, R15, 0x2, R40.reuse ;  /* 0x000000020f0e7825 */ /* 0x100fe200078e0228 */
[----:B------:R-:W-:Y:S04]  /*f8f0*/  STL.64 [R1+0x1298], R18 ;  /* 0x0012981201007387 */ /* 0x000fe80000100a00 */
[----:B------:R-:W4:Y:S04]  /*f900*/  LDL.LU R33, [R1+0xc4] ;  /* 0x0000c40001217983 */ /* 0x000f280000300800 */
[----:B------:R1:W-:Y:S01]  /*f910*/  STL.64 [R1+0x12b8], R14 ;  /* 0x0012b80e01007387 */ /* 0x0003e20000100a00 */
[----:B0-----:R-:W-:-:S03]  /*f920*/  IMAD.WIDE R8, R6, 0x2, R40 ;  /* 0x0000000206087825 */ /* 0x001fc600078e0228 */
[----:B------:R-:W4:Y:S04]  /*f930*/  LDL.LU R30, [R1+0xc0] ;  /* 0x0000c000011e7983 */ /* 0x000f280000300800 */
[----:B------:R0:W-:Y:S01]  /*f940*/  STL.64 [R1+0x12d8], R8 ;  /* 0x0012d80801007387 */ /* 0x0001e20000100a00 */
[----:B-1----:R-:W-:-:S04]  /*f950*/  IMAD.WIDE R14, R7, 0x2, R40 ;  /* 0x00000002070e7825 */ /* 0x002fc800078e0228 */
[--C-:B------:R-:W-:Y:S01]  /*f960*/  IMAD.WIDE R6, R42, 0x2, R40.reuse ;  /* 0x000000022a067825 */ /* 0x100fe200078e0228 */
[----:B------:R-:W-:Y:S03]  /*f970*/  STL.64 [R1+0x12f8], R14 ;  /* 0x0012f80e01007387 */ /* 0x000fe60000100a00 */
[--C-:B0-----:R-:W-:Y:S02]  /*f980*/  IMAD.WIDE R8, R2, 0x2, R40.reuse ;  /* 0x0000000202087825 */ /* 0x101fe400078e0228 */
[----:B------:R-:W4:Y:S04]  /*f990*/  LDL.LU R2, [R1+0x226c] ;  /* 0x00226c0001027983 */ /* 0x000f280000300800 */
[----:B------:R0:W-:Y:S02]  /*f9a0*/  STL.64 [R1+0x1318], R6 ;  /* 0x0013180601007387 */ /* 0x0001e40000100a00 */
[----:B0-----:R-:W-:-:S02]  /*f9b0*/  IMAD.WIDE R6, R3, 0x2, R40 ;  /* 0x0000000203067825 */ /* 0x001fc400078e0228 */
[----:B------:R-:W4:Y:S04]  /*f9c0*/  LDL.LU R3, [R1+0x2268] ;  /* 0x0022680001037983 */ /* 0x000f280000300800 */
[----:B------:R0:W-:Y:S04]  /*f9d0*/  STL.64 [R1+0x1338], R8 ;  /* 0x0013380801007387 */ /* 0x0001e80000100a00 */
[----:B------:R-:W4:Y:S01]  /*f9e0*/  LDL.LU R31, [R1+0x288] ;  /* 0x00028800011f7983 */ /* 0x000f220000300800 */
[----:B------:R-:W-:-:S03]  /*f9f0*/  IMAD.WIDE R14, R59, 0x2, R40 ;  /* 0x000000023b0e7825 */ /* 0x000fc600078e0228 */
[----:B------:R1:W-:Y:S01]  /*fa00*/  STL.64 [R1+0x1358], R6 ;  /* 0x0013580601007387 */ /* 0x0003e20000100a00 */
[----:B0-----:R-:W-:-:S03]  /*fa10*/  IMAD.WIDE R8, R38, 0x2, R40 ;  /* 0x0000000226087825 */ /* 0x001fc600078e0228 */
[----:B------:R-:W-:Y:S04]  /*fa20*/  STL.64 [R1+0x1378], R14 ;  /* 0x0013780e01007387 */ /* 0x000fe80000100a00 */
[----:B------:R-:W-:Y:S01]  /*fa30*/  STL [R1+0x21e8], R39 ;  /* 0x0021e82701007387 */ /* 0x000fe20000100800 */
[----:B-1----:R-:W-:-:S03]  /*fa40*/  IMAD.WIDE R6, R39, 0x2, R40 ;  /* 0x0000000227067825 */ /* 0x002fc600078e0228 */
[----:B------:R0:W-:Y:S04]  /*fa50*/  STL.64 [R1+0x1398], R8 ;  /* 0x0013980801007387 */ /* 0x0001e80000100a00 */
[----:B------:R-:W-:Y:S04]  /*fa60*/  STL [R1+0x21ec], R38 ;  /* 0x0021ec2601007387 */ /* 0x000fe80000100800 */
[----:B------:R1:W-:Y:S01]  /*fa70*/  STL.64 [R1+0x13b8], R6 ;  /* 0x0013b80601007387 */ /* 0x0003e20000100a00 */
[----:B0-----:R-:W-:-:S03]  /*fa80*/  IMAD.WIDE R8, R36, 0x2, R40 ;  /* 0x0000000224087825 */ /* 0x001fc600078e0228 */
[----:B------:R-:W-:Y:S04]  /*fa90*/  STL.64 [R1+0x21f0], R36 ;  /* 0x0021f02401007387 */ /* 0x000fe80000100a00 */
[----:B------:R0:W-:Y:S01]  /*faa0*/  STL.64 [R1+0x13d8], R8 ;  /* 0x0013d80801007387 */ /* 0x0001e20000100a00 */
[----:B-1----:R-:W-:-:S05]  /*fab0*/  IMAD.WIDE R6, R37, 0x2, R40 ;  /* 0x0000000225067825 */ /* 0x002fca00078e0228 */
[----:B------:R1:W-:Y:S01]  /*fac0*/  STL.64 [R1+0x13f8], R6 ;  /* 0x0013f80601007387 */ /* 0x0003e20000100a00 */
[----:B0-----:R-:W-:-:S03]  /*fad0*/  IMAD.WIDE R8, R34, 0x2, R40 ;  /* 0x0000000222087825 */ /* 0x001fc600078e0228 */
[----:B------:R-:W-:Y:S04]  /*fae0*/  STL.64 [R1+0x21f8], R34 ;  /* 0x0021f82201007387 */ /* 0x000fe80000100a00 */
[----:B------:R0:W-:Y:S01]  /*faf0*/  STL.64 [R1+0x1418], R8 ;  /* 0x0014180801007387 */ /* 0x0001e20000100a00 */
[----:B-1----:R-:W-:-:S04]  /*fb00*/  IMAD.WIDE R6, R35, 0x2, R40 ;  /* 0x0000000223067825 */ /* 0x002fc800078e0228 */
[--C-:B------:R-:W-:Y:S01]  /*fb10*/  IMAD.WIDE R14, R28, 0x2, R40.reuse ;  /* 0x000000021c0e7825 */ /* 0x100fe200078e0228 */
[----:B------:R1:W-:Y:S03]  /*fb20*/  STL.64 [R1+0x1438], R6 ;  /* 0x0014380601007387 */ /* 0x0003e60000100a00 */
[----:B0-----:R-:W-:-:S05]  /*fb30*/  IMAD.WIDE R8, R32, 0x2, R40 ;  /* 0x0000000220087825 */ /* 0x001fca00078e0228 */
[----:B------:R0:W-:Y:S01]  /*fb40*/  STL.64 [R1+0x1458], R8 ;  /* 0x0014580801007387 */ /* 0x0001e20000100a00 */
[----:B-1----:R-:W-:-:S03]  /*fb50*/  IMAD.WIDE R6, R12, 0x2, R40 ;  /* 0x000000020c067825 */ /* 0x002fc600078e0228 */
[----:B------:R-:W-:Y:S04]  /*fb60*/  STL.64 [R1+0x1478], R14 ;  /* 0x0014780e01007387 */ /* 0x000fe80000100a00 */
[----:B------:R-:W-:Y:S01]  /*fb70*/  STL.64 [R1+0x2200], R12 ;  /* 0x0022000c01007387 */ /* 0x000fe20000100a00 */
[----:B0-----:R-:W-:-:S03]  /*fb80*/  IMAD.WIDE R8, R13, 0x2, R40 ;  /* 0x000000020d087825 */ /* 0x001fc600078e0228 */
[----:B------:R0:W-:Y:S04]  /*fb90*/  STL.64 [R1+0x1498], R6 ;  /* 0x0014980601007387 */ /* 0x0001e80000100a00 */
[----:B------:R3:W-:Y:S04]  /*fba0*/  STL.64 [R1+0x14b8], R8 ;  /* 0x0014b80801007387 */ /* 0x0007e80000100a00 */
[----:B------:R-:W-:Y:S01]  /*fbb0*/  STL.64 [R1+0x2208], R28 ;  /* 0x0022081c01007387 */ /* 0x000fe20000100a00 */
[----:B0-----:R-:W-:-:S05]  /*fbc0*/  IMAD.WIDE R6, R29, 0x2, R40 ;  /* 0x000000021d067825 */ /* 0x001fca00078e0228 */
[----:B------:R2:W-:Y:S01]  /*fbd0*/  STL.64 [R1+0x14d8], R6 ;  /* 0x0014d80601007387 */ /* 0x0005e20000100a00 */
[----:B---3--:R-:W-:-:S04]  /*fbe0*/  IMAD.WIDE R8, R60, 0x2, R40 ;  /* 0x000000023c087825 */ /* 0x008fc800078e0228 */
[--C-:B--2---:R-:W-:Y:S01]  /*fbf0*/  IMAD.WIDE R6, R61, 0x2, R40.reuse ;  /* 0x000000023d067825 */ /* 0x104fe200078e0228 */
[----:B------:R-:W-:Y:S03]  /*fc00*/  STL.64 [R1+0x2210], R60 ;  /* 0x0022103c01007387 */ /* 0x000fe60000100a00 */
[--C-:B------:R-:W-:Y:S01]  /*fc10*/  IMAD.WIDE R12, R10, 0x2, R40.reuse ;  /* 0x000000020a0c7825 */ /* 0x100fe200078e0228 */
[----:B------:R0:W-:Y:S04]  /*fc20*/  STL.64 [R1+0x14f8], R8 ;  /* 0x0014f80801007387 */ /* 0x0001e80000100a00 */
[----:B------:R1:W-:Y:S04]  /*fc30*/  STL.64 [R1+0x1518], R6 ;  /* 0x0015180601007387 */ /* 0x0003e80000100a00 */
[----:B------:R-:W-:Y:S01]  /*fc40*/  STL.64 [R1+0x1538], R12 ;  /* 0x0015380c01007387 */ /* 0x000fe20000100a00 */
[----:B0-----:R-:W-:-:S04]  /*fc50*/  IMAD.WIDE R8, R5, 0x2, R40 ;  /* 0x0000000205087825 */ /* 0x001fc800078e0228 */
[--C-:B-1----:R-:W-:Y:S01]  /*fc60*/  IMAD.WIDE R6, R4, 0x2, R40.reuse ;  /* 0x0000000204067825 */ /* 0x102fe200078e0228 */
[----:B------:R0:W-:Y:S04]  /*fc70*/  STL.64 [R1+0x2218], R4 ;  /* 0x0022180401007387 */ /* 0x0001e80000100a00 */
[----:B------:R1:W-:Y:S04]  /*fc80*/  STL.64 [R1+0x1558], R6 ;  /* 0x0015580601007387 */ /* 0x0003e80000100a00 */
[----:B------:R-:W-:Y:S01]  /*fc90*/  STL.64 [R1+0x1578], R8 ;  /* 0x0015780801007387 */ /* 0x000fe20000100a00 */
[----:B0-----:R-:W-:-:S04]  /*fca0*/  IMAD.WIDE R4, R20, 0x2, R40 ;  /* 0x0000000214047825 */ /* 0x001fc800078e0228 */
[--C-:B-1----:R-:W-:Y:S01]  /*fcb0*/  IMAD.WIDE R6, R11, 0x2, R40.reuse ;  /* 0x000000020b067825 */ /* 0x102fe200078e0228 */
[----:B------:R-:W-:Y:S04]  /*fcc0*/  STL.64 [R1+0x2220], R10 ;  /* 0x0022200a01007387 */ /* 0x000fe80000100a00 */
[----:B------:R0:W-:Y:S04]  /*fcd0*/  STL.64 [R1+0x1598], R6 ;  /* 0x0015980601007387 */ /* 0x0001e80000100a00 */
        /* <DEDUP_REMOVED lines=8> */
[----:B------:R0:W-:Y:S01]  /*fd60*/  STL.64 [R1+0x1618], R6 ;  /* 0x0016180601007387 */ /* 0x0001e20000100a00 */
[----:B-1----:R-:W-:-:S03]  /*fd70*/  IMAD.WIDE R4, R22, 0x2, R40 ;  /* 0x0000000216047825 */ /* 0x002fc600078e0228 */
[----:B------:R-:W-:Y:S04]  /*fd80*/  STL.64 [R1+0x2238], R22 ;  /* 0x0022381601007387 */ /* 0x000fe80000100a00 */
[----:B------:R1:W-:Y:S01]  /*fd90*/  STL.64 [R1+0x1638], R4 ;  /* 0x0016380401007387 */ /* 0x0003e20000100a00 */
[----:B0-----:R-:W-:-:S04]  /*fda0*/  IMAD.WIDE R6, R23, 0x2, R40 ;  /* 0x0000000217067825 */ /* 0x001fc800078e0228 */
[--C-:B----4-:R-:W-:Y:S01]  /*fdb0*/  IMAD.WIDE R8, R30, 0x2, R40.reuse ;  /* 0x000000021e087825 */ /* 0x110fe200078e0228 */
[----:B------:R0:W-:Y:S03]  /*fdc0*/  STL.64 [R1+0x1658], R6 ;  /* 0x0016580601007387 */ /* 0x0001e60000100a00 */
[--C-:B-1----:R-:W-:Y:S01]  /*fdd0*/  IMAD.WIDE R4, R33, 0x2, R40.reuse ;  /* 0x0000000221047825 */ /* 0x102fe200078e0228 */
[----:B------:R-:W-:Y:S04]  /*fde0*/  STL.64 [R1+0x2240], R32 ;  /* 0x0022402001007387 */ /* 0x000fe80000100a00 */
[----:B------:R1:W-:Y:S01]  /*fdf0*/  STL.64 [R1+0x1678], R4 ;  /* 0x0016780401007387 */ /* 0x0003e20000100a00 */
[----:B0-----:R-:W-:-:S03]  /*fe00*/  IMAD.WIDE R6, R16, 0x2, R40 ;  /* 0x0000000210067825 */ /* 0x001fc600078e0228 */
[----:B------:R-:W-:Y:S04]  /*fe10*/  STL.64 [R1+0x1698], R8 ;  /* 0x0016980801007387 */ /* 0x000fe80000100a00 */
[----:B------:R-:W-:Y:S01]  /*fe20*/  STL.64 [R1+0x2248], R16 ;  /* 0x0022481001007387 */ /* 0x000fe20000100a00 */
[----:B-1----:R-:W-:-:S03]  /*fe30*/  IMAD.WIDE R4, R17, 0x2, R40 ;  /* 0x0000000211047825 */ /* 0x002fc600078e0228 */
        /* <DEDUP_REMOVED lines=9> */
[----:B-1----:R-:W-:Y:S01]  /*fed0*/  IMAD.WIDE R4, R0, 0x2, R40 ;  /* 0x0000000200047825 */ /* 0x002fe200078e0228 */
[----:B------:R-:W-:Y:S04]  /*fee0*/  STL.64 [R1+0x1758], R6 ;  /* 0x0017580601007387 */ /* 0x000fe80000100a00 */
[----:B------:R-:W2:Y:S04]  /*fef0*/  LDL.LU R23, [R1+0x284] ;  /* 0x0002840001177983 */ /* 0x000ea80000300800 */
[----:B------:R-:W3:Y:S04]  /*ff00*/  LDL.LU R24, [R1+0x280] ;  /* 0x0002800001187983 */ /* 0x000ee80000300800 */
[----:B------:R0:W-:Y:S04]  /*ff10*/  STL.64 [R1+0x1738], R4 ;  /* 0x0017380401007387 */ /* 0x0001e80000100a00 */
        /* <DEDUP_REMOVED lines=19> */
[----:B------:R-:W-:-:S05]  /*10050*/  IMAD.WIDE R8, R43, 0x2, R2 ;  /* 0x000000022b087825 */ /* 0x000fca00078e0202 */
[----:B------:R2:W-:Y:S02]  /*10060*/  STL.64 [R1+0x2260], R8 ;  /* 0x0022600801007387 */ /* 0x0005e40000100a00 */
        /* <DEDUP_REMOVED lines=40> */
[----:B0-----:R-:W2:Y:S04]  /*102f0*/  LDL.LU R9, [R1+0x230] ;  /* 0x0002300001097983 */ /* 0x001ea80000300800 */
[----:B------:R0:W-:Y:S04]  /*10300*/  STL.64 [R1+0x238], R10 ;  /* 0x0002380a01007387 */ /* 0x0001e80000100a00 */
[----:B------:R-:W3:Y:S04]  /*10310*/  LDL.LU R30, [R1+0x22c] ;  /* 0x00022c00011e7983 */ /* 0x000ee80000300800 */
[----:B------:R1:W-:Y:S04]  /*10320*/  STL.64 [R1+0x488], R4 ;  /* 0x0004880401007387 */ /* 0x0003e80000100a00 */
        /* <DEDUP_REMOVED lines=29> */
[----:B--2---:R-:W-:-:S05]  /*10500*/  IMAD.WIDE R8, R9, 0x2, R2 ;  /* 0x0000000209087825 */ /* 0x004fca00078e0202 */
[----:B------:R3:W-:Y:S02]  /*10510*/  STL.64 [R1+0x230], R8 ;  /* 0x0002300801007387 */ /* 0x0007e40000100a00 */
[----:B---3--:R-:W-:-:S05]  /*10520*/  IMAD.WIDE R8, R30, 0x2, R2 ;  /* 0x000000021e087825 */ /* 0x008fca00078e0202 */
[----:B------:R4:W-:Y:S02]  /*10530*/  STL.64 [R1+0x4c0], R8 ;  /* 0x0004c00801007387 */ /* 0x0009e40000100a00 */
[----:B----4-:R-:W-:-:S04]  /*10540*/  IMAD.WIDE R8, R31, 0x2, R2 ;  /* 0x000000021f087825 */ /* 0x010fc800078e0202 */
        /* <DEDUP_REMOVED lines=25> */
[----:B------:R-:W-:Y:S04]  /*106e0*/  STL.64 [R1+0x1f8], R20 ;  /* 0x0001f81401007387 */ /* 0x000fe80000100a00 */
[----:B------:R-:W-:Y:S01]  /*106f0*/  STL.64 [R1+0x640], R16 ;  /* 0x0006401001007387 */ /* 0x000fe20000100a00 */
[----:B0-----:R-:W-:-:S04]  /*10700*/  IMAD.WIDE R8, R11, 0x2, R2 ;  /* 0x000000020b087825 */ /* 0x001fc800078e0202 */
        /* <DEDUP_REMOVED lines=62> */
[----:B---3--:R-:W-:-:S04]  /*10af0*/  IMAD.WIDE R8, R30, 0x2, R2 ;  /* 0x000000021e087825 */ /* 0x008fc800078e0202 */
[--C-:B----4-:R-:W-:Y:S01]  /*10b00*/  IMAD.WIDE R30, R31, 0x2, R2.reuse ;  /* 0x000000021f1e7825 */ /* 0x110fe200078e0202 */
[----:B------:R0:W-:Y:S04]  /*10b10*/  STL.64 [R1+0x1b0], R8 ;  /* 0x0001b00801007387 */ /* 0x0001e80000100a00 */
[----:B0-----:R-:W2:Y:S04]  /*10b20*/  LDL.LU.64 R8, [R1+0x2260] ;  /* 0x0022600001087983 */ /* 0x001ea80000300a00 */
        /* <DEDUP_REMOVED lines=70> */
[----:B------:R0:W-:Y:S04]  /*10f90*/  STL.64 [R1+0x1380], R38 ;  /* 0x0013802601007387 */ /* 0x0001e80000100a00 */
[----:B0-----:R-:W2:Y:S02]  /*10fa0*/  LDL.LU R38, [R1+0x21ec] ;  /* 0x0021ec0001267983 */ /* 0x001ea40000300800 */
[----:B--2---:R-:W-:-:S05]  /*10fb0*/  IMAD.WIDE R38, R38, 0x2, R2 ;  /* 0x0000000226267825 */ /* 0x004fca00078e0202 */
[----:B------:R0:W-:Y:S04]  /*10fc0*/  STL.64 [R1+0x128], R38 ;  /* 0x0001282601007387 */ /* 0x0001e80000100a00 */
[----:B0-----:R-:W2:Y:S02]  /*10fd0*/  LDL.LU R39, [R1+0x21e8] ;  /* 0x0021e80001277983 */ /* 0x001ea40000300800 */
[----:B--2---:R-:W-:-:S05]  /*10fe0*/  IMAD.WIDE R38, R39, 0x2, R2 ;  /* 0x0000000227267825 */ /* 0x004fca00078e0202 */
        /* <DEDUP_REMOVED lines=11> */
[----:B0-----:R-:W-:-:S05]  /*110a0*/  IMAD.WIDE R34, R32, 0x2, R2 ;  /* 0x0000000220227825 */ /* 0x001fca00078e0202 */
[----:B------:R0:W-:Y:S02]  /*110b0*/  STL.64 [R1+0x108], R34 ;  /* 0x0001082201007387 */ /* 0x0001e40000100a00 */
[----:B0-----:R-:W-:-:S05]  /*110c0*/  IMAD.WIDE R34, R28, 0x2, R2 ;  /* 0x000000021c227825 */ /* 0x001fca00078e0202 */
[----:B------:R0:W-:Y:S02]  /*110d0*/  STL.64 [R1+0x1480], R34 ;  /* 0x0014802201007387 */ /* 0x0001e40000100a00 */
[----:B0-----:R-:W-:-:S05]  /*110e0*/  IMAD.WIDE R34, R12, 0x2, R2 ;  /* 0x000000020c227825 */ /* 0x001fca00078e0202 */
[----:B------:R0:W-:Y:S02]  /*110f0*/  STL.64 [R1+0x100], R34 ;  /* 0x0001002201007387 */ /* 0x0001e40000100a00 */
[--C-:B0-----:R-:W-:Y:S02]  /*11100*/  IMAD.WIDE R34, R13, 0x2, R2.reuse ;  /* 0x000000020d227825 */ /* 0x101fe400078e0202 */
[----:B------:R-:W2:Y:S04]  /*11110*/  LDL.LU.64 R12, [R1+0xa8] ;  /* 0x0000a800010c7983 */ /* 0x000ea80000300a00 */
[----:B------:R0:W-:Y:S02]  /*11120*/  STL.64 [R1+0x14c0], R34 ;  /* 0x0014c02201007387 */ /* 0x0001e40000100a00 */
[----:B0-----:R-:W-:-:S02]  /*11130*/  IMAD.WIDE R34, R29, 0x2, R2 ;  /* 0x000000021d227825 */ /* 0x001fc400078e0202 */
[----:B------:R-:W2:Y:S04]  /*11140*/  LDL.LU.64 R28, [R1+0xa0] ;  /* 0x0000a000011c7983 */ /* 0x000ea80000300a00 */
[----:B------:R0:W-:Y:S02]  /*11150*/  STL.64 [R1+0xf8], R34 ;  /* 0x0000f82201007387 */ /* 0x0001e40000100a00 */
[----:B0-----:R-:W-:-:S05]  /*11160*/  IMAD.WIDE R34, R60, 0x2, R2 ;  /* 0x000000023c227825 */ /* 0x001fca00078e0202 */
[----:B------:R0:W-:Y:S02]  /*11170*/  STL.64 [R1+0x1500], R34 ;  /* 0x0015002201007387 */ /* 0x0001e40000100a00 */
[--C-:B0-----:R-:W-:Y:S02]  /*11180*/  IMAD.WIDE R34, R61, 0x2, R2.reuse ;  /* 0x000000023d227825 */ /* 0x101fe400078e0202 */
[----:B------:R-:W2:Y:S04]  /*11190*/  LDL.LU.64 R60, [R1+0x90] ;  /* 0x00009000013c7983 */ /* 0x000ea80000300a00 */
[----:B------:R0:W-:Y:S02]  /*111a0*/  STL.64 [R1+0xf0], R34 ;  /* 0x0000f02201007387 */ /* 0x0001e40000100a00 */
[----:B0-----:R-:W-:-:S05]  /*111b0*/  IMAD.WIDE R34, R10, 0x2, R2 ;  /* 0x000000020a227825 */ /* 0x001fca00078e0202 */
[----:B------:R0:W-:Y:S01]  /*111c0*/  STL.64 [R1+0x1540], R34 ;  /* 0x0015402201007387 */ /* 0x0001e20000100a00 */
[----:B------:R-:W-:-:S04]  /*111d0*/  IMAD.WIDE R10, R11, 0x2, R2 ;  /* 0x000000020b0a7825 */ /* 0x000fc800078e0202 */
[----:B0-----:R-:W-:-:S05]  /*111e0*/  IMAD.WIDE R34, R4, 0x2, R2 ;  /* 0x0000000204227825 */ /* 0x001fca00078e0202 */
[----:B------:R0:W-:Y:S02]  /*111f0*/  STL.64 [R1+0xe8], R34 ;  /* 0x0000e82201007387 */ /* 0x0001e40000100a00 */
[--C-:B0-----:R-:W-:Y:S02]  /*11200*/  IMAD.WIDE R34, R5, 0x2, R2.reuse ;  /* 0x0000000205227825 */ /* 0x101fe400078e0202 */
[----:B------:R-:W2:Y:S04]  /*11210*/  LDL.LU.64 R4, [R1+0x98] ;  /* 0x0000980001047983 */ /* 0x000ea80000300a00 */
[----:B------:R0:W-:Y:S04]  /*11220*/  STL.64 [R1+0x1580], R34 ;  /* 0x0015802201007387 */ /* 0x0001e80000100a00 */
[----:B------:R1:W-:Y:S01]  /*11230*/  STL.64 [R1+0xe0], R10 ;  /* 0x0000e00a01007387 */ /* 0x0003e20000100a00 */
[----:B0-----:R-:W-:-:S03]  /*11240*/  IMAD.WIDE R34, R20, 0x2, R2 ;  /* 0x0000000214227825 */ /* 0x001fc600078e0202 */
[----:B-1----:R-:W2:Y:S04]  /*11250*/  LDL.LU.64 R10, [R1+0x88] ;  /* 0x00008800010a7983 */ /* 0x002ea80000300a00 */
[----:B------:R0:W-:Y:S02]  /*11260*/  STL.64 [R1+0x15c0], R34 ;  /* 0x0015c02201007387 */ /* 0x0001e40000100a00 */
[--C-:B0-----:R-:W-:Y:S02]  /*11270*/  IMAD.WIDE R34, R21, 0x2, R2.reuse ;  /* 0x0000000215227825 */ /* 0x101fe400078e0202 */
[----:B------:R-:W2:Y:S04]  /*11280*/  LDL.LU.64 R20, [R1+0x80] ;  /* 0x0000800001147983 */ /* 0x000ea80000300a00 */
[----:B------:R0:W-:Y:S02]  /*11290*/  STL.64 [R1+0xd8], R34 ;  /* 0x0000d82201007387 */ /* 0x0001e40000100a00 */
[----:B0-----:R-:W-:-:S04]  /*112a0*/  IMAD.WIDE R34, R24, 0x2, R2 ;  /* 0x0000000218227825 */ /* 0x001fc800078e0202 */
[--C-:B------:R-:W-:Y:S01]  /*112b0*/  IMAD.WIDE R24, R25, 0x2, R2.reuse ;  /* 0x0000000219187825 */ /* 0x100fe200078e0202 */
[----:B------:R0:W-:Y:S03]  /*112c0*/  STL.64 [R1+0x1600], R34 ;  /* 0x0016002201007387 */ /* 0x0001e60000100a00 */
[--C-:B------:R-:W-:Y:S01]  /*112d0*/  IMAD.WIDE R32, R33, 0x2, R2.reuse ;  /* 0x0000000221207825 */ /* 0x100fe200078e0202 */
[----:B0-----:R-:W2:Y:S04]  /*112e0*/  LDL.LU.64 R34, [R1+0x21d0] ;  /* 0x0021d00001227983 */ /* 0x001ea80000300a00 */
[----:B------:R0:W-:Y:S02]  /*112f0*/  STL.64 [R1+0xd0], R24 ;  /* 0x0000d01801007387 */ /* 0x0001e40000100a00 */
[----:B0-----:R-:W-:-:S04]  /*11300*/  IMAD.WIDE R24, R22, 0x2, R2 ;  /* 0x0000000216187825 */ /* 0x001fc800078e0202 */
[--C-:B------:R-:W-:Y:S01]  /*11310*/  IMAD.WIDE R22, R23, 0x2, R2.reuse ;  /* 0x0000000217167825 */ /* 0x100fe200078e0202 */
[----:B------:R0:W-:Y:S04]  /*11320*/  STL.64 [R1+0x1640], R24 ;  /* 0x0016401801007387 */ /* 0x0001e80000100a00 */
[----:B0-----:R-:W2:Y:S04]  /*11330*/  LDL.LU.64 R24, [R1+0x78] ;  /* 0x0000780001187983 */ /* 0x001ea80000300a00 */
[----:B------:R0:W-:Y:S04]  /*11340*/  STL.64 [R1+0xc8], R22 ;  /* 0x0000c81601007387 */ /* 0x0001e80000100a00 */
[----:B0-----:R-:W2:Y:S04]  /*11350*/  LDL.LU.64 R22, [R1+0x70] ;  /* 0x0000700001167983 */ /* 0x001ea80000300a00 */
[----:B------:R3:W-:Y:S02]  /*11360*/  STL.64 [R1+0x1680], R32 ;  /* 0x0016802001007387 */ /* 0x0007e40000100a00 */
[----:B---3--:R-:W-:-:S05]  /*11370*/  IMAD.WIDE R32, R30, 0x2, R2 ;  /* 0x000000021e207825 */ /* 0x008fca00078e0202 */
[----:B------:R0:W-:Y:S02]  /*11380*/  STL.64 [R1+0xc0], R32 ;  /* 0x0000c02001007387 */ /* 0x0001e40000100a00 */
[----:B0-----:R-:W-:-:S04]  /*11390*/  IMAD.WIDE R32, R16, 0x2, R2 ;  /* 0x0000000210207825 */ /* 0x001fc800078e0202 */
[--C-:B------:R-:W-:Y:S01]  /*113a0*/  IMAD.WIDE R16, R17, 0x2, R2.reuse ;  /* 0x0000000211107825 */ /* 0x100fe200078e0202 */
[----:B------:R0:W-:Y:S03]  /*113b0*/  STL.64 [R1+0x16c0], R32 ;  /* 0x0016c02001007387 */ /* 0x0001e60000100a00 */
[--C-:B------:R-:W-:Y:S01]  /*113c0*/  IMAD.WIDE R18, R46, 0x2, R2.reuse ;  /* 0x000000022e127825 */ /* 0x100fe200078e0202 */
[----:B0-----:R-:W3:Y:S04]  /*113d0*/  LDL.LU.64 R32, [R1+0x21c8] ;  /* 0x0021c80001207983 */ /* 0x001ee80000300a00 */
[----:B------:R4:W-:Y:S01]  /*113e0*/  STL.64 [R1+0xb8], R16 ;  /* 0x0000b81001007387 */ /* 0x0009e20000100a00 */
[----:B------:R-:W-:-:S04]  /*113f0*/  IMAD.WIDE R14, R47, 0x2, R2 ;  /* 0x000000022f0e7825 */ /* 0x000fc800078e0202 */
[----:B------:R-:W-:-:S04]  /*11400*/  IMAD.WIDE R6, R48, 0x2, R2 ;  /* 0x0000000230067825 */ /* 0x000fc800078e0202 */
[----:B----4-:R-:W-:-:S04]  /*11410*/  IMAD.WIDE R16, R56, 0x2, R2 ;  /* 0x0000000238107825 */ /* 0x010fc800078e0202 */
[--C-:B------:R-:W-:Y:S01]  /*11420*/  IMAD.WIDE R56, R57, 0x2, R2.reuse ;  /* 0x0000000239387825 */ /* 0x100fe200078e0202 */
[----:B------:R0:W-:Y:S03]  /*11430*/  STL.64 [R1+0x1700], R16 ;  /* 0x0017001001007387 */ /* 0x0001e60000100a00 */
[----:B------:R-:W-:-:S04]  /*11440*/  IMAD.WIDE R40, R49, 0x2, R2 ;  /* 0x0000000231287825 */ /* 0x000fc800078e0202 */
[----:B------:R-:W-:-:S04]  /*11450*/  IMAD.WIDE R30, R31, 0x2, R2 ;  /* 0x000000021f1e7825 */ /* 0x000fc800078e0202 */
[--C-:B------:R-:W-:Y:S01]  /*11460*/  IMAD.WIDE R26, R44, 0x2, R2.reuse ;  /* 0x000000022c1a7825 */ /* 0x100fe200078e0202 */
[----:B0-----:R-:W4:Y:S03]  /*11470*/  LDL.LU.64 R16, [R1+0x60] ;  /* 0x0000600001107983 */ /* 0x001f260000300a00 */
[--C-:B------:R-:W-:Y:S01]  /*11480*/  IMAD.WIDE R42, R53, 0x2, R2.reuse ;  /* 0x00000002352a7825 */ /* 0x100fe200078e0202 */
[----:B------:R0:W-:Y:S03]  /*11490*/  STL.64 [R1+0xb0], R56 ;  /* 0x0000b03801007387 */ /* 0x0001e60000100a00 */
[----:B------:R-:W-:-:S04]  /*114a0*/  IMAD.WIDE R46, R55, 0x2, R2 ;  /* 0x00000002372e7825 */ /* 0x000fc800078e0202 */
[----:B------:R-:W-:-:S04]  /*114b0*/  IMAD.WIDE R48, R51, 0x2, R2 ;  /* 0x0000000233307825 */ /* 0x000fc800078e0202 */
[--C-:B------:R-:W-:Y:S01]  /*114c0*/  IMAD.WIDE R58, R58, 0x2, R2.reuse ;  /* 0x000000023a3a7825 */ /* 0x100fe200078e0202 */
[----:B0-----:R-:W3:Y:S03]  /*114d0*/  LDL.LU.64 R56, [R1+0x58] ;  /* 0x0000580001387983 */ /* 0x001ee60000300a00 */
[--C-:B------:R-:W-:Y:S01]  /*114e0*/  IMAD.WIDE R44, R45, 0x2, R2.reuse ;  /* 0x000000022d2c7825 */ /* 0x100fe200078e0202 */
[----:B------:R0:W-:Y:S03]  /*114f0*/  STL.64 [R1+0x288], R30 ;  /* 0x0002881e01007387 */ /* 0x0001e60000100a00 */
[----:B------:R-:W-:-:S04]  /*11500*/  IMAD.WIDE R50, R50, 0x2, R2 ;  /* 0x0000000232327825 */ /* 0x000fc800078e0202 */
[----:B------:R-:W-:-:S04]  /*11510*/  IMAD.WIDE R52, R52, 0x2, R2 ;  /* 0x0000000234347825 */ /* 0x000fc800078e0202 */
[--C-:B------:R-:W-:Y:S01]  /*11520*/  IMAD.WIDE R54, R54, 0x2, R2.reuse ;  /* 0x0000000236367825 */ /* 0x100fe200078e0202 */
[----:B0-----:R-:W3:Y:S03]  /*11530*/  LDL.LU.64 R30, [R1+0x21c0] ;  /* 0x0021c000011e7983 */ /* 0x001ee60000300a00 */
[----:B------:R-:W-:Y:S01]  /*11540*/  IMAD.WIDE R2, R0, 0x2, R2 ;  /* 0x0000000200027825 */ /* 0x000fe200078e0202 */
[----:B--2---:R0:W-:Y:S03]  /*11550*/  STL [R1+0x2108], R12 ;  /* 0x0021080c01007387 */ /* 0x0041e60000100800 */
[----:B------:R-:W-:Y:S01]  /*11560*/  IMAD.MOV.U32 R0, RZ, RZ, R13 ;  /* 0x000000ffff007224 */ /* 0x000fe200078e000d */
[----:B------:R-:W-:Y:S04]  /*11570*/  STL [R1+0x2104], R28 ;  /* 0x0021041c01007387 */ /* 0x000fe80000100800 */
[----:B------:R1:W-:Y:S04]  /*11580*/  STL [R1+0x2100], R0 ;  /* 0x0021000001007387 */ /* 0x0003e80000100800 */
[----:B0-----:R-:W2:Y:S01]  /*11590*/  LDL.LU.64 R12, [R1+0x48] ;  /* 0x00004800010c7983 */ /* 0x001ea20000300a00 */
[----:B-1----:R-:W-:-:S03]  /*115a0*/  IMAD.MOV.U32 R0, RZ, RZ, R29 ;  /* 0x000000ffff007224 */ /* 0x002fc600078e001d */
[----:B------:R-:W2:Y:S04]  /*115b0*/  LDL.LU.64 R28, [R1+0x21b8] ;  /* 0x0021b800011c7983 */ /* 0x000ea80000300a00 */
[----:B------:R-:W-:Y:S04]  /*115c0*/  STL [R1+0x20fc], R60 ;  /* 0x0020fc3c01007387 */ /* 0x000fe80000100800 */
[----:B------:R0:W-:Y:S02]  /*115d0*/  STL [R1+0x20f8], R0 ;  /* 0x0020f80001007387 */ /* 0x0001e40000100800 */
[----:B0-----:R-:W-:-:S02]  /*115e0*/  IMAD.MOV.U32 R0, RZ, RZ, R61 ;  /* 0x000000ffff007224 */ /* 0x001fc400078e003d */
        /* <DEDUP_REMOVED lines=9> */
[----:B------:R0:W-:Y:S04]  /*11680*/  STL [R1+0x20e0], R0 ;  /* 0x0020e00001007387 */ /* 0x0001e80000100800 */
[----:B------:R1:W-:Y:S01]  /*11690*/  STL [R1+0x20e4], R10 ;  /* 0x0020e40a01007387 */ /* 0x0003e20000100800 */
[----:B0-----:R-:W-:-:S03]  /*116a0*/  IMAD.MOV.U32 R0, RZ, RZ, R11 ;  /* 0x000000ffff007224 */ /* 0x001fc600078e000b */
[----:B-1----:R-:W2:Y:S04]  /*116b0*/  LDL.LU.64 R10, [R1+0x21a0] ;  /* 0x0021a000010a7983 */ /* 0x002ea80000300a00 */
[----:B------:R-:W-:Y:S04]  /*116c0*/  STL [R1+0x20dc], R20 ;  /* 0x0020dc1401007387 */ /* 0x000fe80000100800 */
[----:B------:R0:W-:Y:S02]  /*116d0*/  STL [R1+0x20d8], R0 ;  /* 0x0020d80001007387 */ /* 0x0001e40000100800 */
[----:B0-----:R-:W-:-:S02]  /*116e0*/  IMAD.MOV.U32 R0, RZ, RZ, R21 ;  /* 0x000000ffff007224 */ /* 0x001fc400078e0015 */
[----:B------:R-:W2:Y:S04]  /*116f0*/  LDL.LU.64 R20, [R1+0x2198] ;  /* 0x0021980001147983 */ /* 0x000ea80000300a00 */
[----:B------:R-:W-:Y:S04]  /*11700*/  STL [R1+0x20d4], R26 ;  /* 0x0020d41a01007387 */ /* 0x000fe80000100800 */
[----:B------:R0:W-:Y:S02]  /*11710*/  STL [R1+0x20d0], R0 ;  /* 0x0020d00001007387 */ /* 0x0001e40000100800 */
[----:B0-----:R-:W-:-:S02]  /*11720*/  IMAD.MOV.U32 R0, RZ, RZ, R27 ;  /* 0x000000ffff007224 */ /* 0x001fc400078e001b */
[----:B------:R-:W3:Y:S04]  /*11730*/  LDL.LU.64 R26, [R1+0x2190] ;  /* 0x00219000011a7983 */ /* 0x000ee80000300a00 */
        /* <DEDUP_REMOVED lines=8> */
[----:B--2---:R-:W-:Y:S04]  /*117c0*/  STL [R1+0x20bc], R20 ;  /* 0x0020bc1401007387 */ /* 0x004fe80000100800 */
[----:B------:R0:W-:Y:S02]  /*117d0*/  STL [R1+0x20b8], R0 ;  /* 0x0020b80001007387 */ /* 0x0001e40000100800 */
[----:B0-----:R-:W-:-:S02]  /*117e0*/  IMAD.MOV.U32 R0, RZ, RZ, R21 ;  /* 0x000000ffff007224 */ /* 0x001fc400078e0015 */
[----:B------:R-:W2:Y:S04]  /*117f0*/  LDL.LU.64 R20, [R1+0x2178] ;  /* 0x0021780001147983 */ /* 0x000ea80000300a00 */
[----:B------:R-:W-:Y:S04]  /*11800*/  STL [R1+0x20b4], R18 ;  /* 0x0020b41201007387 */ /* 0x000fe80000100800 */
[----:B------:R0:W-:Y:S02]  /*11810*/  STL [R1+0x20b0], R0 ;  /* 0x0020b00001007387 */ /* 0x0001e40000100800 */
[----:B0-----:R-:W-:-:S02]  /*11820*/  IMAD.MOV.U32 R0, RZ, RZ, R19 ;  /* 0x000000ffff007224 */ /* 0x001fc400078e0013 */
[----:B------:R-:W2:Y:S04]  /*11830*/  LDL.LU.64 R18, [R1+0x2170] ;  /* 0x0021700001127983 */ /* 0x000ea80000300a00 */
[----:B----4-:R-:W-:Y:S04]  /*11840*/  STL [R1+0x20ac], R16 ;  /* 0x0020ac1001007387 */ /* 0x010fe80000100800 */
[----:B------:R0:W-:Y:S02]  /*11850*/  STL [R1+0x20a8], R0 ;  /* 0x0020a80001007387 */ /* 0x0001e40000100800 */
[----:B0-----:R-:W-:-:S02]  /*11860*/  IMAD.MOV.U32 R0, RZ, RZ, R17 ;  /* 0x000000ffff007224 */ /* 0x001fc400078e0011 */
[----:B------:R-:W4:Y:S04]  /*11870*/  LDL.LU.64 R16, [R1+0x2168] ;  /* 0x0021680001107983 */ /* 0x000f280000300a00 */
[----:B---3--:R-:W-:Y:S04]  /*11880*/  STL [R1+0x20a4], R56 ;  /* 0x0020a43801007387 */ /* 0x008fe80000100800 */
[----:B------:R0:W-:Y:S02]  /*11890*/  STL [R1+0x20a0], R0 ;  /* 0x0020a00001007387 */ /* 0x0001e40000100800 */
[----:B0-----:R-:W-:-:S02]  /*118a0*/  MOV R0, R57 ;  /* 0x0000003900007202 */ /* 0x001fc40000000f00 */
[----:B------:R-:W3:Y:S04]  /*118b0*/  LDL.LU.64 R56, [R1+0x2160] ;  /* 0x0021600001387983 */ /* 0x000ee80000300a00 */
        /* <DEDUP_REMOVED lines=28> */
[----:B---3--:R-:W-:Y:S04]  /*11a80*/  STL [R1+0x2064], R56 ;  /* 0x0020643801007387 */ /* 0x008fe80000100800 */
[----:B------:R0:W-:Y:S02]  /*11a90*/  STL [R1+0x2060], R0 ;  /* 0x0020600001007387 */ /* 0x0001e40000100800 */
[----:B0-----:R-:W-:-:S02]  /*11aa0*/  IMAD.MOV.U32 R0, RZ, RZ, R57 ;  /* 0x000000ffff007224 */ /* 0x001fc400078e0039 */
[----:B------:R-:W3:Y:S04]  /*11ab0*/  LDL.LU.64 R56, [R1+0x2120] ;  /* 0x0021200001387983 */ /* 0x000ee80000300a00 */
[----:B------:R-:W-:Y:S04]  /*11ac0*/  STL [R1+0x205c], R60 ;  /* 0x00205c3c01007387 */ /* 0x000fe80000100800 */
[----:B------:R-:W-:Y:S04]  /*11ad0*/  STL [R1+0x2058], R0 ;  /* 0x0020580001007387 */ /* 0x000fe80000100800 */
[----:B------:R-:W-:Y:S04]  /*11ae0*/  STL [R1+0x2050], R61 ;  /* 0x0020503d01007387 */ /* 0x000fe80000100800 */
[----:B------:R-:W-:Y:S04]  /*11af0*/  STL [R1+0x2054], R58 ;  /* 0x0020543a01007387 */ /* 0x000fe80000100800 */
[----:B------:R-:W-:Y:S04]  /*11b00*/  STL [R1+0x2048], R59 ;  /* 0x0020483b01007387 */ /* 0x000fe80000100800 */
[----:B---3--:R-:W-:Y:S04]  /*11b10*/  STL [R1+0x204c], R56 ;  /* 0x00204c3801007387 */ /* 0x008fe80000100800 */
[----:B------:R-:W-:Y:S04]  /*11b20*/  STL [R1+0x2040], R57 ;  /* 0x0020403901007387 */ /* 0x000fe80000100800 */
[----:B----4-:R-:W-:Y:S04]  /*11b30*/  STL [R1+0x2044], R16 ;  /* 0x0020441001007387 */ /* 0x010fe80000100800 */
[----:B------:R-:W-:Y:S04]  /*11b40*/  STL [R1+0x2038], R17 ;  /* 0x0020381101007387 */ /* 0x000fe80000100800 */
[----:B------:R-:W-:Y:S04]  /*11b50*/  STL [R1+0x203c], R28 ;  /* 0x00203c1c01007387 */ /* 0x000fe80000100800 */
[----:B------:R-:W-:Y:S04]  /*11b60*/  STL [R1+0x2030], R29 ;  /* 0x0020301d01007387 */ /* 0x000fe80000100800 */
[----:B------:R-:W-:Y:S04]  /*11b70*/  STL [R1+0x2034], R40 ;  /* 0x0020342801007387 */ /* 0x000fe80000100800 */
[----:B------:R-:W-:Y:S04]  /*11b80*/  STL [R1+0x2028], R41 ;  /* 0x0020282901007387 */ /* 0x000fe80000100800 */
[----:B--2---:R-:W-:Y:S04]  /*11b90*/  STL [R1+0x202c], R4 ;  /* 0x00202c0401007387 */ /* 0x004fe80000100800 */
[----:B------:R-:W-:Y:S04]  /*11ba0*/  STL [R1+0x2020], R5 ;  /* 0x0020200501007387 */ /* 0x000fe80000100800 */
        /* <DEDUP_REMOVED lines=14> */
[----:B------:R0:W-:Y:S04]  /*11c90*/  STL [R1+0x1fec], R8 ;  /* 0x001fec0801007387 */ /* 0x0001e80000100800 */
[----:B------:R-:W-:Y:S04]  /*11ca0*/  STL [R1+0x1fe0], R9 ;  /* 0x001fe00901007387 */ /* 0x000fe80000100800 */
[----:B------:R-:W-:Y:S04]  /*11cb0*/  STL [R1+0x1fe4], R22 ;  /* 0x001fe41601007387 */ /* 0x000fe80000100800 */
[----:B------:R-:W-:Y:S01]  /*11cc0*/  STL [R1+0x1fd8], R23 ;  /* 0x001fd81701007387 */ /* 0x000fe20000100800 */
[----:B0-----:R-:W0:Y:S03]  /*11cd0*/  LDC R8, c[0x0][0x3a8] ;  /* 0x0000ea00ff087b82 */ /* 0x001e260000000800 */
[----:B------:R-:W2:Y:S04]  /*11ce0*/  LDL.LU.64 R40, [R1+0x290] ;  /* 0x0002900001287983 */ /* 0x000ea80000300a00 */
[----:B------:R-:W-:Y:S04]  /*11cf0*/  STL [R1+0x1fdc], R34 ;  /* 0x001fdc2201007387 */ /* 0x000fe80000100800 */
[----:B------:R-:W-:Y:S04]  /*11d00*/  STL [R1+0x1fd0], R35 ;  /* 0x001fd02301007387 */ /* 0x000fe80000100800 */
[----:B------:R-:W3:Y:S04]  /*11d10*/  LDL.LU.64 R28, [R1+0x298] ;  /* 0x00029800011c7983 */ /* 0x000ee80000300a00 */
[----:B------:R-:W-:Y:S04]  /*11d20*/  STL [R1+0x1fd4], R46 ;  /* 0x001fd42e01007387 */ /* 0x000fe80000100800 */
[----:B------:R-:W-:Y:S04]  /*11d30*/  STL [R1+0x1fc8], R47 ;  /* 0x001fc82f01007387 */ /* 0x000fe80000100800 */
[----:B------:R-:W-:Y:S04]  /*11d40*/  STL [R1+0x1fcc], R10 ;  /* 0x001fcc0a01007387 */ /* 0x000fe80000100800 */
[----:B------:R-:W-:Y:S04]  /*11d50*/  STL [R1+0x1fc0], R11 ;  /* 0x001fc00b01007387 */ /* 0x000fe80000100800 */
[----:B------:R-:W-:Y:S04]  /*11d60*/  STL [R1+0x1fc4], R24 ;  /* 0x001fc41801007387 */ /* 0x000fe80000100800 */
[----:B------:R-:W4:Y:S04]  /*11d70*/  LDL.LU.64 R16, [R1+0x2a8] ;  /* 0x0002a80001107983 */ /* 0x000f280000300a00 */
        /* <DEDUP_REMOVED lines=21> */
[----:B--2---:R1:W-:Y:S01]  /*11ed0*/  STL [R1+0x1f78], R40 ;  /* 0x001f782801007387 */ /* 0x0043e20000100800 */
[----:B------:R-:W-:-:S03]  /*11ee0*/  IMAD.MOV.U32 R0, RZ, RZ, R41 ;  /* 0x000000ffff007224 */ /* 0x000fc600078e0029 */
[----:B------:R-:W2:Y:S04]  /*11ef0*/  LDL.LU.64 R4, [R1+0x2e0] ;  /* 0x0002e00001047983 */ /* 0x000ea80000300a00 */
[----:B------:R0:W-:Y:S04]  /*11f00*/  STL [R1+0x1f74], R0 ;  /* 0x001f740001007387 */ /* 0x0001e80000100800 */
[----:B---3--:R3:W-:Y:S04]  /*11f10*/  STL [R1+0x1f80], R28 ;  /* 0x001f801c01007387 */ /* 0x0087e80000100800 */
[----:B-1----:R-:W2:Y:S01]  /*11f20*/  LDL.LU.64 R40, [R1+0x2e8] ;  /* 0x0002e80001287983 */ /* 0x002ea20000300a00 */
[----:B0-----:R-:W-:-:S05]  /*11f30*/  IMAD.MOV.U32 R0, RZ, RZ, R29 ;  /* 0x000000ffff007224 */ /* 0x001fca00078e001d */
[----:B------:R0:W-:Y:S04]  /*11f40*/  STL [R1+0x1f7c], R0 ;  /* 0x001f7c0001007387 */ /* 0x0001e80000100800 */
[----:B------:R-:W-:Y:S04]  /*11f50*/  STL [R1+0x1f84], R52 ;  /* 0x001f843401007387 */ /* 0x000fe80000100800 */
[----:B------:R-:W-:Y:S04]  /*11f60*/  STL [R1+0x1f50], R53 ;  /* 0x001f503501007387 */ /* 0x000fe80000100800 */
[----:B---3--:R-:W3:Y:S04]  /*11f70*/  LDL.LU.64 R28, [R1+0x2f0] ;  /* 0x0002f000011c7983 */ /* 0x008ee80000300a00 */
[----:B----4-:R1:W-:Y:S04]  /*11f80*/  STL [R1+0x1f58], R16 ;  /* 0x001f581001007387 */ /* 0x0103e80000100800 */
[----:B------:R-:W4:Y:S01]  /*11f90*/  LDL.LU.64 R6, [R1+0x280] ;  /* 0x0002800001067983 */ /* 0x000f220000300a00 */
[----:B0-----:R-:W-:-:S05]  /*11fa0*/  IMAD.MOV.U32 R0, RZ, RZ, R17 ;  /* 0x000000ffff007224 */ /* 0x001fca00078e0011 */
[----:B------:R0:W-:Y:S04]  /*11fb0*/  STL [R1+0x1f54], R0 ;  /* 0x001f540001007387 */ /* 0x0001e80000100800 */
[----:B------:R0:W-:Y:S04]  /*11fc0*/  STL [R1+0x1f60], R56 ;  /* 0x001f603801007387 */ /* 0x0001e80000100800 */
[----:B-1----:R-:W4:Y:S01]  /*11fd0*/  LDL.LU.64 R16, [R1+0x300] ;  /* 0x0003000001107983 */ /* 0x002f220000300a00 */
[----:B0-----:R-:W-:-:S05]  /*11fe0*/  IMAD.MOV.U32 R0, RZ, RZ, R57 ;  /* 0x000000ffff007224 */ /* 0x001fca00078e0039 */
[----:B------:R0:W-:Y:S04]  /*11ff0*/  STL [R1+0x1f5c], R0 ;  /* 0x001f5c0001007387 */ /* 0x0001e80000100800 */
[----:B------:R1:W-:Y:S04]  /*12000*/  STL [R1+0x1f68], R58 ;  /* 0x001f683a01007387 */ /* 0x0003e80000100800 */
[----:B------:R-:W4:Y:S01]  /*12010*/  LDL.LU.64 R56, [R1+0x308] ;  /* 0x0003080001387983 */ /* 0x000f220000300a00 */
[----:B0-----:R-:W-:-:S05]  /*12020*/  IMAD.MOV.U32 R0, RZ, RZ, R59 ;  /* 0x000000ffff007224 */ /* 0x001fca00078e003b */
[----:B------:R0:W-:Y:S04]  /*12030*/  STL [R1+0x1f64], R0 ;  /* 0x001f640001007387 */ /* 0x0001e80000100800 */
[----:B------:R-:W-:Y:S04]  /*12040*/  STL [R1+0x1f6c], R54 ;  /* 0x001f6c3601007387 */ /* 0x000fe80000100800 */
[----:B------:R-:W-:Y:S04]  /*12050*/  STL [R1+0x91c], R55 ;  /* 0x00091c3701007387 */ /* 0x000fe80000100800 */
[----:B-1----:R-:W4:Y:S01]  /*12060*/  LDL.LU.64 R58, [R1+0x310] ;  /* 0x00031000013a7983 */ /* 0x002f220000300a00 */
[----:B0-----:R-:W-:-:S03]  /*12070*/  IMAD.MOV.U32 R0, RZ, RZ, R61 ;  /* 0x000000ffff007224 */ /* 0x001fc600078e003d */
[----:B------:R0:W-:Y:S04]  /*12080*/  STL [R1+0x924], R60 ;  /* 0x0009243c01007387 */ /* 0x0001e80000100800 */
[----:B0-----:R-:W4:Y:S04]  /*12090*/  LDL.LU.64 R60, [R1+0x2d0] ;  /* 0x0002d000013c7983 */ /* 0x001f280000300a00 */
[----:B------:R0:W-:Y:S04]  /*120a0*/  STL [R1+0x920], R0 ;  /* 0x0009200001007387 */ /* 0x0001e80000100800 */
[----:B------:R1:W-:Y:S01]  /*120b0*/  STL [R1+0x92c], R42 ;  /* 0x00092c2a01007387 */ /* 0x0003e20000100800 */
[----:B0-----:R-:W-:-:S03]  /*120c0*/  IMAD.MOV.U32 R0, RZ, RZ, R43 ;  /* 0x000000ffff007224 */ /* 0x001fc600078e002b */
[----:B-1----:R-:W4:Y:S04]  /*120d0*/  LDL.LU.64 R42, [R1+0x318] ;  /* 0x00031800012a7983 */ /* 0x002f280000300a00 */
[----:B------:R0:W-:Y:S04]  /*120e0*/  STL [R1+0x928], R0 ;  /* 0x0009280001007387 */ /* 0x0001e80000100800 */
[----:B------:R1:W-:Y:S01]  /*120f0*/  STL [R1+0x934], R30 ;  /* 0x0009341e01007387 */ /* 0x0003e20000100800 */
[----:B0-----:R-:W-:-:S03]  /*12100*/  MOV R0, R31 ;  /* 0x0000001f00007202 */ /* 0x001fc60000000f00 */
[----:B-1----:R-:W4:Y:S04]  /*12110*/  LDL.LU.64 R30, [R1+0x320] ;  /* 0x00032000011e7983 */ /* 0x002f280000300a00 */
[----:B------:R0:W-:Y:S04]  /*12120*/  STL [R1+0x930], R0 ;  /* 0x0009300001007387 */ /* 0x0001e80000100800 */
[----:B------:R1:W-:Y:S01]  /*12130*/  STL [R1+0x93c], R18 ;  /* 0x00093c1201007387 */ /* 0x0003e20000100800 */
[----:B0-----:R-:W-:-:S03]  /*12140*/  IMAD.MOV.U32 R0, RZ, RZ, R19 ;  /* 0x000000ffff007224 */ /* 0x001fc600078e0013 */
[----:B-1----:R-:W4:Y:S04]  /*12150*/  LDL.LU.64 R18, [R1+0x328] ;  /* 0x0003280001127983 */ /* 0x002f280000300a00 */
[----:B------:R0:W-:Y:S04]  /*12160*/  STL [R1+0x938], R0 ;  /* 0x0009380001007387 */ /* 0x0001e80000100800 */
[----:B--2---:R1:W-:Y:S01]  /*12170*/  STL [R1+0x944], R4 ;  /* 0x0009440401007387 */ /* 0x0043e20000100800 */
[----:B0-----:R-:W-:-:S03]  /*12180*/  IMAD.MOV.U32 R0, RZ, RZ, R5 ;  /* 0x000000ffff007224 */ /* 0x001fc600078e0005 */
[----:B-1----:R-:W2:Y:S04]  /*12190*/  LDL.LU.64 R4, [R1+0x278] ;  /* 0x0002780001047983 */ /* 0x002ea80000300a00 */
[----:B------:R0:W-:Y:S04]  /*121a0*/  STL [R1+0x940], R0 ;  /* 0x0009400001007387 */ /* 0x0001e80000100800 */
[----:B------:R1:W-:Y:S01]  /*121b0*/  STL [R1+0x94c], R40 ;  /* 0x00094c2801007387 */ /* 0x0003e20000100800 */
[----:B0-----:R-:W-:-:S03]  /*121c0*/  IMAD.MOV.U32 R0, RZ, RZ, R41 ;  /* 0x000000ffff007224 */ /* 0x001fc600078e0029 */
[----:B-1----:R-:W2:Y:S04]  /*121d0*/  LDL.LU.64 R40, [R1+0x338] ;  /* 0x0003380001287983 */ /* 0x002ea80000300a00 */
[----:B------:R0:W-:Y:S04]  /*121e0*/  STL [R1+0x948], R0 ;  /* 0x0009480001007387 */ /* 0x0001e80000100800 */
[----:B---3--:R1:W-:Y:S01]  /*121f0*/  STL [R1+0x954], R28 ;  /* 0x0009541c01007387 */ /* 0x0083e20000100800 */
[----:B0-----:R-:W-:-:S03]  /*12200*/  IMAD.MOV.U32 R0, RZ, RZ, R29 ;  /* 0x000000ffff007224 */ /* 0x001fc600078e001d */
[----:B-1----:R-:W3:Y:S04]  /*12210*/  LDL.LU.64 R28, [R1+0x340] ;  /* 0x00034000011c7983 */ /* 0x002ee80000300a00 */
[----:B------:R0:W-:Y:S04]  /*12220*/  STL [R1+0x950], R0 ;  /* 0x0009500001007387 */ /* 0x0001e80000100800 */
[----:B----4-:R1:W-:Y:S01]  /*12230*/  STL [R1+0x95c], R6 ;  /* 0x00095c0601007387 */ /* 0x0103e20000100800 */
[----:B0-----:R-:W-:-:S03]  /*12240*/  IMAD.MOV.U32 R0, RZ, RZ, R7 ;  /* 0x000000ffff007224 */ /* 0x001fc600078e0007 */
[----:B-1----:R-:W4:Y:S04]  /*12250*/  LDL.LU.64 R6, [R1+0x348] ;  /* 0x0003480001067983 */ /* 0x002f280000300a00 */
[----:B------:R0:W-:Y:S04]  /*12260*/  STL [R1+0x958], R0 ;  /* 0x0009580001007387 */ /* 0x0001e80000100800 */
[----:B------:R1:W-:Y:S01]  /*12270*/  STL [R1+0x964], R16 ;  /* 0x0009641001007387 */ /* 0x0003e20000100800 */
        /* <DEDUP_REMOVED lines=40> */
[----:B0-----:R-:W-:-:S03]  /*12500*/  MOV R0, R7 ;  /* 0x0000000700007202 */ /* 0x001fc60000000f00 */
        /* <DEDUP_REMOVED lines=127> */
[----:B0-----:R-:W-:-:S03]  /*12d00*/  MOV R0, R29 ;  /* 0x0000001d00007202 */ /* 0x001fc60000000f00 */
        /* <DEDUP_REMOVED lines=127> */
[----:B0-----:R-:W-:-:S03]  /*13500*/  MOV R0, R41 ;  /* 0x0000002900007202 */ /* 0x001fc60000000f00 */
        /* <DEDUP_REMOVED lines=127> */
[----:B0-----:R-:W-:-:S03]  /*13d00*/  MOV R0, R5 ;  /* 0x0000000500007202 */ /* 0x001fc60000000f00 */
        /* <DEDUP_REMOVED lines=1110> */
[----:B----4-:R-:W-:Y:S04]  /*18270*/  STL [R1+0x1564], R6 ;  /* 0x0015640601007387 */ /* 0x010fe80000100800 */
[----:B------:R-:W4:Y:S01]  /*18280*/  LDL.LU.64 R20, [R1+0x15c0] ;  /* 0x0015c00001147983 */ /* 0x000f220000300a00 */
[----:B0-----:R-:W-:-:S05]  /*18290*/  IMAD.MOV.U32 R0, RZ, RZ, R7 ;  /* 0x000000ffff007224 */ /* 0x001fca00078e0007 */
        /* <DEDUP_REMOVED lines=28> */
[----:B------:R2:W-:Y:S02]  /*18460*/  STL [R1+0x1598], R0 ;  /* 0x0015980001007387 */ /* 0x0005e40000100800 */
[----:B--2---:R-:W-:Y:S02]  /*18470*/  IMAD.MOV.U32 R0, RZ, RZ, R5 ;  /* 0x000000ffff007224 */ /* 0x004fe400078e0005 */
[----:B------:R-:W-:Y:S04]  /*18480*/  STL [R1+0x15a4], R4 ;  /* 0x0015a40401007387 */ /* 0x000fe80000100800 */
[----:B------:R-:W2:Y:S04]  /*18490*/  LDL.LU.64 R6, [R1+0x1600] ;  /* 0x0016000001067983 */ /* 0x000ea80000300a00 */
[----:B------:R0:W-:Y:S04]  /*184a0*/  STL [R1+0x15a0], R0 ;  /* 0x0015a00001007387 */ /* 0x0001e80000100800 */
[----:B------:R1:W-:Y:S01]  /*184b0*/  STL [R1+0x15ac], R40 ;  /* 0x0015ac2801007387 */ /* 0x0003e20000100800 */
[----:B0-----:R-:W-:-:S03]  /*184c0*/  IMAD.MOV.U32 R0, RZ, RZ, R41 ;  /* 0x000000ffff007224 */ /* 0x001fc600078e0029 */
[----:B------:R-:W2:Y:S04]  /*184d0*/  LDL.LU.64 R4, [R1+0x1608] ;  /* 0x0016080001047983 */ /* 0x000ea80000300a00 */
[----:B---3--:R-:W-:Y:S04]  /*184e0*/  STL [R1+0x15b4], R28 ;  /* 0x0015b41c01007387 */ /* 0x008fe80000100800 */
[----:B------:R0:W-:Y:S04]  /*184f0*/  STL [R1+0x15a8], R0 ;  /* 0x0015a80001007387 */ /* 0x0001e80000100800 */
[----:B-1----:R-:W3:Y:S01]  /*18500*/  LDL.LU.64 R40, [R1+0x1610] ;  /* 0x0016100001287983 */ /* 0x002ee20000300a00 */
[----:B0-----:R-:W-:-:S03]  /*18510*/  MOV R0, R29 ;  /* 0x0000001d00007202 */ /* 0x001fc60000000f00 */
[----:B----4-:R-:W-:Y:S04]  /*18520*/  STL [R1+0x15bc], R20 ;  /* 0x0015bc1401007387 */ /* 0x010fe80000100800 */
[----:B------:R0:W-:Y:S04]  /*18530*/  STL [R1+0x15b0], R0 ;  /* 0x0015b00001007387 */ /* 0x0001e80000100800 */
[----:B------:R-:W4:Y:S01]  /*18540*/  LDL.LU.64 R28, [R1+0x1618] ;  /* 0x00161800011c7983 */ /* 0x000f220000300a00 */
[----:B0-----:R-:W-:-:S03]  /*18550*/  IMAD.MOV.U32 R0, RZ, RZ, R21 ;  /* 0x000000ffff007224 */ /* 0x001fc600078e0015 */
[----:B------:R-:W-:Y:S04]  /*18560*/  STL [R1+0x15c4], R16 ;  /* 0x0015c41001007387 */ /* 0x000fe80000100800 */
[----:B------:R0:W-:Y:S02]  /*18570*/  STL [R1+0x15b8], R0 ;  /* 0x0015b80001007387 */ /* 0x0001e40000100800 */
[----:B0-----:R-:W-:Y:S02]  /*18580*/  IMAD.MOV.U32 R0, RZ, RZ, R17 ;  /* 0x000000ffff007224 */ /* 0x001fe400078e0011 */
[----:B------:R-:W4:Y:S04]  /*18590*/  LDL.LU.64 R16, [R1+0xd0] ;  /* 0x0000d00001107983 */ /* 0x000f280000300a00 */
        /* <DEDUP_REMOVED lines=27> */
[----:B------:R-:W-:Y:S04]  /*18750*/  STL [R1+0x1604], R4 ;  /* 0x0016040401007387 */ /* 0x000fe80000100800 */
[----:B------:R0:W-:Y:S04]  /*18760*/  STL [R1+0x15f8], R0 ;  /* 0x0015f80001007387 */ /* 0x0001e80000100800 */
[----:B------:R-:W2:Y:S01]  /*18770*/  LDL.LU.64 R32, [R1+0x1658] ;  /* 0x0016580001207983 */ /* 0x000ea20000300a00 */
[----:B0-----:R-:W-:-:S03]  /*18780*/  IMAD.MOV.U32 R0, RZ, RZ, R5 ;  /* 0x000000ffff007224 */ /* 0x001fc600078e0005 */
[----:B---3--:R-:W-:Y:S04]  /*18790*/  STL [R1+0x160c], R40 ;  /* 0x00160c2801007387 */ /* 0x008fe80000100800 */
[----:B------:R0:W-:Y:S04]  /*187a0*/  STL [R1+0x1600], R0 ;  /* 0x0016000001007387 */ /* 0x0001e80000100800 */
[----:B------:R-:W3:Y:S01]  /*187b0*/  LDL.LU.64 R4, [R1+0xc8] ;  /* 0x0000c80001047983 */ /* 0x000ee20000300a00 */
[----:B0-----:R-:W-:-:S03]  /*187c0*/  IMAD.MOV.U32 R0, RZ, RZ, R41 ;  /* 0x000000ffff007224 */ /* 0x001fc600078e0029 */
[----:B----4-:R-:W-:Y:S04]  /*187d0*/  STL [R1+0x1614], R28 ;  /* 0x0016141c01007387 */ /* 0x010fe80000100800 */
[----:B------:R0:W-:Y:S04]  /*187e0*/  STL [R1+0x1608], R0 ;  /* 0x0016080001007387 */ /* 0x0001e80000100800 */
[----:B------:R-:W4:Y:S04]  /*187f0*/  LDL.LU.64 R40, [R1+0x1668] ;  /* 0x0016680001287983 */ /* 0x000f280000300a00 */
[----:B------:R-:W4:Y:S01]  /*18800*/  LDL.LU.64 R20, [R1+0x1670] ;  /* 0x0016700001147983 */ /* 0x000f220000300a00 */
[----:B0-----:R-:W-:-:S05]  /*18810*/  IMAD.MOV.U32 R0, RZ, RZ, R29 ;  /* 0x000000ffff007224 */ /* 0x001fca00078e001d */
[----:B------:R0:W-:Y:S04]  /*18820*/  STL [R1+0x1610], R0 ;  /* 0x0016100001007387 */ /* 0x0001e80000100800 */
[----:B------:R-:W-:Y:S01]  /*18830*/  STL [R1+0x161c], R16 ;  /* 0x00161c1001007387 */ /* 0x000fe20000100800 */
[----:B0-----:R-:W-:-:S03]  /*18840*/  IMAD.MOV.U32 R0, RZ, RZ, R17 ;  /* 0x000000ffff007224 */ /* 0x001fc600078e0011 */
[----:B------:R-:W4:Y:S04]  /*18850*/  LDL.LU.64 R28, [R1+0x1678] ;  /* 0x00167800011c7983 */ /* 0x000f280000300a00 */
[----:B------:R0:W-:Y:S02]  /*18860*/  STL [R1+0x1618], R0 ;  /* 0x0016180001007387 */ /* 0x0001e40000100800 */
[----:B0-----:R-:W-:Y:S02]  /*18870*/  IMAD.MOV.U32 R0, RZ, RZ, R57 ;  /* 0x000000ffff007224 */ /* 0x001fe400078e0039 */
[----:B------:R-:W-:Y:S04]  /*18880*/  STL [R1+0x1624], R56 ;  /* 0x0016243801007387 */ /* 0x000fe80000100800 */
[----:B------:R-:W4:Y:S04]  /*18890*/  LDL.LU.64 R16, [R1+0x1680] ;  /* 0x0016800001107983 */ /* 0x000f280000300a00 */
[----:B------:R0:W-:Y:S04]  /*188a0*/  STL [R1+0x1620], R0 ;  /* 0x0016200001007387 */ /* 0x0001e80000100800 */
[----:B------:R1:W-:Y:S01]  /*188b0*/  STL [R1+0x162c], R58 ;  /* 0x00162c3a01007387 */ /* 0x0003e20000100800 */
[----:B0-----:R-:W-:-:S03]  /*188c0*/  IMAD.MOV.U32 R0, RZ, RZ, R59 ;  /* 0x000000ffff007224 */ /* 0x001fc600078e003b */
[----:B------:R-:W4:Y:S04]  /*188d0*/  LDL.LU.64 R56, [R1+0x1688] ;  /* 0x0016880001387983 */ /* 0x000f280000300a00 */
[----:B------:R-:W-:Y:S04]  /*188e0*/  STL [R1+0x1634], R60 ;  /* 0x0016343c01007387 */ /* 0x000fe80000100800 */
[----:B------:R0:W-:Y:S04]  /*188f0*/  STL [R1+0x1628], R0 ;  /* 0x0016280001007387 */ /* 0x0001e80000100800 */
[----:B-1----:R-:W4:Y:S01]  /*18900*/  LDL.LU.64 R58, [R1+0x1690] ;  /* 0x00169000013a7983 */ /* 0x002f220000300a00 */
[----:B0-----:R-:W-:-:S03]  /*18910*/  MOV R0, R61 ;  /* 0x0000003d00007202 */ /* 0x001fc60000000f00 */
[----:B------:R-:W-:Y:S04]  /*18920*/  STL [R1+0x163c], R42 ;  /* 0x00163c2a01007387 */ /* 0x000fe80000100800 */
[----:B------:R0:W-:Y:S04]  /*18930*/  STL [R1+0x1630], R0 ;  /* 0x0016300001007387 */ /* 0x0001e80000100800 */
[----:B------:R-:W4:Y:S01]  /*18940*/  LDL.LU.64 R60, [R1+0x1698] ;  /* 0x00169800013c7983 */ /* 0x000f220000300a00 */
[----:B0-----:R-:W-:-:S03]  /*18950*/  IMAD.MOV.U32 R0, RZ, RZ, R43 ;  /* 0x000000ffff007224 */ /* 0x001fc600078e002b */
[----:B------:R-:W-:Y:S04]  /*18960*/  STL [R1+0x1644], R30 ;  /* 0x0016441e01007387 */ /* 0x000fe80000100800 */
[----:B------:R0:W-:Y:S04]  /*18970*/  STL [R1+0x1638], R0 ;  /* 0x0016380001007387 */ /* 0x0001e80000100800 */
[----:B------:R-:W4:Y:S01]  /*18980*/  LDL.LU.64 R6, [R1+0xc0] ;  /* 0x0000c00001067983 */ /* 0x000f220000300a00 */
[----:B0-----:R-:W-:-:S03]  /*18990*/  IMAD.MOV.U32 R0, RZ, RZ, R31 ;  /* 0x000000ffff007224 */ /* 0x001fc600078e001f */
[----:B------:R-:W-:Y:S04]  /*189a0*/  STL [R1+0x164c], R18 ;  /* 0x00164c1201007387 */ /* 0x000fe80000100800 */
[----:B------:R0:W-:Y:S04]  /*189b0*/  STL [R1+0x1640], R0 ;  /* 0x0016400001007387 */ /* 0x0001e80000100800 */
[----:B------:R-:W4:Y:S04]  /*189c0*/  LDL.LU.64 R42, [R1+0x16a8] ;  /* 0x0016a800012a7983 */ /* 0x000f280000300a00 */
[----:B------:R-:W4:Y:S01]  /*189d0*/  LDL.LU.64 R30, [R1+0x16b0] ;  /* 0x0016b000011e7983 */ /* 0x000f220000300a00 */
[----:B0-----:R-:W-:-:S05]  /*189e0*/  IMAD.MOV.U32 R0, RZ, RZ, R19 ;  /* 0x000000ffff007224 */ /* 0x001fca00078e0013 */
[----:B------:R0:W-:Y:S04]  /*189f0*/  STL [R1+0x1648], R0 ;  /* 0x0016480001007387 */ /* 0x0001e80000100800 */
[----:B--2---:R-:W-:Y:S04]  /*18a00*/  STL [R1+0x1654], R32 ;  /* 0x0016542001007387 */ /* 0x004fe80000100800 */
[----:B------:R-:W2:Y:S01]  /*18a10*/  LDL.LU.64 R18, [R1+0x16b8] ;  /* 0x0016b80001127983 */ /* 0x000ea20000300a00 */
[----:B0-----:R-:W-:-:S03]  /*18a20*/  IMAD.MOV.U32 R0, RZ, RZ, R33 ;  /* 0x000000ffff007224 */ /* 0x001fc600078e0021 */
[----:B---3--:R-:W-:Y:S04]  /*18a30*/  STL [R1+0x165c], R4 ;  /* 0x00165c0401007387 */ /* 0x008fe80000100800 */
[----:B------:R0:W-:Y:S02]  /*18a40*/  STL [R1+0x1650], R0 ;  /* 0x0016500001007387 */ /* 0x0001e40000100800 */
[----:B0-----:R-:W-:Y:S02]  /*18a50*/  IMAD.MOV.U32 R0, RZ, RZ, R5 ;  /* 0x000000ffff007224 */ /* 0x001fe400078e0005 */
[----:B------:R-:W3:Y:S04]  /*18a60*/  LDL.LU.64 R4, [R1+0x16c0] ;  /* 0x0016c00001047983 */ /* 0x000ee80000300a00 */
[----:B------:R0:W-:Y:S04]  /*18a70*/  STL [R1+0x1658], R0 ;  /* 0x0016580001007387 */ /* 0x0001e80000100800 */
[----:B----4-:R1:W-:Y:S01]  /*18a80*/  STL [R1+0x1664], R40 ;  /* 0x0016642801007387 */ /* 0x0103e20000100800 */
[----:B0-----:R-:W-:-:S03]  /*18a90*/  IMAD.MOV.U32 R0, RZ, RZ, R41 ;  /* 0x000000ffff007224 */ /* 0x001fc600078e0029 */
[----:B------:R-:W-:Y:S04]  /*18aa0*/  STL [R1+0x166c], R20 ;  /* 0x00166c1401007387 */ /* 0x000fe80000100800 */
[----:B------:R0:W-:Y:S04]  /*18ab0*/  STL [R1+0x1660], R0 ;  /* 0x0016600001007387 */ /* 0x0001e80000100800 */
[----:B-1----:R-:W4:Y:S01]  /*18ac0*/  LDL.LU.64 R40, [R1+0x16c8] ;  /* 0x0016c80001287983 */ /* 0x002f220000300a00 */
        /* <DEDUP_REMOVED lines=8> */
[----:B------:R-:W-:Y:S04]  /*18b50*/  STL [R1+0x1684], R56 ;  /* 0x0016843801007387 */ /* 0x000fe80000100800 */
[----:B------:R0:W-:Y:S04]  /*18b60*/  STL [R1+0x1678], R0 ;  /* 0x0016780001007387 */ /* 0x0001e80000100800 */
[----:B-1----:R-:W4:Y:S01]  /*18b70*/  LDL.LU.64 R16, [R1+0x16d8] ;  /* 0x0016d80001107983 */ /* 0x002f220000300a00 */
[----:B0-----:R-:W-:-:S03]  /*18b80*/  IMAD.MOV.U32 R0, RZ, RZ, R57 ;  /* 0x000000ffff007224 */ /* 0x001fc600078e0039 */
        /* <DEDUP_REMOVED lines=14> */
[----:B------:R-:W-:Y:S01]  /*18c70*/  STL [R1+0x16ac], R30 ;  /* 0x0016ac1e01007387 */ /* 0x000fe20000100800 */
[----:B0-----:R-:W-:-:S05]  /*18c80*/  IMAD.MOV.U32 R0, RZ, RZ, R43 ;  /* 0x000000ffff007224 */ /* 0x001fca00078e002b */
[----:B------:R0:W-:Y:S02]  /*18c90*/  STL [R1+0x16a0], R0 ;  /* 0x0016a00001007387 */ /* 0x0001e40000100800 */
[----:B0-----:R-:W-:Y:S02]  /*18ca0*/  IMAD.MOV.U32 R0, RZ, RZ, R31 ;  /* 0x000000ffff007224 */ /* 0x001fe400078e001f */
[----:B--2---:R-:W-:Y:S04]  /*18cb0*/  STL [R1+0x16b4], R18 ;  /* 0x0016b41201007387 */ /* 0x004fe80000100800 */
[----:B------:R0:W-:Y:S04]  /*18cc0*/  STL [R1+0x16a8], R0 ;  /* 0x0016a80001007387 */ /* 0x0001e80000100800 */
[----:B------:R-:W2:Y:S04]  /*18cd0*/  LDL.LU.64 R22, [R1+0x16f8] ;  /* 0x0016f80001167983 */ /* 0x000ea80000300a00 */
[----:B------:R-:W2:Y:S01]  /*18ce0*/  LDL.LU.64 R44, [R1+0x1700] ;  /* 0x00170000012c7983 */ /* 0x000ea20000300a00 */
[----:B0-----:R-:W-:-:S05]  /*18cf0*/  MOV R0, R19 ;  /* 0x0000001300007202 */ /* 0x001fca0000000f00 */
[----:B------:R0:W-:Y:S04]  /*18d00*/  STL [R1+0x16b0], R0 ;  /* 0x0016b00001007387 */ /* 0x0001e80000100800 */
[----:B---3--:R-:W-:Y:S04]  /*18d10*/  STL [R1+0x16bc], R4 ;  /* 0x0016bc0401007387 */ /* 0x008fe80000100800 */
[----:B------:R-:W3:Y:S01]  /*18d20*/  LDL.LU.64 R32, [R1+0x1708] ;  /* 0x0017080001207983 */ /* 0x000ee20000300a00 */
[----:B0-----:R-:W-:-:S03]  /*18d30*/  IMAD.MOV.U32 R0, RZ, RZ, R5 ;  /* 0x000000ffff007224 */ /* 0x001fc600078e0005 */
[----:B------:R-:W3:Y:S04]  /*18d40*/  LDL.LU.64 R20, [R1+0x1710] ;  /* 0x0017100001147983 */ /* 0x000ee80000300a00 */
[----:B------:R0:W-:Y:S04]  /*18d50*/  STL [R1+0x16b8], R0 ;  /* 0x0016b80001007387 */ /* 0x0001e80000100800 */
[----:B----4-:R-:W-:Y:S04]  /*18d60*/  STL [R1+0x16c4], R40 ;  /* 0x0016c42801007387 */ /* 0x010fe80000100800 */
[----:B------:R-:W4:Y:S01]  /*18d70*/  LDL.LU.64 R6, [R1+0x1718] ;  /* 0x0017180001067983 */ /* 0x000f220000300a00 */
[----:B0-----:R-:W-:-:S03]  /*18d80*/  IMAD.MOV.U32 R0, RZ, RZ, R41 ;  /* 0x000000ffff007224 */ /* 0x001fc600078e0029 */
[----:B------:R-:W4:Y:S04]  /*18d90*/  LDL.LU.64 R42, [R1+0xb0] ;  /* 0x0000b000012a7983 */ /* 0x000f280000300a00 */
[----:B------:R0:W-:Y:S04]  /*18da0*/  STL [R1+0x16c0], R0 ;  /* 0x0016c00001007387 */ /* 0x0001e80000100800 */
[----:B------:R-:W-:Y:S04]  /*18db0*/  STL [R1+0x16cc], R28 ;  /* 0x0016cc1c01007387 */ /* 0x000fe80000100800 */
[----:B------:R-:W4:Y:S01]  /*18dc0*/  LDL.LU.64 R30, [R1+0x1728] ;  /* 0x00172800011e7983 */ /* 0x000f220000300a00 */
[----:B0-----:R-:W-:-:S03]  /*18dd0*/  IMAD.MOV.U32 R0, RZ, RZ, R29 ;  /* 0x000000ffff007224 */ /* 0x001fc600078e001d */
[----:B------:R-:W4:Y:S04]  /*18de0*/  LDL.LU.64 R18, [R1+0x1730] ;  /* 0x0017300001127983 */ /* 0x000f280000300a00 */
[----:B------:R0:W-:Y:S02]  /*18df0*/  STL [R1+0x16c8], R0 ;  /* 0x0016c80001007387 */ /* 0x0001e40000100800 */
[----:B0-----:R-:W-:Y:S02]  /*18e00*/  IMAD.MOV.U32 R0, RZ, RZ, R17 ;  /* 0x000000ffff007224 */ /* 0x001fe400078e0011 */
[----:B------:R-:W-:Y:S04]  /*18e10*/  STL [R1+0x16d4], R16 ;  /* 0x0016d41001007387 */ /* 0x000fe80000100800 */
[----:B------:R-:W4:Y:S04]  /*18e20*/  LDL.LU.64 R4, [R1+0x1738] ;  /* 0x0017380001047983 */ /* 0x000f280000300a00 */
[----:B------:R-:W-:Y:S04]  /*18e30*/  STL [R1+0x16dc], R56 ;  /* 0x0016dc3801007387 */ /* 0x000fe80000100800 */
[----:B------:R0:W-:Y:S04]  /*18e40*/  STL [R1+0x16d0], R0 ;  /* 0x0016d00001007387 */ /* 0x0001e80000100800 */
[----:B------:R-:W4:Y:S01]  /*18e50*/  LDL.LU.64 R40, [R1+0x1748] ;  /* 0x0017480001287983 */ /* 0x000f220000300a00 */
[----:B0-----:R-:W-:-:S05]  /*18e60*/  IMAD.MOV.U32 R0, RZ, RZ, R57 ;  /* 0x000000ffff007224 */ /* 0x001fca00078e0039 */
[----:B------:R0:W-:Y:S04]  /*18e70*/  STL [R1+0x16d8], R0 ;  /* 0x0016d80001007387 */ /* 0x0001e80000100800 */
[----:B------:R-:W-:Y:S04]  /*18e80*/  STL [R1+0x16e4], R58 ;  /* 0x0016e43a01007387 */ /* 0x000fe80000100800 */
[----:B------:R-:W4:Y:S01]  /*18e90*/  LDL.LU.64 R28, [R1+0x1750] ;  /* 0x00175000011c7983 */ /* 0x000f220000300a00 */
[----:B0-----:R-:W-:-:S03]  /*18ea0*/  IMAD.MOV.U32 R0, RZ, RZ, R59 ;  /* 0x000000ffff007224 */ /* 0x001fc600078e003b */
[----:B------:R-:W-:Y:S04]  /*18eb0*/  STL [R1+0x16ec], R60 ;  /* 0x0016ec3c01007387 */ /* 0x000fe80000100800 */
[----:B------:R0:W-:Y:S04]  /*18ec0*/  STL [R1+0x16e0], R0 ;  /* 0x0016e00001007387 */ /* 0x0001e80000100800 */
[----:B------:R-:W4:Y:S04]  /*18ed0*/  LDL.LU.64 R16, [R1+0x1758] ;  /* 0x0017580001107983 */ /* 0x000f280000300a00 */
[----:B------:R-:W4:Y:S01]  /*18ee0*/  LDL.LU.64 R56, [R1+0x288] ;  /* 0x0002880001387983 */ /* 0x000f220000300a00 */
[----:B0-----:R-:W-:-:S03]  /*18ef0*/  IMAD.MOV.U32 R0, RZ, RZ, R61 ;  /* 0x000000ffff007224 */ /* 0x001fc600078e003d */
[----:B------:R-:W4:Y:S04]  /*18f00*/  LDL.64 R58, [R1+0x600] ;  /* 0x00060000013a7983 */ /* 0x000f280000100a00 */
[----:B------:R2:W-:Y:S04]  /*18f10*/  STL [R1+0x16e8], R0 ;  /* 0x0016e80001007387 */ /* 0x0005e80000100800 */
[----:B------:R-:W4:Y:S01]  /*18f20*/  LDL.64 R60, [R1+0x608] ;  /* 0x00060800013c7983 */ /* 0x000f220000100a00 */
[----:B--2---:R-:W-:-:S03]  /*18f30*/  IMAD.MOV.U32 R0, RZ, RZ, R23 ;  /* 0x000000ffff007224 */ /* 0x004fc600078e0017 */
[----:B------:R-:W-:Y:S04]  /*18f40*/  STL [R1+0x16f4], R22 ;  /* 0x0016f41601007387 */ /* 0x000fe80000100800 */
[----:B------:R-:W-:Y:S04]  /*18f50*/  STL [R1+0x16fc], R44 ;  /* 0x0016fc2c01007387 */ /* 0x000fe80000100800 */
[----:B------:R0:W-:Y:S02]  /*18f60*/  STL [R1+0x16f0], R0 ;  /* 0x0016f00001007387 */ /* 0x0001e40000100800 */
[----:B0-----:R-:W-:-:S02]  /*18f70*/  IMAD.MOV.U32 R0, RZ, RZ, R45 ;  /* 0x000000ffff007224 */ /* 0x001fc400078e002d */
[----:B---3--:R-:W-:Y:S04]  /*18f80*/  STL [R1+0x1704], R32 ;  /* 0x0017042001007387 */ /* 0x008fe80000100800 */
[----:B------:R0:W-:Y:S04]  /*18f90*/  STL [R1+0x16f8], R0 ;  /* 0x0016f80001007387 */ /* 0x0001e80000100800 */
[----:B------:R-:W-:Y:S01]  /*18fa0*/  STL [R1+0x170c], R20 ;  /* 0x00170c1401007387 */ /* 0x000fe20000100800 */
[----:B0-----:R-:W-:-:S05]  /*18fb0*/  IMAD.MOV.U32 R0, RZ, RZ, R33 ;  /* 0x000000ffff007224 */ /* 0x001fca00078e0021 */
[----:B------:R0:W-:Y:S04]  /*18fc0*/  STL [R1+0x1700], R0 ;  /* 0x0017000001007387 */ /* 0x0001e80000100800 */
[----:B----4-:R-:W-:Y:S01]  /*18fd0*/  STL [R1+0x1714], R6 ;  /* 0x0017140601007387 */ /* 0x010fe20000100800 */
[----:B0-----:R-:W-:-:S05]  /*18fe0*/  IMAD.MOV.U32 R0, RZ, RZ, R21 ;  /* 0x000000ffff007224 */ /* 0x001fca00078e0015 */
[----:B------:R0:W-:Y:S04]  /*18ff0*/  STL [R1+0x1708], R0 ;  /* 0x0017080001007387 */ /* 0x0001e80000100800 */
[----:B------:R-:W-:Y:S01]  /*19000*/  STL [R1+0x171c], R42 ;  /* 0x00171c2a01007387 */ /* 0x000fe20000100800 */
        /* <DEDUP_REMOVED lines=12> */
[----:B0-----:R-:W-:-:S05]  /*190d0*/  MOV R0, R5 ;  /* 0x0000000500007202 */ /* 0x001fca0000000f00 */
[----:B------:R0:W-:Y:S04]  /*190e0*/  STL [R1+0x1730], R0 ;  /* 0x0017300001007387 */ /* 0x0001e80000100800 */
[----:B------:R-:W-:Y:S01]  /*190f0*/  STL [R1+0x1738], R3 ;  /* 0x0017380301007387 */ /* 0x000fe20000100800 */
[----:B0-----:R-:W-:-:S03]  /*19100*/  IMAD.MOV.U32 R0, RZ, RZ, R41 ;  /* 0x000000ffff007224 */ /* 0x001fc600078e0029 */
[----:B------:R-:W-:Y:S01]  /*19110*/  STL [R1+0x1744], R40 ;  /* 0x0017442801007387 */ /* 0x000fe20000100800 */
[----:B------:R-:W-:-:S03]  /*19120*/  IMAD R4, R8, 0x7f, RZ ;  /* 0x0000007f08047824 */ /* 0x000fc600078e02ff */
[----:B------:R-:W-:Y:S04]  /*19130*/  STL [R1+0x174c], R28 ;  /* 0x00174c1c01007387 */ /* 0x000fe80000100800 */
[----:B------:R0:W-:Y:S02]  /*19140*/  STL [R1+0x1740], R0 ;  /* 0x0017400001007387 */ /* 0x0001e40000100800 */
[----:B0-----:R-:W-:Y:S02]  /*19150*/  IMAD.MOV.U32 R0, RZ, RZ, R29 ;  /* 0x000000ffff007224 */ /* 0x001fe400078e001d */
[----:B------:R-:W-:-:S03]  /*19160*/  IMAD.MOV.U32 R5, RZ, RZ, R17 ;  /* 0x000000ffff057224 */ /* 0x000fc600078e0011 */
[----:B------:R0:W-:Y:S01]  /*19170*/  STL [R1+0x1748], R0 ;  /* 0x0017480001007387 */ /* 0x0001e20000100800 */
[----:B------:R-:W-:-:S03]  /*19180*/  IMAD.MOV.U32 R6, RZ, RZ, R57 ;  /* 0x000000ffff067224 */ /* 0x000fc600078e0039 */
[----:B------:R-:W-:Y:S01]  /*19190*/  STL [R1+0x1754], R16 ;  /* 0x0017541001007387 */ /* 0x000fe20000100800 */
[----:B------:R-:W-:-:S03]  /*191a0*/  IMAD.WIDE R2, R4, 0x2, R58 ;  /* 0x0000000204027825 */ /* 0x000fc600078e023a */
[----:B------:R1:W-:Y:S01]  /*191b0*/  STL [R1+0x1750], R5 ;  /* 0x0017500501007387 */ /* 0x0003e20000100800 */
[----:B0-----:R-:W-:-:S03]  /*191c0*/  IMAD R0, R8, 0x7e, RZ ;  /* 0x0000007e08007824 */ /* 0x001fc600078e02ff */
[----:B------:R-:W-:Y:S04]  /*191d0*/  STL [R1+0x175c], R56 ;  /* 0x00175c3801007387 */ /* 0x000fe80000100800 */
[----:B------:R-:W-:Y:S01]  /*191e0*/  STL [R1+0x1764], R2 ;  /* 0x0017640201007387 */ /* 0x000fe20000100800 */
[----:B-1----:R-:W-:-:S03]  /*191f0*/  IMAD.WIDE R4, R4, 0x2, R60 ;  /* 0x0000000204047825 */ /* 0x002fc600078e023c */
[----:B------:R0:W-:Y:S04]  /*19200*/  STL [R1+0x1758], R6 ;  /* 0x0017580601007387 */ /* 0x0001e80000100800 */
[----:B------:R1:W-:Y:S04]  /*19210*/  STL [R1+0x1760], R3 ;  /* 0x0017600301007387 */ /* 0x0003e80000100800 */
[----:B------:R-:W-:Y:S01]  /*19220*/  STL [R1+0x176c], R4 ;  /* 0x00176c0401007387 */ /* 0x000fe20000100800 */
[----:B0-----:R-:W-:Y:S02]  /*19230*/  IMAD R6, R8, 0x7d, RZ ;  /* 0x0000007d08067824 */ /* 0x001fe400078e02ff */
[C---:B-1----:R-:W-:Y:S01]  /*19240*/  IMAD.WIDE R2, R0.reuse, 0x2, R58 ;  /* 0x0000000200027825 */ /* 0x042fe200078e023a */
[----:B------:R0:W-:Y:S04]  /*19250*/  STL [R1+0x1768], R5 ;  /* 0x0017680501007387 */ /* 0x0001e80000100800 */
[----:B------:R-:W-:Y:S04]  /*19260*/  STL [R1+0x1774], R2 ;  /* 0x0017740201007387 */ /* 0x000fe80000100800 */
[----:B------:R1:W-:Y:S01]  /*19270*/  STL [R1+0x1770], R3 ;  /* 0x0017700301007387 */ /* 0x0003e20000100800 */
[----:B0-----:R-:W-:-:S04]  /*19280*/  IMAD.WIDE R4, R0, 0x2, R60 ;  /* 0x0000000200047825 */ /* 0x001fc800078e023c */
[----:B------:R-:W-:Y:S01]  /*19290*/  IMAD R0, R8, 0x7c, RZ ;  /* 0x0000007c08007824 */ /* 0x000fe200078e02ff */
[----:B------:R-:W-:Y:S01]  /*192a0*/  STL [R1+0x177c], R4 ;  /* 0x00177c0401007387 */ /* 0x000fe20000100800 */
[----:B-1----:R-:W-:-:S03]  /*192b0*/  IMAD.WIDE R2, R6, 0x2, R58 ;  /* 0x0000000206027825 */ /* 0x002fc600078e023a */
[----:B------:R0:W-:Y:S01]  /*192c0*/  STL [R1+0x1778], R5 ;  /* 0x0017780501007387 */ /* 0x0001e20000100800 */
[----:B------:R-:W-:-:S03]  /*192d0*/  IMAD.WIDE R6, R6, 0x2, R60 ;  /* 0x0000000206067825 */ /* 0x000fc600078e023c */
[----:B------:R-:W-:Y:S04]  /*192e0*/  STL [R1+0x1784], R2 ;  /* 0x0017840201007387 */ /* 0x000fe80000100800 */
[----:B------:R1:W-:Y:S04]  /*192f0*/  STL [R1+0x1780], R3 ;  /* 0x0017800301007387 */ /* 0x0003e80000100800 */
[----:B------:R2:W-:Y:S01]  /*19300*/  STL [R1+0x178c], R6 ;  /* 0x00178c0601007387 */ /* 0x0005e20000100800 */
[----:B0-----:R-:W-:-:S04]  /*19310*/  IMAD.WIDE R4, R0, 0x2, R60 ;  /* 0x0000000200047825 */ /* 0x001fc800078e023c */
[----:B-1----:R-:W-:Y:S01]  /*19320*/  IMAD.WIDE R2, R0, 0x2, R58 ;  /* 0x0000000200027825 */ /* 0x002fe200078e023a */
[----:B------:R-:W-:Y:S03]  /*19330*/  STL [R1+0x1788], R7 ;  /* 0x0017880701007387 */ /* 0x000fe60000100800 */
[C---:B--2---:R-:W-:Y:S01]  /*19340*/  IMAD R6, R8.reuse, 0x7b, RZ ;  /* 0x0000007b08067824 */ /* 0x044fe200078e02ff */
[----:B------:R-:W-:Y:S04]  /*19350*/  STL [R1+0x1794], R2 ;  /* 0x0017940201007387 */ /* 0x000fe80000100800 */
[----:B------:R0:W-:Y:S01]  /*19360*/  STL [R1+0x1790], R3 ;  /* 0x0017900301007387 */ /* 0x0001e20000100800 */
[----:B------:R-:W-:-:S03]  /*19370*/  IMAD R0, R8, 0x7a, RZ ;  /* 0x0000007a08007824 */ /* 0x000fc600078e02ff */
[----:B------:R-:W-:Y:S01]  /*19380*/  STL [R1+0x179c], R4 ;  /* 0x00179c0401007387 */ /* 0x000fe20000100800 */
[----:B0-----:R-:W-:-:S03]  /*19390*/  IMAD.WIDE R2, R6, 0x2, R58 ;  /* 0x0000000206027825 */ /* 0x001fc600078e023a */
        /* <DEDUP_REMOVED lines=403> */
[----:B------:R-:W-:-:S03]  /*1acd0*/  IMAD.SHL.U32 R0, R8, 0x40, RZ ;  /* 0x0000004008007824 */ /* 0x000fc600078e00ff */
        /* <DEDUP_REMOVED lines=439> */
[----:B------:R1:W-:Y:S01]  /*1c850*/  STL [R1+0x1f20], R3 ;  /* 0x001f200301007387 */ /* 0x0003e20000100800 */
[----:B0-----:R-:W-:-:S03]  /*1c860*/  IMAD.WIDE R4, R0, 0x2, R60 ;  /* 0x0000000200047825 */ /* 0x001fc600078e023c */
[----:B------:R-:W-:Y:S01]  /*1c870*/  STL [R1+0x1f2c], R6 ;  /* 0x001f2c0601007387 */ /* 0x000fe20000100800 */
[----:B-1----:R-:W-:-:S03]  /*1c880*/  IMAD.WIDE R2, R0, 0x2, R58 ;  /* 0x0000000200027825 */ /* 0x002fc600078e023a */
[----:B------:R0:W-:Y:S04]  /*1c890*/  STL [R1+0x1f28], R7 ;  /* 0x001f280701007387 */ /* 0x0001e80000100800 */
[----:B------:R-:W-:Y:S04]  /*1c8a0*/  STL [R1+0x1f34], R2 ;  /* 0x001f340201007387 */ /* 0x000fe80000100800 */
[----:B------:R1:W-:Y:S01]  /*1c8b0*/  STL [R1+0x1f30], R3 ;  /* 0x001f300301007387 */ /* 0x0003e20000100800 */
[----:B0-----:R-:W-:-:S03]  /*1c8c0*/  IMAD.WIDE R6, R8, 0x2, R58 ;  /* 0x0000000208067825 */ /* 0x001fc600078e023a */
[----:B------:R-:W-:Y:S04]  /*1c8d0*/  STL [R1+0x1f3c], R4 ;  /* 0x001f3c0401007387 */ /* 0x000fe80000100800 */
[----:B------:R-:W-:Y:S01]  /*1c8e0*/  STL [R1+0x1f38], R5 ;  /* 0x001f380501007387 */ /* 0x000fe20000100800 */
[----:B-1----:R-:W-:-:S03]  /*1c8f0*/  IMAD.WIDE R2, R8, 0x2, R60 ;  /* 0x0000000208027825 */ /* 0x002fc600078e023c */
[----:B------:R-:W-:Y:S04]  /*1c900*/  STL [R1+0x1f44], R6 ;  /* 0x001f440601007387 */ /* 0x000fe80000100800 */
[----:B------:R-:W-:Y:S04]  /*1c910*/  STL [R1+0x1f40], R7 ;  /* 0x001f400701007387 */ /* 0x000fe80000100800 */
[----:B------:R-:W-:Y:S04]  /*1c920*/  STL [R1+0x1f4c], R2 ;  /* 0x001f4c0201007387 */ /* 0x000fe80000100800 */
[----:B------:R0:W-:Y:S04]  /*1c930*/  STL [R1+0x1f48], R3 ;  /* 0x001f480301007387 */ /* 0x0001e80000100800 */
[----:B------:R1:W-:Y:S04]  /*1c940*/  STL [R1+0x918], RZ ;  /* 0x000918ff01007387 */ /* 0x0003e80000100800 */
        /* <DEDUP_REMOVED lines=106> */
[----:B------:R1:W-:Y:S01]  /*1cff0*/  STL [R1+0x568], RZ ;  /* 0x000568ff01007387 */ /* 0x0003e20000100800 */
[----:B------:R-:W2:Y:S03]  /*1d000*/  S2R R61, SR_TID.X ;  /* 0x00000000003d7919 */ /* 0x000ea60000002100 */
        /* <DEDUP_REMOVED lines=29> */
[----:B--2---:R-:W-:-:S03]  /*1d1e0*/  LOP3.LUT R61, R61, 0x1f, RZ, 0xc0, !PT ;  /* 0x0000001f3d3d7812 */ /* 0x004fc600078ec0ff */
[----:B------:R1:W-:Y:S04]  /*1d1f0*/  STL [R1+0x770], RZ ;  /* 0x000770ff01007387 */ /* 0x0003e80000100800 */
[----:B------:R1:W-:Y:S04]  /*1d200*/  STL [R1+0x774], RZ ;  /* 0x000774ff01007387 */ /* 0x0003e80000100800 */
[----:B------:R1:W-:Y:S04]  /*1d210*/  STL [R1+0x778], RZ ;  /* 0x000778ff01007387 */ /* 0x0003e80000100800 */
[----:B------:R1:W-:Y:S04]  /*1d220*/  STL [R1+0x77c], RZ ;  /* 0x00077cff01007387 */ /* 0x0003e80000100800 */
[----:B------:R1:W-:Y:S01]  /*1d230*/  STL [R1+0x730], RZ ;  /* 0x000730ff01007387 */ /* 0x0003e20000100800 */
[----:B------:R-:W-:-:S02]  /*1d240*/  IMAD.SHL.U32 R0, R61, 0x2, RZ ;  /* 0x000000023d007824 */ /* 0x000fc400078e00ff */
[----:B------:R-:W0:Y:S01]  /*1d250*/  LDC R61, c[0x0][0x3ac] ;  /* 0x0000eb00ff3d7b82 */ /* 0x000e220000000800 */
        /* <DEDUP_REMOVED lines=14> */
[----:B0-----:R-:W-:Y:S01]  /*1d340*/  IMAD.SHL.U32 R3, R61, 0x80, RZ ;  /* 0x000000803d037824 */ /* 0x001fe200078e00ff */
[----:B------:R-:W-:Y:S01]  /*1d350*/  USHF.R.S32.HI UR6, URZ, 0x1f, UR4 ;  /* 0x0000001fff067899 */ /* 0x000fe20008011404 */
[----:B------:R-:W-:-:S03]  /*1d360*/  IMAD.SHL.U32 R8, R8, 0x80, RZ ;  /* 0x0000008008087824 */ /* 0x000fc600078e00ff */
[----:B------:R-:W-:Y:S01]  /*1d370*/  SHF.R.S32.HI R2, RZ, 0x1f, R3 ;  /* 0x0000001fff027819 */ /* 0x000fe20000011403 */
[----:B------:R-:W-:Y:S01]  /*1d380*/  ULEA.HI UR6, UR6, UR4, URZ, 0x7 ;  /* 0x0000000406067291 */ /* 0x000fe2000f8f38ff */
[----:B------:R1:W-:Y:S01]  /*1d390*/  STL [R1+0x67c], RZ ;  /* 0x00067cff01007387 */ /* 0x0003e20000100800 */
[----:B------:R-:W-:Y:S02]  /*1d3a0*/  SHF.R.S32.HI R5, RZ, 0x1f, R8 ;  /* 0x0000001fff057819 */ /* 0x000fe40000011408 */
[----:B------:R-:W-:Y:S01]  /*1d3b0*/  USHF.R.S32.HI UR6, URZ, 0x7, UR6 ;  /* 0x00000007ff067899 */ /* 0x000fe20008011406 */
[----:B------:R-:W-:Y:S01]  /*1d3c0*/  SHF.L.U64.HI R2, R3, 0x1, R2 ;  /* 0x0000000103027819 */ /* 0x000fe20000010202 */
[----:B------:R1:W-:Y:S01]  /*1d3d0*/  STL [R1+0x650], RZ ;  /* 0x000650ff01007387 */ /* 0x0003e20000100800 */
[----:B------:R-:W-:Y:S02]  /*1d3e0*/  SHF.L.U64.HI R3, R8, 0x1, R5 ;  /* 0x0000000108037819 */ /* 0x000fe40000010205 */
[C---:B------:R-:W-:Y:S01]  /*1d3f0*/  LOP3.LUT R4, R0.reuse, 0x10, RZ, 0x3c, !PT ;  /* 0x0000001000047812 */ /* 0x040fe200078e3cff */
[----:B------:R1:W-:Y:S01]  /*1d400*/  STL [R1+0x654], RZ ;  /* 0x000654ff01007387 */ /* 0x0003e20000100800 */
[----:B------:R-:W-:-:S02]  /*1d410*/  LOP3.LUT R6, R0, 0x20, RZ, 0x3c, !PT ;  /* 0x0000002000067812 */ /* 0x000fc400078e3cff */
[----:B------:R-:W-:Y:S01]  /*1d420*/  LOP3.LUT R5, R0, 0x30, RZ, 0x3c, !PT ;  /* 0x0000003000057812 */ /* 0x000fe200078e3cff */
        /* <DEDUP_REMOVED lines=68> */
[----:B------:R-:W0:Y:S03]  /*1d870*/  S2R R59, SR_TID.X ;  /* 0x00000000003b7919 */ /* 0x000e260000002100 */
        /* <DEDUP_REMOVED lines=8> */
[C---:B0-----:R-:W-:Y:S01]  /*1d900*/  LOP3.LUT R61, R59.reuse, 0x7, RZ, 0xc0, !PT ;  /* 0x000000073b3d7812 */ /* 0x041fe200078ec0ff */
[C---:B------:R-:W-:Y:S01]  /*1d910*/  IMAD.SHL.U32 R58, R59.reuse, 0x2, RZ ;  /* 0x000000023b3a7824 */ /* 0x040fe200078e00ff */
[C---:B------:R-:W-:Y:S01]  /*1d920*/  LOP3.LUT R60, R59.reuse, 0x7, RZ, 0xc0, !PT ;  /* 0x000000073b3c7812 */ /* 0x040fe200078ec0ff */
[----:B------:R1:W-:Y:S01]  /*1d930*/  STL [R1+0x3f8], RZ ;  /* 0x0003f8ff01007387 */ /* 0x0003e20000100800 */
[----:B------:R-:W-:-:S02]  /*1d940*/  IMAD.SHL.U32 R59, R59, 0x40, RZ ;  /* 0x000000403b3b7824 */ /* 0x000fc400078e00ff */
[----:B------:R-:W-:Y:S01]  /*1d950*/  IMAD R61, R61, 0x90, RZ ;  /* 0x000000903d3d7824 */ /* 0x000fe200078e02ff */
[----:B------:R1:W-:Y:S01]  /*1d960*/  STL [R1+0x3fc], RZ ;  /* 0x0003fcff01007387 */ /* 0x0003e20000100800 */
[----:B------:R-:W-:-:S03]  /*1d970*/  IMAD R60, R60, 0x110, RZ ;  /* 0x000001103c3c7824 */ /* 0x000fc600078e02ff */
[----:B------:R1:W-:Y:S01]  /*1d980*/  STL [R1+0x440], RZ ;  /* 0x000440ff01007387 */ /* 0x0003e20000100800 */
[--C-:B------:R-:W-:Y:S02]  /*1d990*/  LOP3.LUT R61, R61, 0x10, R58.reuse, 0x78, !PT ;  /* 0x000000103d3d7812 */ /* 0x100fe400078e783a */
[----:B------:R-:W-:Y:S01]  /*1d9a0*/  LOP3.LUT R60, R60, 0x30, R58, 0x78, !PT ;  /* 0x000000303c3c7812 */ /* 0x000fe200078e783a */
[----:B------:R1:W-:Y:S01]  /*1d9b0*/  STL [R1+0x444], RZ ;  /* 0x000444ff01007387 */ /* 0x0003e20000100800 */
[----:B------:R-:W-:Y:S02]  /*1d9c0*/  LOP3.LUT R61, R61, 0x400, R59, 0xf8, !PT ;  /* 0x000004003d3d7812 */ /* 0x000fe400078ef83b */
[----:B------:R-:W-:Y:S01]  /*1d9d0*/  LOP3.LUT R4, R60, 0x40, RZ, 0x3c, !PT ;  /* 0x000000403c047812 */ /* 0x000fe200078e3cff */
[----:B------:R1:W-:Y:S01]  /*1d9e0*/  STL [R1+0x448], RZ ;  /* 0x000448ff01007387 */ /* 0x0003e20000100800 */
[C---:B------:R-:W-:Y:S02]  /*1d9f0*/  LOP3.LUT R6, R61.reuse, 0x20, RZ, 0x3c, !PT ;  /* 0x000000203d067812 */ /* 0x040fe400078e3cff */
[C---:B------:R-:W-:Y:S01]  /*1da00*/  LOP3.LUT R5, R61.reuse, 0x40, RZ, 0x3c, !PT ;  /* 0x000000403d057812 */ /* 0x040fe200078e3cff */
[----:B------:R1:W-:Y:S01]  /*1da10*/  STL [R1+0x44c], RZ ;  /* 0x00044cff01007387 */ /* 0x0003e20000100800 */
[----:B------:R-:W-:-:S03]  /*1da20*/  LOP3.LUT R4, R61, 0x60, RZ, 0x3c, !PT ;  /* 0x000000603d047812 */ /* 0x000fc600078e3cff */
        /* <DEDUP_REMOVED lines=15> */
[----:B------:R1:W-:Y:S02]  /*1db20*/  STL [R1+0x40c], RZ ;  /* 0x00040cff01007387 */ /* 0x0003e40000100800 */
.L_x_1:
[----:B------:R-:W2:Y:S01]  /*1db30*/  LDL.64 R6, [R1+0x608] ;  /* 0x0006080001067983 */ /* 0x000ea20000100a00 */
[----:B0-----:R-:W0:Y:S03]  /*1db40*/  LDC R4, c[0x0][0x3a0] ;  /* 0x0000e800ff047b82 */ /* 0x001e260000000800 */
[----:B--2---:R2:W-:Y:S04]  /*1db50*/  STL [R1+0x42a0], R7 ;  /* 0x0042a00701007387 */ /* 0x0045e80000100800 */
[----:B--2---:R-:W0:Y:S04]  /*1db60*/  LDL R7, [R1+0x918] ;  /* 0x0009180001077983 */ /* 0x004e280000100800 */
        /* <DEDUP_REMOVED lines=59> */
[----:B-----5:R-:W-:Y:S04]  /*1df20*/  STL [R1+0x40c8], R24 ;  /* 0x0040c81801007387 */ /* 0x020fe80000100800 */
        /* <DEDUP_REMOVED lines=154> */
[----:B------:R-:W-:Y:S01]  /*1e8d0*/  STL [R1+0x3f40], R3 ;  /* 0x003f400301007387 */ /* 0x000fe20000100800 */
[----:B0-----:R-:W-:-:S03]  /*1e8e0*/  IMAD R4, R7, -0x80, R4 ;  /* 0xffffff8007047824 */ /* 0x001fc600078e0204 */
[----:B------:R-:W-:Y:S04]  /*1e8f0*/  STL [R1+0x3f48], R3 ;  /* 0x003f480301007387 */ /* 0x000fe80000100800 */
[----:B------:R-:W-:Y:S04]  /*1e900*/  STL [R1+0x3f50], R3 ;  /* 0x003f500301007387 */ /* 0x000fe80000100800 */
[----:B------:R0:W-:Y:S04]  /*1e910*/  STL [R1+0x2148], R2 ;  /* 0x0021480201007387 */ /* 0x0001e80000100800 */
[----:B0-----:R-:W2:Y:S04]  /*1e920*/  LDL.LU R2, [R1+0x1778] ;  /* 0x0017780001027983 */ /* 0x001ea80000300800 */
[----:B------:R-:W3:Y:S01]  /*1e930*/  LDL.LU R7, [R1+0x42a0] ;  /* 0x0042a00001077983 */ /* 0x000ee20000300800 */
[----:B------:R-:W-:-:S02]  /*1e940*/  ISETP.GT.AND P0, PT, R4, RZ, PT ;  /* 0x000000ff0400720c */ /* 0x000fc40003f04270 */
[----:B------:R-:W-:Y:S02]  /*1e950*/  PRMT R30, RZ, 0x7610, R30 ;  /* 0x00007610ff1e7816 */ /* 0x000fe4000000001e */
[----:B------:R-:W-:Y:S02]  /*1e960*/  PRMT R24, RZ, 0x7610, R24 ;  /* 0x00007610ff187816 */ /* 0x000fe40000000018 */
[C---:B------:R-:W-:Y:S02]  /*1e970*/  ISETP.GT.AND P1, PT, R4.reuse, 0x1, PT ;  /* 0x000000010400780c */ /* 0x040fe40003f24270 */
[----:B------:R-:W-:-:S05]  /*1e980*/  ISETP.GT.AND P2, PT, R4, 0x2, PT ;  /* 0x000000020400780c */ /* 0x000fca0003f44270 */
[----:B---3--:R-:W3:Y:S04]  /*1e990*/  @P0 LDG.E.U16 R30, desc[UR12][R6.64] ;  /* 0x0000000c061e0981 */ /* 0x008ee8000c1e1500 */
[----:B---3--:R0:W-:Y:S04]  /*1e9a0*/  STL [R1+0x27c], R30 ;  /* 0x00027c1e01007387 */ /* 0x0081e80000100800 */
[----:B0-----:R-:W3:Y:S04]  /*1e9b0*/  LDL.LU R30, [R1+0x429c] ;  /* 0x00429c00011e7983 */ /* 0x001ee80000300800 */
[----:B------:R-:W4:Y:S01]  /*1e9c0*/  LDL.64 R6, [R1+0x600] ;  /* 0x0006000001067983 */ /* 0x000f220000100a00 */
[----:B---3--:R-:W-:-:S03]  /*1e9d0*/  PRMT R30, RZ, 0x7610, R30 ;  /* 0x00007610ff1e7816 */ /* 0x008fc6000000001e */
[----:B----4-:R-:W3:Y:S04]  /*1e9e0*/  @P0 LDG.E.U16 R24, desc[UR12][R6.64] ;  /* 0x0000000c06180981 */ /* 0x010ee8000c1e1500 */
[----:B---3--:R0:W-:Y:S04]  /*1e9f0*/  STL [R1+0x278], R24 ;  /* 0x0002781801007387 */ /* 0x0081e80000100800 */
[----:B0-----:R-:W3:Y:S04]  /*1ea00*/  LDL.LU R24, [R1+0x4298] ;  /* 0x0042980001187983 */ /* 0x001ee80000300800 */
[----:B------:R-:W4:Y:S04]  /*1ea10*/  LDL R6, [R1+0x1f48] ;  /* 0x001f480001067983 */ /* 0x000f280000100800 */
[----:B------:R-:W4:Y:S01]  /*1ea20*/  LDL R7, [R1+0x1f4c] ;  /* 0x001f4c0001077983 */ /* 0x000f220000100800 */
[----:B------:R-:W-:-:S02]  /*1ea30*/  ISETP.GT.AND P0, PT, R4, 0x3, PT ;  /* 0x000000030400780c */ /* 0x000fc40003f04270 */
[----:B---3--:R-:W-:Y:S02]  /*1ea40*/  PRMT R24, RZ, 0x7610, R24 ;  /* 0x00007610ff187816 */ /* 0x008fe40000000018 */
[----:B----4-:R-:W-:-:S04]  /*1ea50*/  @P1 LOP3.LUT R7, R7, R6, RZ, 0x3c, !PT ;  /* 0x0000000607071212 */ /* 0x010fc800078e3cff */
[----:B------:R-:W-:-:S04]  /*1ea60*/  @P1 LOP3.LUT R6, R7, R6, RZ, 0x3c, !PT ;  /* 0x0000000607061212 */ /* 0x000fc800078e3cff */
[----:B------:R-:W-:-:S05]  /*1ea70*/  @P1 LOP3.LUT R7, R7, R6, RZ, 0x3c, !PT ;  /* 0x0000000607071212 */ /* 0x000fca00078e3cff */
[----:B------:R-:W3:Y:S04]  /*1ea80*/  @P1 LDG.E.U16 R30, desc[UR12][R6.64] ;  /* 0x0000000c061e1981 */ /* 0x000ee8000c1e1500 */
[----:B---3--:R0:W-:Y:S04]  /*1ea90*/  STL [R1+0x274], R30 ;  /* 0x0002741e01007387 */ /* 0x0081e80000100800 */
[----:B0-----:R-:W3:Y:S04]  /*1eaa0*/  LDL.LU R30, [R1+0x4294] ;  /* 0x00429400011e7983 */ /* 0x001ee80000300800 */
[----:B------:R-:W4:Y:S04]  /*1eab0*/  LDL R6, [R1+0x1f40] ;  /* 0x001f400001067983 */ /* 0x000f280000100800 */
[----:B------:R-:W4:Y:S01]  /*1eac0*/  LDL R7, [R1+0x1f44] ;  /* 0x001f440001077983 */ /* 0x000f220000100800 */
[----:B---3--:R-:W-:-:S02]  /*1ead0*/  PRMT R30, RZ, 0x7610, R30 ;  /* 0x00007610ff1e7816 */ /* 0x008fc4000000001e */
        /* <DEDUP_REMOVED lines=245> */
[----:B------:R-:W-:-:S02]  /*1fa30*/  PRMT R3, RZ, 0x7610, R3 ;  /* 0x00007610ff037816 */ /* 0x000fc40000000003 */
[----:B------:R-:W-:Y:S02]  /*1fa40*/  ISETP.GT.AND P1, PT, R4, 0x10, PT ;  /* 0x000000100400780c */ /* 0x000fe40003f24270 */
        /* <DEDUP_REMOVED lines=8> */
[----:B------:R-:W4:Y:S02]  /*1fad0*/  LDL R7, [R1+0x1e6c] ;  /* 0x001e6c0001077983 */ /* 0x000f240000100800 */
[----:B----4-:R-:W-:-:S04]  /*1fae0*/  @P0 LOP3.LUT R7, R7, R6, RZ, 0x3c, !PT ;  /* 0x0000000607070212 */ /* 0x010fc800078e3cff */
[----:B------:R-:W-:-:S04]  /*1faf0*/  @P0 LOP3.LUT R6, R7, R6, RZ, 0x3c, !PT ;  /* 0x0000000607060212 */ /* 0x000fc800078e3cff */
[----:B------:R-:W-:-:S05]  /*1fb00*/  @P0 LOP3.LUT R7, R7, R6, RZ, 0x3c, !PT ;  /* 0x0000000607070212 */ /* 0x000fca00078e3cff */
[----:B------:R-:W4:Y:S04]  /*1fb10*/  @P0 LDG.E.U16 R30, desc[UR12][R6.64] ;  /* 0x0000000c061e0981 */ /* 0x000f28000c1e1500 */
[----:B----4-:R0:W-:Y:S04]  /*1fb20*/  STL [R1+0x24c], R30 ;  /* 0x00024c1e01007387 */ /* 0x0101e80000100800 */
[----:B0-----:R-:W4:Y:S04]  /*1fb30*/  LDL.LU R30, [R1+0x4224] ;  /* 0x00422400011e7983 */ /* 0x001f280000300800 */
[----:B------:R-:W2:Y:S04]  /*1fb40*/  LDL R6, [R1+0x1e60] ;  /* 0x001e600001067983 */ /* 0x000ea80000100800 */
[----:B------:R-:W2:Y:S01]  /*1fb50*/  LDL R7, [R1+0x1e64] ;  /* 0x001e640001077983 */ /* 0x000ea20000100800 */
[----:B---3--:R-:W-:-:S02]  /*1fb60*/  PRMT R24, RZ, 0x7610, R24 ;  /* 0x00007610ff187816 */ /* 0x008fc40000000018 */
[----:B------:R-:W-:Y:S02]  /*1fb70*/  ISETP.GT.AND P2, PT, R4, 0x11, PT ;  /* 0x000000110400780c */ /* 0x000fe40003f44270 */
[----:B--2---:R-:W-:-:S04]  /*1fb80*/  @P0 LOP3.LUT R7, R7, R6, RZ, 0x3c, !PT ;  /* 0x0000000607070212 */ /* 0x004fc800078e3cff */
[----:B------:R-:W-:-:S04]  /*1fb90*/  @P0 LOP3.LUT R6, R7, R6, RZ, 0x3c, !PT ;  /* 0x0000000607060212 */ /* 0x000fc800078e3cff */
[----:B------:R-:W-:-:S05]  /*1fba0*/  @P0 LOP3.LUT R7, R7, R6, RZ, 0x3c, !PT ;  /* 0x0000000607070212 */ /* 0x000fca00078e3cff */
[----:B------:R-:W2:Y:S04]  /*1fbb0*/  @P0 LDG.E.U16 R3, desc[UR12][R6.64] ;  /* 0x0000000c06030981 */ /* 0x000ea8000c1e1500 */
[----:B------:R-:W3:Y:S04]  /*1fbc0*/  LDL R6, [R1+0x1e58] ;  /* 0x001e580001067983 */ /* 0x000ee80000100800 */
[----:B------:R-:W3:Y:S01]  /*1fbd0*/  LDL R7, [R1+0x1e5c] ;  /* 0x001e5c0001077983 */ /* 0x000ee20000100800 */
[----:B----4-:R-:W-:Y:S02]  /*1fbe0*/  PRMT R30, RZ, 0x7610, R30 ;  /* 0x00007610ff1e7816 */ /* 0x010fe4000000001e */
[----:B------:R-:W-:Y:S01]  /*1fbf0*/  ISETP.GT.AND P0, PT, R4, 0x12, PT ;  /* 0x000000120400780c */ /* 0x000fe20003f04270 */
[----:B--2---:R-:W-:Y:S01]  /*1fc00*/  STL [R1+0x3f58], R3 ;  /* 0x003f580301007387 */ /* 0x004fe20000100800 */
[----:B---3--:R-:W-:-:S04]  /*1fc10*/  @P1 LOP3.LUT R7, R7, R6, RZ, 0x3c, !PT ;  /* 0x0000000607071212 */ /* 0x008fc800078e3cff */
[----:B------:R-:W-:-:S04]  /*1fc20*/  @P1 LOP3.LUT R6, R7, R6, RZ, 0x3c, !PT ;  /* 0x0000000607061212 */ /* 0x000fc800078e3cff */
[----:B------:R-:W-:-:S05]  /*1fc30*/  @P1 LOP3.LUT R7, R7, R6, RZ, 0x3c, !PT ;  /* 0x0000000607071212 */ /* 0x000fca00078e3cff */
[----:B------:R-:W2:Y:S04]  /*1fc40*/  @P1 LDG.E.U16 R24, desc[UR12][R6.64] ;  /* 0x0000000c06181981 */ /* 0x000ea8000c1e1500 */
[----:B--2---:R0:W-:Y:S04]  /*1fc50*/  STL [R1+0x1c0], R24 ;  /* 0x0001c01801007387 */ /* 0x0041e80000100800 */
[----:B0-----:R-:W2:Y:S04]  /*1fc60*/  LDL.LU R24, [R1+0x4220] ;  /* 0x0042200001187983 */ /* 0x001ea80000300800 */
[----:B------:R-:W3:Y:S04]  /*1fc70*/  LDL R6, [R1+0x1e50] ;  /* 0x001e500001067983 */ /* 0x000ee80000100800 */
[----:B------:R-:W3:Y:S01]  /*1fc80*/  LDL R7, [R1+0x1e54] ;  /* 0x001e540001077983 */ /* 0x000ee20000100800 */
[----:B--2---:R-:W-:-:S02]  /*1fc90*/  PRMT R24, RZ, 0x7610, R24 ;  /* 0x00007610ff187816 */ /* 0x004fc40000000018 */
        /* <DEDUP_REMOVED lines=8> */
[----:B------:R-:W-:-:S02]  /*1fd20*/  ISETP.GT.AND P1, PT, R4, 0x13, PT ;  /* 0x000000130400780c */ /* 0x000fc40003f24270 */
[----:B--2---:R-:W-:Y:S02]  /*1fd30*/  PRMT R30, RZ, 0x7610, R30 ;  /* 0x00007610ff1e7816 */ /* 0x004fe4000000001e */
        /* <DEDUP_REMOVED lines=786> */
[----:B------:R-:W-:-:S02]  /*22e60*/  PRMT R25, RZ, 0x7610, R25 ;  /* 0x00007610ff197816 */ /* 0x000fc40000000019 */
[----:B------:R-:W-:Y:S02]  /*22e70*/  ISETP.GT.AND P0, PT, R4, 0x3c, PT ;  /* 0x0000003c0400780c */ /* 0x000fe40003f04270 */
        /* <DEDUP_REMOVED lines=8> */
[----:B------:R-:W3:Y:S02]  /*22f00*/  LDL R7, [R1+0x1bac] ;  /* 0x001bac0001077983 */ /* 0x000ee40000100800 */
[----:B---3--:R-:W-:-:S04]  /*22f10*/  @P2 LOP3.LUT R7, R7, R6, RZ, 0x3c, !PT ;  /* 0x0000000607072212 */ /* 0x008fc800078e3cff */
        /* <DEDUP_REMOVED lines=8> */
[----:B------:R-:W-:Y:S02]  /*22fa0*/  PRMT R23, RZ, 0x7610, R23 ;  /* 0x00007610ff177816 */ /* 0x000fe40000000017 */
[----:B------:R-:W-:Y:S02]  /*22fb0*/  ISETP.GT.AND P1, PT, R4, 0x3d, PT ;  /* 0x0000003d0400780c */ /* 0x000fe40003f24270 */
        /* <DEDUP_REMOVED lines=8> */
[----:B------:R-:W-:-:S02]  /*23040*/  PRMT R0, RZ, 0x7610, R0 ;  /* 0x00007610ff007816 */ /* 0x000fc40000000000 */
[----:B------:R-:W-:Y:S02]  /*23050*/  PRMT R26, RZ, 0x7610, R26 ;  /* 0x00007610ff1a7816 */ /* 0x000fe4000000001a */
[----:B------:R-:W-:Y:S02]  /*23060*/  ISETP.GT.AND P2, PT, R4, 0x3e, PT ;  /* 0x0000003e0400780c */ /* 0x000fe40003f44270 */
[----:B--2---:R-:W-:-:S04]  /*23070*/  @P0 LOP3.LUT R7, R7, R6, RZ, 0x3c, !PT ;  /* 0x0000000607070212 */ /* 0x004fc800078e3cff */
[----:B------:R-:W-:-:S04]  /*23080*/  @P0 LOP3.LUT R6, R7, R6, RZ, 0x3c, !PT ;  /* 0x0000000607060212 */ /* 0x000fc800078e3cff */
[----:B------:R-:W-:-:S05]  /*23090*/  @P0 LOP3.LUT R7, R7, R6, RZ, 0x3c, !PT ;  /* 0x0000000607070212 */ /* 0x000fca00078e3cff */
[----:B------:R-:W2:Y:S04]  /*230a0*/  @P0 LDG.E.U16 R22, desc[UR12][R6.64] ;  /* 0x0000000c06160981 */ /* 0x000ea8000c1e1500 */
[----:B--2---:R0:W-:Y:S04]  /*230b0*/  STL [R1+0xb8], R22 ;  /* 0x0000b81601007387 */ /* 0x0041e80000100800 */
[----:B0-----:R-:W2:Y:S04]  /*230c0*/  LDL.LU R22, [R1+0x40c0] ;  /* 0x0040c00001167983 */ /* 0x001ea80000300800 */
[----:B------:R-:W2:Y:S04]  /*230d0*/  LDL R6, [R1+0x1b90] ;  /* 0x001b900001067983 */ /* 0x000ea80000100800 */
[----:B------:R-:W2:Y:S02]  /*230e0*/  LDL R7, [R1+0x1b94] ;  /* 0x001b940001077983 */ /* 0x000ea40000100800 */
[----:B--2---:R-:W-:-:S04]  /*230f0*/  @P0 LOP3.LUT R7, R7, R6, RZ, 0x3c, !PT ;  /* 0x0000000607070212 */ /* 0x004fc800078e3cff */
[----:B------:R-:W-:-:S04]  /*23100*/  @P0 LOP3.LUT R6, R7, R6, RZ, 0x3c, !PT ;  /* 0x0000000607060212 */ /* 0x000fc800078e3cff */
[----:B------:R-:W-:-:S05]  /*23110*/  @P0 LOP3.LUT R7, R7, R6, RZ, 0x3c, !PT ;  /* 0x0000000607070212 */ /* 0x000fca00078e3cff */
[----:B------:R-:W2:Y:S04]  /*23120*/  @P0 LDG.E.U16 R23, desc[UR12][R6.64] ;  /* 0x0000000c06170981 */ /* 0x000ea8000c1e1500 */
[----:B--2---:R0:W-:Y:S04]  /*23130*/  STL [R1+0xb4], R23 ;  /* 0x0000b41701007387 */ /* 0x0041e80000100800 */
[----:B0-----:R-:W2:Y:S04]  /*23140*/  LDL.LU R23, [R1+0x40bc] ;  /* 0x0040bc0001177983 */ /* 0x001ea80000300800 */
        /* <DEDUP_REMOVED lines=416> */
[----:B------:R-:W3:Y:S04]  /*24b50*/  LDL R6, [R1+0x1a28] ;  /* 0x001a280001067983 */ /* 0x000ee80000100800 */
[----:B------:R-:W3:Y:S04]  /*24b60*/  LDL R7, [R1+0x1a2c] ;  /* 0x001a2c0001077983 */ /* 0x000ee80000100800 */
[----:B--2---:R0:W-:Y:S04]  /*24b70*/  STL [R1+0x2c], R30 ;  /* 0x00002c1e01007387 */ /* 0x0041e80000100800 */
[----:B0-----:R-:W2:Y:S01]  /*24b80*/  LDL R30, [R1+0x1a0c] ;  /* 0x001a0c00011e7983 */ /* 0x001ea20000100800 */
[----:B---3--:R-:W-:-:S04]  /*24b90*/  @P2 LOP3.LUT R7, R7, R6, RZ, 0x3c, !PT ;  /* 0x0000000607072212 */ /* 0x008fc800078e3cff */
[----:B------:R-:W-:-:S04]  /*24ba0*/  @P2 LOP3.LUT R6, R7, R6, RZ, 0x3c, !PT ;  /* 0x0000000607062212 */ /* 0x000fc800078e3cff */
[----:B------:R-:W-:-:S05]  /*24bb0*/  @P2 LOP3.LUT R7, R7, R6, RZ, 0x3c, !PT ;  /* 0x0000000607072212 */ /* 0x000fca00078e3cff */
[----:B------:R-:W3:Y:S04]  /*24bc0*/  @P2 LDG.E.U16 R8, desc[UR12][R6.64] ;  /* 0x0000000c06082981 */ /* 0x000ee8000c1e1500 */
[----:B---3--:R0:W-:Y:S04]  /*24bd0*/  STL [R1+0x2a0], R8 ;  /* 0x0002a00801007387 */ /* 0x0081e80000100800 */
[----:B0-----:R-:W3:Y:S04]  /*24be0*/  LDL.LU R8, [R1+0x400c] ;  /* 0x00400c0001087983 */ /* 0x001ee80000300800 */
        /* <DEDUP_REMOVED lines=13> */
[----:B----4-:R-:W-:-:S02]  /*24cc0*/  PRMT R25, RZ, 0x7610, R25 ;  /* 0x00007610ff197816 */ /* 0x010fc40000000019 */
[----:B------:R-:W-:Y:S02]  /*24cd0*/  PRMT R43, RZ, 0x7610, R43 ;  /* 0x00007610ff2b7816 */ /* 0x000fe4000000002b */
[----:B------:R-:W-:Y:S02]  /*24ce0*/  ISETP.GT.AND P2, PT, R4, 0x56, PT ;  /* 0x000000560400780c */ /* 0x000fe40003f44270 */
[----:B--2---:R-:W-:-:S04]  /*24cf0*/  @P0 LOP3.LUT R7, R7, R6, RZ, 0x3c, !PT ;  /* 0x0000000607070212 */ /* 0x004fc800078e3cff */
[----:B------:R-:W-:-:S04]  /*24d00*/  @P0 LOP3.LUT R6, R7, R6, RZ, 0x3c, !PT ;  /* 0x0000000607060212 */ /* 0x000fc800078e3cff */
[----:B------:R-:W-:-:S05]  /*24d10*/  @P0 LOP3.LUT R7, R7, R6, RZ, 0x3c, !PT ;  /* 0x0000000607070212 */ /* 0x000fca00078e3cff */
[----:B------:R-:W2:Y:S04]  /*24d20*/  @P0 LDG.E.U16 R24, desc[UR12][R6.64] ;  /* 0x0000000c06180981 */ /* 0x000ea8000c1e1500 */
[----:B------:R-:W4:Y:S04]  /*24d30*/  LDL R6, [R1+0x1a10] ;  /* 0x001a100001067983 */ /* 0x000f280000100800 */
[----:B------:R-:W4:Y:S04]  /*24d40*/  LDL R7, [R1+0x1a14] ;  /* 0x001a140001077983 */ /* 0x000f280000100800 */
[----:B--2---:R0:W-:Y:S04]  /*24d50*/  STL [R1+0x28], R24 ;  /* 0x0000281801007387 */ /* 0x0041e80000100800 */
[----:B0-----:R-:W2:Y:S01]  /*24d60*/  LDL R24, [R1+0x19f4] ;  /* 0x0019f40001187983 */ /* 0x001ea20000100800 */
[----:B----4-:R-:W-:-:S04]  /*24d70*/  @P0 LOP3.LUT R7, R7, R6, RZ, 0x3c, !PT ;  /* 0x0000000607070212 */ /* 0x010fc800078e3cff */
[----:B------:R-:W-:-:S04]  /*24d80*/  @P0 LOP3.LUT R6, R7, R6, RZ, 0x3c, !PT ;  /* 0x0000000607060212 */ /* 0x000fc800078e3cff */
[----:B------:R-:W-:-:S05]  /*24d90*/  @P0 LOP3.LUT R7, R7, R6, RZ, 0x3c, !PT ;  /* 0x0000000607070212 */ /* 0x000fca00078e3cff */
[----:B------:R-:W4:Y:S04]  /*24da0*/  @P0 LDG.E.U16 R44, desc[UR12][R6.64] ;  /* 0x0000000c062c0981 */ /* 0x000f28000c1e1500 */
[----:B----4-:R0:W-:Y:S04]  /*24db0*/  STL [R1+0x24], R44 ;  /* 0x0000242c01007387 */ /* 0x0101e80000100800 */
[----:B0-----:R-:W4:Y:S04]  /*24dc0*/  LDL.LU R44, [R1+0x4004] ;  /* 0x00400400012c7983 */ /* 0x001f280000300800 */
[----:B------:R-:W2:Y:S01]  /*24dd0*/  LDL R7, [R1+0x1a08] ;  /* 0x001a080001077983 */ /* 0x000ea20000100800 */
[----:B------:R-:W-:-:S02]  /*24de0*/  @P1 MOV R6, R30 ;  /* 0x0000001e00061202 */ /* 0x000fc40000000f00 */
[----:B------:R-:W-:Y:S01]  /*24df0*/  PRMT R38, RZ, 0x7610, R38 ;  /* 0x00007610ff267816 */ /* 0x000fe20000000026 */
[----:B------:R-:W3:Y:S01]  /*24e00*/  LDL R30, [R1+0x19e0] ;  /* 0x0019e000011e7983 */ /* 0x000ee20000100800 */
[----:B------:R-:W-:Y:S02]  /*24e10*/  PRMT R37, RZ, 0x7610, R37 ;  /* 0x00007610ff257816 */ /* 0x000fe40000000025 */
[----:B------:R-:W-:Y:S01]  /*24e20*/  ISETP.GT.AND P0, PT, R4, 0x57, PT ;  /* 0x000000570400780c */ /* 0x000fe20003f04270 */
[----:B--2---:R0:W2:Y:S04]  /*24e30*/  @P1 LDG.E.U16 R25, desc[UR12][R6.64] ;  /* 0x0000000c06191981 */ /* 0x0040a8000c1e1500 */
[----:B------:R-:W0:Y:S04]  /*24e40*/  LDL R6, [R1+0x1a00] ;  /* 0x001a000001067983 */ /* 0x000e280000100800 */
[----:B------:R-:W0:Y:S02]  /*24e50*/  LDL R7, [R1+0x1a04] ;  /* 0x001a040001077983 */ /* 0x000e240000100800 */
[----:B0-----:R-:W-:-:S04]  /*24e60*/  @P1 LOP3.LUT R7, R7, R6, RZ, 0x3c, !PT ;  /* 0x0000000607071212 */ /* 0x001fc800078e3cff */
[----:B------:R-:W-:-:S04]  /*24e70*/  @P1 LOP3.LUT R6, R7, R6, RZ, 0x3c, !PT ;  /* 0x0000000607061212 */ /* 0x000fc800078e3cff */
[----:B------:R-:W-:-:S05]  /*24e80*/  @P1 LOP3.LUT R7, R7, R6, RZ, 0x3c, !PT ;  /* 0x0000000607071212 */ /* 0x000fca00078e3cff */
[----:B------:R-:W3:Y:S04]  /*24e90*/  @P1 LDG.E.U16 R43, desc[UR12][R6.64] ;  /* 0x0000000c062b1981 */ /* 0x000ee8000c1e1500 */
[----:B--2---:R0:W-:Y:S04]  /*24ea0*/  STL [R1+0x20], R25 ;  /* 0x0000201901007387 */ /* 0x0041e80000100800 */
[----:B0-----:R-:W2:Y:S04]  /*24eb0*/  LDL R25, [R1+0x19e4] ;  /* 0x0019e40001197983 */ /* 0x001ea80000100800 */
[----:B---3--:R0:W-:Y:S04]  /*24ec0*/  STL [R1+0x1c], R43 ;  /* 0x00001c2b01007387 */ /* 0x0081e80000100800 */
[----:B0-----:R-:W3:Y:S04]  /*24ed0*/  LDL.LU R43, [R1+0x4000] ;  /* 0x00400000012b7983 */ /* 0x001ee80000300800 */
        /* <DEDUP_REMOVED lines=8> */
[----:B------:R-:W2:Y:S01]  /*24f60*/  LDL R7, [R1+0x19f0] ;  /* 0x0019f00001077983 */ /* 0x000ea20000100800 */
[----:B------:R-:W-:-:S03]  /*24f70*/  @P2 IMAD.MOV.U32 R6, RZ, RZ, R24 ;  /* 0x000000ffff062224 */ /* 0x000fc600078e0018 */
[----:B------:R-:W3:Y:S04]  /*24f80*/  LDL R24, [R1+0x19d4] ;  /* 0x0019d40001187983 */ /* 0x000ee80000100800 */
[----:B--2---:R-:W2:Y:S04]  /*24f90*/  @P2 LDG.E.U16 R37, desc[UR12][R6.64] ;  /* 0x0000000c06252981 */ /* 0x004ea8000c1e1500 */
[----:B--2---:R0:W-:Y:S04]  /*24fa0*/  STL [R1+0x14], R37 ;  /* 0x0000142501007387 */ /* 0x0041e80000100800 */
[----:B0-----:R-:W2:Y:S04]  /*24fb0*/  LDL.LU R37, [R1+0x3ff8] ;  /* 0x003ff80001257983 */ /* 0x001ea80000300800 */
[----:B------:R-:W2:Y:S04]  /*24fc0*/  LDL R6, [R1+0x19e8] ;  /* 0x0019e80001067983 */ /* 0x000ea80000100800 */
[----:B------:R-:W2:Y:S01]  /*24fd0*/  LDL R7, [R1+0x19ec] ;  /* 0x0019ec0001077983 */ /* 0x000ea20000100800 */
[----:B------:R-:W-:-:S02]  /*24fe0*/  PRMT R32, RZ, 0x7610, R32 ;  /* 0x00007610ff207816 */ /* 0x000fc40000000020 */
[----:B--2---:R-:W-:-:S04]  /*24ff0*/  @P0 LOP3.LUT R7, R7, R6, RZ, 0x3c, !PT ;  /* 0x0000000607070212 */ /* 0x004fc800078e3cff */
[----:B------:R-:W-:-:S04]  /*25000*/  @P0 LOP3.LUT R6, R7, R6, RZ, 0x3c, !PT ;  /* 0x0000000607060212 */ /* 0x000fc800078e3cff */
[----:B------:R-:W-:-:S05]  /*25010*/  @P0 LOP3.LUT R7, R7, R6, RZ, 0x3c, !PT ;  /* 0x0000000607070212 */ /* 0x000fca00078e3cff */
[----:B------:R0:W2:Y:S01]  /*25020*/  @P0 LDG.E.U16 R32, desc[UR12][R6.64] ;  /* 0x0000000c06200981 */ /* 0x0000a2000c1e1500 */
[----:B------:R-:W-:Y:S01]  /*25030*/  PRMT R22, RZ, 0x7610, R22 ;  /* 0x00007610ff167816 */ /* 0x000fe20000000016 */
[----:B0-----:R-:W-:Y:S02]  /*25040*/  @P0 IMAD.MOV.U32 R6, RZ, RZ, R25 ;  /* 0x000000ffff060224 */ /* 0x001fe400078e0019 */
[----:B------:R-:W-:-:S05]  /*25050*/  @P0 IMAD.MOV.U32 R7, RZ, RZ, R30 ;  /* 0x000000ffff070224 */ /* 0x000fca00078e001e */
[----:B------:R0:W3:Y:S04]  /*25060*/  @P0 LDG.E.U16 R22, desc[UR12][R6.64] ;  /* 0x0000000c06160981 */ /* 0x0000e8000c1e1500 */
[----:B--2---:R2:W-:Y:S04]  /*25070*/  STL [R1+0x298], R32 ;  /* 0x0002982001007387 */ /* 0x0045e80000100800 */
[----:B--2---:R-:W2:Y:S04]  /*25080*/  LDL.LU R32, [R1+0x3ff4] ;  /* 0x003ff40001207983 */ /* 0x004ea80000300800 */
[----:B------:R-:W0:Y:S04]  /*25090*/  LDL R6, [R1+0x19d8] ;  /* 0x0019d80001067983 */ /* 0x000e280000100800 */
[----:B------:R-:W0:Y:S01]  /*250a0*/  LDL R7, [R1+0x19dc] ;  /* 0x0019dc0001077983 */ /* 0x000e220000100800 */
[----:B------:R-:W-:-:S02]  /*250b0*/  ISETP.GT.AND P1, PT, R4, 0x58, PT ;  /* 0x000000580400780c */ /* 0x000fc40003f24270 */
[----:B------:R-:W-:Y:S01]  /*250c0*/  PRMT R21, RZ, 0x7610, R21 ;  /* 0x00007610ff157816 */ /* 0x000fe20000000015 */
[----:B------:R-:W2:Y:S04]  /*250d0*/  LDL R30, [R1+0x19c4] ;  /* 0x0019c400011e7983 */ /* 0x000ea80000100800 */
[----:B------:R-:W2:Y:S06]  /*250e0*/  LDL R25, [R1+0x19b8] ;  /* 0x0019b80001197983 */ /* 0x000eac0000100800 */
[----:B0-----:R-:W-:-:S04]  /*250f0*/  @P1 LOP3.LUT R7, R7, R6, RZ, 0x3c, !PT ;  /* 0x0000000607071212 */ /* 0x001fc800078e3cff */
[----:B------:R-:W-:-:S04]  /*25100*/  @P1 LOP3.LUT R6, R7, R6, RZ, 0x3c, !PT ;  /* 0x0000000607061212 */ /* 0x000fc800078e3cff */
[----:B------:R-:W-:-:S05]  /*25110*/  @P1 LOP3.LUT R7, R7, R6, RZ, 0x3c, !PT ;  /* 0x0000000607071212 */ /* 0x000fca00078e3cff */
[----:B------:R-:W2:Y:S04]  /*25120*/  @P1 LDG.E.U16 R21, desc[UR12][R6.64] ;  /* 0x0000000c06151981 */ /* 0x000ea8000c1e1500 */
[----:B---3--:R0:W-:Y:S04]  /*25130*/  STL [R1+0x294], R22 ;  /* 0x0002941601007387 */ /* 0x0081e80000100800 */
[----:B0-----:R-:W3:Y:S04]  /*25140*/  LDL R22, [R1+0x19bc] ;  /* 0x0019bc0001167983 */ /* 0x001ee80000100800 */
[----:B--2---:R0:W-:Y:S04]  /*25150*/  STL [R1+0x10], R21 ;  /* 0x0000101501007387 */ /* 0x0041e80000100800 */
[----:B0-----:R-:W2:Y:S04]  /*25160*/  LDL.LU R21, [R1+0x3ff0] ;  /* 0x003ff00001157983 */ /* 0x001ea80000300800 */
[----:B------:R-:W2:Y:S01]  /*25170*/  LDL R7, [R1+0x19d0] ;  /* 0x0019d00001077983 */ /* 0x000ea20000100800 */
[----:B------:R-:W-:Y:S01]  /*25180*/  PRMT R23, RZ, 0x7610, R23 ;  /* 0x00007610ff177816 */ /* 0x000fe20000000017 */
[----:B------:R-:W-:Y:S01]  /*25190*/  @P1 IMAD.MOV.U32 R6, RZ, RZ, R24 ;  /* 0x000000ffff061224 */ /* 0x000fe200078e0018 */
[----:B------:R-:W-:-:S02]  /*251a0*/  ISETP.GT.AND P2, PT, R4, 0x59, PT ;  /* 0x000000590400780c */ /* 0x000fc40003f44270 */
[----:B------:R-:W-:Y:S01]  /*251b0*/  PRMT R0, RZ, 0x7610, R0 ;  /* 0x00007610ff007816 */ /* 0x000fe20000000000 */
[----:B------:R-:W3:Y:S04]  /*251c0*/  LDL R24, [R1+0x19b0] ;  /* 0x0019b00001187983 */ /* 0x000ee80000100800 */
        /* <DEDUP_REMOVED lines=9> */
[----:B---3--:R-:W-:Y:S04]  /*25260*/  STL [R1+0x8], R0 ;  /* 0x0000080001007387 */ /* 0x008fe80000100800 */
[----:B------:R-:W3:Y:S01]  /*25270*/  LDL R7, [R1+0x19c0] ;  /* 0x0019c00001077983 */ /* 0x000ee20000100800 */
[----:B------:R-:W-:-:S02]  /*25280*/  ISETP.GT.AND P0, PT, R4, 0x5a, PT ;  /* 0x0000005a0400780c */ /* 0x000fc40003f04270 */
[----:B------:R-:W-:Y:S01]  /*25290*/  PRMT R26, RZ, 0x7610, R26 ;  /* 0x00007610ff1a7816 */ /* 0x000fe2000000001a */
[----:B------:R-:W-:Y:S01]  /*252a0*/  @P2 IMAD.MOV.U32 R6, RZ, RZ, R30 ;  /* 0x000000ffff062224 */ /* 0x000fe200078e001e */
[----:B------:R-:W-:-:S04]  /*252b0*/  PRMT R3, RZ, 0x7610, R3 ;  /* 0x00007610ff037816 */ /* 0x000fc80000000003 */
[----:B---3--:R0:W3:Y:S05]  /*252c0*/  @P2 LDG.E.U16 R26, desc[UR12][R6.64] ;  /* 0x0000000c061a2981 */ /* 0x0080ea000c1e1500 */
[----:B0-----:R-:W-:Y:S02]  /*252d0*/  @P0 IMAD.MOV.U32 R6, RZ, RZ, R22 ;  /* 0x000000ffff060224 */ /* 0x001fe400078e0016 */
[----:B------:R-:W-:-:S05]  /*252e0*/  @P0 IMAD.MOV.U32 R7, RZ, RZ, R25 ;  /* 0x000000ffff070224 */ /* 0x000fca00078e0019 */
[----:B------:R2:W4:Y:S01]  /*252f0*/  @P0 LDG.E.U16 R3, desc[UR12][R6.64] ;  /* 0x0000000c06030981 */ /* 0x000522000c1e1500 */
[----:B------:R-:W-:Y:S01]  /*25300*/  PRMT R61, RZ, 0x7610, R61 ;  /* 0x00007610ff3d7816 */ /* 0x000fe2000000003d */
[----:B--2---:R-:W-:Y:S02]  /*25310*/  @P0 IMAD.MOV.U32 R6, RZ, RZ, R23 ;  /* 0x000000ffff060224 */ /* 0x004fe400078e0017 */
[----:B------:R-:W-:-:S05]  /*25320*/  @P0 IMAD.MOV.U32 R7, RZ, RZ, R24 ;  /* 0x000000ffff070224 */ /* 0x000fca00078e0018 */
[----:B------:R-:W2:Y:S04]  /*25330*/  @P0 LDG.E.U16 R61, desc[UR12][R6.64] ;  /* 0x0000000c063d0981 */ /* 0x000ea8000c1e1500 */
[----:B---3--:R0:W-:Y:S04]  /*25340*/  STL [R1+0x4], R26 ;  /* 0x0000041a01007387 */ /* 0x0081e80000100800 */
[----:B------:R-:W3:Y:S04]  /*25350*/  LDL R25, [R1+0x19a4] ;  /* 0x0019a40001197983 */ /* 0x000ee80000100800 */
[----:B------:R-:W3:Y:S04]  /*25360*/  LDL R30, [R1+0x1998] ;  /* 0x00199800011e7983 */ /* 0x000ee80000100800 */
[----:B------:R-:W3:Y:S04]  /*25370*/  LDL R22, [R1+0x199c] ;  /* 0x00199c0001167983 */ /* 0x000ee80000100800 */
[----:B0-----:R-:W3:Y:S04]  /*25380*/  LDL R26, [R1+0x19a0] ;  /* 0x0019a000011a7983 */ /* 0x001ee80000100800 */
[----:B----4-:R0:W-:Y:S04]  /*25390*/  STL [R1+0x3f78], R3 ;  /* 0x003f780301007387 */ /* 0x0101e80000100800 */
[----:B------:R-:W4:Y:S04]  /*253a0*/  LDL R6, [R1+0x19a8] ;  /* 0x0019a80001067983 */ /* 0x000f280000100800 */
[----:B------:R-:W4:Y:S04]  /*253b0*/  LDL R7, [R1+0x19ac] ;  /* 0x0019ac0001077983 */ /* 0x000f280000100800 */
[----:B------:R-:W3:Y:S04]  /*253c0*/  LDL R24, [R1+0x1990] ;  /* 0x0019900001187983 */ /* 0x000ee80000100800 */
[----:B------:R-:W3:Y:S01]  /*253d0*/  LDL R23, [R1+0x1994] ;  /* 0x0019940001177983 */ /* 0x000ee20000100800 */
[----:B------:R-:W-:-:S02]  /*253e0*/  ISETP.GT.AND P1, PT, R4, 0x5b, PT ;  /* 0x0000005b0400780c */ /* 0x000fc40003f24270 */
[----:B------:R-:W-:Y:S02]  /*253f0*/  PRMT R31, RZ, 0x7610, R31 ;  /* 0x00007610ff1f7816 */ /* 0x000fe4000000001f */
[----:B------:R-:W-:Y:S02]  /*25400*/  ISETP.GT.AND P2, PT, R4, 0x5c, PT ;  /* 0x0000005c0400780c */ /* 0x000fe40003f44270 */
[----:B0-----:R-:W-:Y:S02]  /*25410*/  PRMT R3, RZ, 0x7610, R3 ;  /* 0x00007610ff037816 */ /* 0x001fe40000000003 */
[----:B------:R-:W-:Y:S02]  /*25420*/  PRMT R60, RZ, 0x7610, R60 ;  /* 0x00007610ff3c7816 */ /* 0x000fe4000000003c */
[----:B------:R-:W-:Y:S01]  /*25430*/  PRMT R59, RZ, 0x7610, R59 ;  /* 0x00007610ff3b7816 */ /* 0x000fe2000000003b */
[----:B--2---:R-:W-:Y:S02]  /*25440*/  STL [R1+0x3f7c], R61 ;  /* 0x003f7c3d01007387 */ /* 0x004fe40000100800 */
[----:B----4-:R-:W-:-:S04]  /*25450*/  @P1 LOP3.LUT R7, R7, R6, RZ, 0x3c, !PT ;  /* 0x0000000607071212 */ /* 0x010fc800078e3cff */
[----:B------:R-:W-:-:S04]  /*25460*/  @P1 LOP3.LUT R6, R7, R6, RZ, 0x3c, !PT ;  /* 0x0000000607061212 */ /* 0x000fc800078e3cff */
[----:B------:R-:W-:-:S05]  /*25470*/  @P1 LOP3.LUT R7, R7, R6, RZ, 0x3c, !PT ;  /* 0x0000000607071212 */ /* 0x000fca00078e3cff */
[----:B------:R3:W2:Y:S02]  /*25480*/  @P1 LDG.E.U16 R31, desc[UR12][R6.64] ;  /* 0x0000000c061f1981 */ /* 0x0006a4000c1e1500 */
[----:B---3--:R-:W-:Y:S02]  /*25490*/  @P1 IMAD.MOV.U32 R6, RZ, RZ, R25 ;  /* 0x000000ffff061224 */ /* 0x008fe400078e0019 */
[----:B------:R-:W-:Y:S01]  /*254a0*/  @P1 IMAD.MOV.U32 R7, RZ, RZ, R26 ;  /* 0x000000ffff071224 */ /* 0x000fe200078e001a */
[----:B------:R-:W3:Y:S04]  /*254b0*/  LDL R25, [R1+0x198c] ;  /* 0x00198c0001197983 */ /* 0x000ee80000100800 */
[----:B------:R-:W4:Y:S04]  /*254c0*/  LDL R26, [R1+0x1988] ;  /* 0x00198800011a7983 */ /* 0x000f280000100800 */
[----:B------:R0:W2:Y:S02]  /*254d0*/  @P1 LDG.E.U16 R3, desc[UR12][R6.64] ;  /* 0x0000000c06031981 */ /* 0x0000a4000c1e1500 */
[----:B0-----:R-:W-:-:S02]  /*254e0*/  @P2 IMAD.MOV.U32 R6, RZ, RZ, R22 ;  /* 0x000000ffff062224 */ /* 0x001fc400078e0016 */
[----:B------:R-:W-:Y:S01]  /*254f0*/  @P2 IMAD.MOV.U32 R7, RZ, RZ, R30 ;  /* 0x000000ffff072224 */ /* 0x000fe200078e001e */
[----:B------:R-:W3:Y:S04]  /*25500*/  LDL R22, [R1+0x1980] ;  /* 0x0019800001167983 */ /* 0x000ee80000100800 */
[----:B------:R0:W3:Y:S02]  /*25510*/  @P2 LDG.E.U16 R60, desc[UR12][R6.64] ;  /* 0x0000000c063c2981 */ /* 0x0000e4000c1e1500 */
[----:B0-----:R-:W-:Y:S01]  /*25520*/  @P2 IMAD.MOV.U32 R6, RZ, RZ, R23 ;  /* 0x000000ffff062224 */ /* 0x001fe200078e0017 */
[----:B------:R-:W-:-:S05]  /*25530*/  @P2 MOV R7, R24 ;  /* 0x0000001800072202 */ /* 0x000fca0000000f00 */
[----:B------:R0:W4:Y:S01]  /*25540*/  @P2 LDG.E.U16 R59, desc[UR12][R6.64] ;  /* 0x0000000c063b2981 */ /* 0x000122000c1e1500 */
[----:B------:R-:W-:Y:S02]  /*25550*/  ISETP.GT.AND P0, PT, R4, 0x5d, PT ;  /* 0x0000005d0400780c */ /* 0x000fe40003f04270 */
[----:B------:R-:W-:Y:S01]  /*25560*/  PRMT R58, RZ, 0x7610, R58 ;  /* 0x00007610ff3a7816 */ /* 0x000fe2000000003a */
[----:B--2---:R2:W-:Y:S04]  /*25570*/  STL [R1+0x28c], R3 ;  /* 0x00028c0301007387 */ /* 0x0045e80000100800 */
[----:B--2---:R-:W2:Y:S04]  /*25580*/  LDL R3, [R1+0x1984] ;  /* 0x0019840001037983 */ /* 0x004ea80000100800 */
[----:B---3--:R-:W-:Y:S04]  /*25590*/  STL [R1+0x3fd4], R60 ;  /* 0x003fd43c01007387 */ /* 0x008fe80000100800 */
[----:B------:R-:W3:Y:S04]  /*255a0*/  LDL R24, [R1+0x1978] ;  /* 0x0019780001187983 */ /* 0x000ee80000100800 */
[----:B------:R-:W3:Y:S01]  /*255b0*/  LDL R23, [R1+0x197c] ;  /* 0x00197c0001177983 */ /* 0x000ee20000100800 */
[----:B0-----:R-:W-:-:S02]  /*255c0*/  @P0 IMAD.MOV.U32 R6, RZ, RZ, R25 ;  /* 0x000000ffff060224 */ /* 0x001fc400078e0019 */
[----:B----4-:R-:W-:-:S05]  /*255d0*/  @P0 IMAD.MOV.U32 R7, RZ, RZ, R26 ;  /* 0x000000ffff070224 */ /* 0x010fca00078e001a */
[----:B------:R0:W4:Y:S04]  /*255e0*/  @P0 LDG.E.U16 R58, desc[UR12][R6.64] ;  /* 0x0000000c063a0981 */ /* 0x000128000c1e1500 */
[----:B------:R-:W-:Y:S04]  /*255f0*/  STL [R1+0x3fd8], R59 ;  /* 0x003fd83b01007387 */ /* 0x000fe80000100800 */
[----:B------:R1:W-:Y:S04]  /*25600*/  STL [R1+0x290], R31 ;  /* 0x0002901f01007387 */ /* 0x0003e80000100800 */
[----:B------:R-:W4:Y:S04]  /*25610*/  LDL R30, [R1+0x1974] ;  /* 0x00197400011e7983 */ /* 0x000f280000100800 */
[----:B-1----:R-:W4:Y:S01]  /*25620*/  LDL R31, [R1+0x1970] ;  /* 0x00197000011f7983 */ /* 0x002f220000100800 */
[----:B------:R-:W-:-:S02]  /*25630*/  PRMT R57, RZ, 0x7610, R57 ;  /* 0x00007610ff397816 */ /* 0x000fc40000000039 */
[----:B------:R-:W-:Y:S01]  /*25640*/  ISETP.GT.AND P1, PT, R4, 0x5e, PT ;  /* 0x0000005e0400780c */ /* 0x000fe20003f24270 */
[----:B0-----:R-:W-:Y:S01]  /*25650*/  @P0 IMAD.MOV.U32 R7, RZ, RZ, R22 ;  /* 0x000000ffff070224 */ /* 0x001fe200078e0016 */
[----:B------:R-:W-:Y:S02]  /*25660*/  PRMT R56, RZ, 0x7610, R56 ;  /* 0x00007610ff387816 */ /* 0x000fe40000000038 */
[----:B------:R-:W-:Y:S01]  /*25670*/  PRMT R55, RZ, 0x7610, R55 ;  /* 0x00007610ff377816 */ /* 0x000fe20000000037 */
[----:B--2---:R-:W-:-:S05]  /*25680*/  @P0 IMAD.MOV.U32 R6, RZ, RZ, R3 ;  /* 0x000000ffff060224 */ /* 0x004fca00078e0003 */
[----:B------:R3:W2:Y:S03]  /*25690*/  @P0 LDG.E.U16 R57, desc[UR12][R6.64] ;  /* 0x0000000c06390981 */ /* 0x0006a6000c1e1500 */
[----:B---3--:R-:W-:Y:S02]  /*256a0*/  @P1 IMAD.MOV.U32 R6, RZ, RZ, R23 ;  /* 0x000000ffff061224 */ /* 0x008fe400078e0017 */
[----:B------:R-:W-:-:S05]  /*256b0*/  @P1 IMAD.MOV.U32 R7, RZ, RZ, R24 ;  /* 0x000000ffff071224 */ /* 0x000fca00078e0018 */
[----:B------:R0:W3:Y:S04]  /*256c0*/  @P1 LDG.E.U16 R56, desc[UR12][R6.64] ;  /* 0x0000000c06381981 */ /* 0x0000e8000c1e1500 */
[----:B----4-:R-:W-:Y:S04]  /*256d0*/  STL [R1+0x3fd0], R58 ;  /* 0x003fd03a01007387 */ /* 0x010fe80000100800 */
[----:B------:R-:W4:Y:S04]  /*256e0*/  LDL R22, [R1+0x1968] ;  /* 0x0019680001167983 */ /* 0x000f280000100800 */
[----:B------:R-:W4:Y:S01]  /*256f0*/  LDL R3, [R1+0x196c] ;  /* 0x00196c0001037983 */ /* 0x000f220000100800 */
[----:B0-----:R-:W-:-:S02]  /*25700*/  @P1 IMAD.MOV.U32 R6, RZ, RZ, R30 ;  /* 0x000000ffff061224 */ /* 0x001fc400078e001e */
[----:B------:R-:W-:-:S05]  /*25710*/  @P1 IMAD.MOV.U32 R7, RZ, RZ, R31 ;  /* 0x000000ffff071224 */ /* 0x000fca00078e001f */
[----:B------:R4:W4:Y:S01]  /*25720*/  @P1 LDG.E.U16 R55, desc[UR12][R6.64] ;  /* 0x0000000c06371981 */ /* 0x000922000c1e1500 */
[----:B------:R-:W-:-:S03]  /*25730*/  ISETP.GT.AND P2, PT, R4, 0x5f, PT ;  /* 0x0000005f0400780c */ /* 0x000fc60003f44270 */
[----:B--2---:R-:W-:Y:S04]  /*25740*/  STL [R1+0x3fdc], R57 ;  /* 0x003fdc3901007387 */ /* 0x004fe80000100800 */
[----:B------:R-:W2:Y:S04]  /*25750*/  LDL R25, [R1+0x1960] ;  /* 0x0019600001197983 */ /* 0x000ea80000100800 */
[----:B------:R-:W2:Y:S04]  /*25760*/  LDL R24, [R1+0x1964] ;  /* 0x0019640001187983 */ /* 0x000ea80000100800 */
[----:B------:R-:W2:Y:S04]  /*25770*/  LDL R26, [R1+0x1958] ;  /* 0x00195800011a7983 */ /* 0x000ea80000100800 */
[----:B------:R-:W2:Y:S04]  /*25780*/  LDL R23, [R1+0x195c] ;  /* 0x00195c0001177983 */ /* 0x000ea80000100800 */
[----:B---3--:R-:W-:Y:S01]  /*25790*/  STL [R1+0x3f80], R56 ;  /* 0x003f803801007387 */ /* 0x008fe20000100800 */
[----:B----4-:R-:W-:-:S02]  /*257a0*/  @P2 IMAD.MOV.U32 R7, RZ, RZ, R22 ;  /* 0x000000ffff072224 */ /* 0x010fc400078e0016 */
[----:B------:R-:W-:Y:S01]  /*257b0*/  @P2 IMAD.MOV.U32 R6, RZ, RZ, R3 ;  /* 0x000000ffff062224 */ /* 0x000fe200078e0003 */
[----:B------:R-:W-:Y:S04]  /*257c0*/  STL [R1+0x3f84], R55 ;  /* 0x003f843701007387 */ /* 0x000fe80000100800 */
[----:B------:R-:W3:Y:S04]  /*257d0*/  LDL R22, [R1+0x1950] ;  /* 0x0019500001167983 */ /* 0x000ee80000100800 */
[----:B------:R-:W4:Y:S01]  /*257e0*/  LDL R3, [R1+0x1954] ;  /* 0x0019540001037983 */ /* 0x000f220000100800 */
[----:B------:R-:W-:-:S02]  /*257f0*/  ISETP.GT.AND P3, PT, R4, 0x60, PT ;  /* 0x000000600400780c */ /* 0x000fc40003f64270 */
[----:B------:R-:W-:Y:S02]  /*25800*/  PRMT R28, RZ, 0x7610, R28 ;  /* 0x00007610ff1c7816 */ /* 0x000fe4000000001c */
[----:B------:R-:W-:-:S04]  /*25810*/  PRMT R27, RZ, 0x7610, R27 ;  /* 0x00007610ff1b7816 */ /* 0x000fc8000000001b */
[----:B------:R2:W4:Y:S01]  /*25820*/  @P2 LDG.E.U16 R28, desc[UR12][R6.64] ;  /* 0x0000000c061c2981 */ /* 0x000522000c1e1500 */
[----:B------:R-:W-:Y:S02]  /*25830*/  PRMT R54, RZ, 0x7610, R54 ;  /* 0x00007610ff367816 */ /* 0x000fe40000000036 */
[----:B------:R-:W-:Y:S01]  /*25840*/  PRMT R53, RZ, 0x7610, R53 ;  /* 0x00007610ff357816 */ /* 0x000fe20000000035 */
[----:B--2---:R-:W-:Y:S02]  /*25850*/  @P2 IMAD.MOV.U32 R7, RZ, RZ, R25 ;  /* 0x000000ffff072224 */ /* 0x004fe400078e0019 */
[----:B------:R-:W-:Y:S01]  /*25860*/  @P2 IMAD.MOV.U32 R6, RZ, RZ, R24 ;  /* 0x000000ffff062224 */ /* 0x000fe200078e0018 */
[----:B------:R-:W2:Y:S04]  /*25870*/  LDL R25, [R1+0x1948] ;  /* 0x0019480001197983 */ /* 0x000ea80000100800 */
[----:B------:R-:W2:Y:S04]  /*25880*/  LDL R24, [R1+0x194c] ;  /* 0x00194c0001187983 */ /* 0x000ea80000100800 */
[----:B------:R0:W2:Y:S02]  /*25890*/  @P2 LDG.E.U16 R27, desc[UR12][R6.64] ;  /* 0x0000000c061b2981 */ /* 0x0000a4000c1e1500 */
[----:B0-----:R-:W-:-:S02]  /*258a0*/  @P3 IMAD.MOV.U32 R6, RZ, RZ, R23 ;  /* 0x000000ffff063224 */ /* 0x001fc400078e0017 */
[----:B------:R-:W-:Y:S01]  /*258b0*/  @P3 IMAD.MOV.U32 R7, RZ, RZ, R26 ;  /* 0x000000ffff073224 */ /* 0x000fe200078e001a */
[----:B------:R-:W2:Y:S04]  /*258c0*/  LDL R23, [R1+0x191c] ;  /* 0x00191c0001177983 */ /* 0x000ea80000100800 */
[----:B------:R-:W2:Y:S04]  /*258d0*/  LDL R26, [R1+0x1918] ;  /* 0x00191800011a7983 */ /* 0x000ea80000100800 */
[----:B------:R3:W2:Y:S02]  /*258e0*/  @P3 LDG.E.U16 R54, desc[UR12][R6.64] ;  /* 0x0000000c06363981 */ /* 0x0006a4000c1e1500 */
[----:B---3--:R-:W-:Y:S01]  /*258f0*/  @P3 MOV R7, R22 ;  /* 0x0000001600073202 */ /* 0x008fe20000000f00 */
[----:B----4-:R-:W-:-:S05]  /*25900*/  @P3 IMAD.MOV.U32 R6, RZ, RZ, R3 ;  /* 0x000000ffff063224 */ /* 0x010fca00078e0003 */
[----:B------:R2:W3:Y:S01]  /*25910*/  @P3 LDG.E.U16 R53, desc[UR12][R6.64] ;  /* 0x0000000c06353981 */ /* 0x0004e2000c1e1500 */
[C---:B------:R-:W-:Y:S02]  /*25920*/  ISETP.GT.AND P0, PT, R4.reuse, 0x61, PT ;  /* 0x000000610400780c */ /* 0x040fe40003f04270 */
[----:B------:R-:W-:Y:S02]  /*25930*/  ISETP.GT.AND P1, PT, R4, 0x64, PT ;  /* 0x000000640400780c */ /* 0x000fe40003f24270 */
[----:B------:R-:W-:Y:S02]  /*25940*/  PRMT R52, RZ, 0x7610, R52 ;  /* 0x00007610ff347816 */ /* 0x000fe40000000034 */
[----:B------:R-:W-:-:S07]  /*25950*/  PRMT R48, RZ, 0x7610, R48 ;  /* 0x00007610ff307816 */ /* 0x000fce0000000030 */
[----:B--2---:R-:W-:Y:S02]  /*25960*/  @P0 IMAD.MOV.U32 R7, RZ, RZ, R25 ;  /* 0x000000ffff070224 */ /* 0x004fe400078e0019 */
[----:B------:R-:W-:-:S05]  /*25970*/  @P0 IMAD.MOV.U32 R6, RZ, RZ, R24 ;  /* 0x000000ffff060224 */ /* 0x000fca00078e0018 */
[----:B------:R0:W2:Y:S02]  /*25980*/  @P0 LDG.E.U16 R52, desc[UR12][R6.64] ;  /* 0x0000000c06340981 */ /* 0x0000a4000c1e1500 */
[----:B0-----:R-:W-:Y:S02]  /*25990*/  @P1 IMAD.MOV.U32 R6, RZ, RZ, R23 ;  /* 0x000000ffff061224 */ /* 0x001fe400078e0017 */
[----:B------:R-:W-:Y:S01]  /*259a0*/  @P1 IMAD.MOV.U32 R7, RZ, RZ, R26 ;  /* 0x000000ffff071224 */ /* 0x000fe200078e001a */
[----:B------:R-:W-:Y:S04]  /*259b0*/  STL [R1+0x3fe0], R54 ;  /* 0x003fe03601007387 */ /* 0x000fe80000100800 */
[----:B------:R-:W4:Y:S04]  /*259c0*/  LDL R3, [R1+0x1914] ;  /* 0x0019140001037983 */ /* 0x000f280000100800 */
[----:B------:R-:W4:Y:S04]  /*259d0*/  LDL R22, [R1+0x1910] ;  /* 0x0019100001167983 */ /* 0x000f280000100800 */
[----:B------:R4:W4:Y:S04]  /*259e0*/  @P1 LDG.E.U16 R48, desc[UR12][R6.64] ;  /* 0x0000000c06301981 */ /* 0x000928000c1e1500 */
[----:B---3--:R-:W-:Y:S04]  /*259f0*/  STL [R1+0x3fe4], R53 ;  /* 0x003fe43501007387 */ /* 0x008fe80000100800 */
[----:B------:R0:W-:Y:S04]  /*25a00*/  STL [R1+0x288], R28 ;  /* 0x0002881c01007387 */ /* 0x0001e80000100800 */
[----:B0-----:R-:W3:Y:S04]  /*25a10*/  LDL R28, [R1+0x18d8] ;  /* 0x0018d800011c7983 */ /* 0x001ee80000100800 */
[----:B------:R0:W-:Y:S04]  /*25a20*/  STL [R1+0x284], R27 ;  /* 0x0002841b01007387 */ /* 0x0001e80000100800 */
[----:B------:R-:W3:Y:S04]  /*25a30*/  LDL R25, [R1+0x18d0] ;  /* 0x0018d00001197983 */ /* 0x000ee80000100800 */
[----:B------:R-:W3:Y:S04]  /*25a40*/  LDL R24, [R1+0x18d4] ;  /* 0x0018d40001187983 */ /* 0x000ee80000100800 */
[----:B0-----:R-:W3:Y:S01]  /*25a50*/  LDL R27, [R1+0x18dc] ;  /* 0x0018dc00011b7983 */ /* 0x001ee20000100800 */
[----:B------:R-:W-:-:S02]  /*25a60*/  ISETP.GT.AND P2, PT, R4, 0x68, PT ;  /* 0x000000680400780c */ /* 0x000fc40003f44270 */
[----:B------:R-:W-:Y:S02]  /*25a70*/  PRMT R47, RZ, 0x7610, R47 ;  /* 0x00007610ff2f7816 */ /* 0x000fe4000000002f */
[----:B------:R-:W-:Y:S01]  /*25a80*/  PRMT R42, RZ, 0x7610, R42 ;  /* 0x00007610ff2a7816 */ /* 0x000fe2000000002a */
[----:B--2---:R-:W-:Y:S04]  /*25a90*/  STL [R1+0x3fe8], R52 ;  /* 0x003fe83401007387 */ /* 0x004fe80000100800 */
[----:B------:R-:W2:Y:S04]  /*25aa0*/  LDL R26, [R1+0x1898] ;  /* 0x00189800011a7983 */ /* 0x000ea80000100800 */
[----:B------:R-:W2:Y:S01]  /*25ab0*/  LDL R23, [R1+0x189c] ;  /* 0x00189c0001177983 */ /* 0x000ea20000100800 */
[----:B----4-:R-:W-:-:S03]  /*25ac0*/  @P1 IMAD.MOV.U32 R6, RZ, RZ, R3 ;  /* 0x000000ffff061224 */ /* 0x010fc600078e0003 */
[----:B------:R-:W-:Y:S04]  /*25ad0*/  STL [R1+0x3fec], R48 ;  /* 0x003fec3001007387 */ /* 0x000fe80000100800 */
[----:B------:R-:W4:Y:S01]  /*25ae0*/  LDL R3, [R1+0x1894] ;  /* 0x0018940001037983 */ /* 0x000f220000100800 */
[----:B------:R-:W-:-:S03]  /*25af0*/  @P1 IMAD.MOV.U32 R7, RZ, RZ, R22 ;  /* 0x000000ffff071224 */ /* 0x000fc600078e0016 */
[----:B------:R-:W4:Y:S04]  /*25b00*/  LDL R22, [R1+0x1890] ;  /* 0x0018900001167983 */ /* 0x000f280000100800 */
[----:B------:R3:W4:Y:S02]  /*25b10*/  @P1 LDG.E.U16 R47, desc[UR12][R6.64] ;  /* 0x0000000c062f1981 */ /* 0x000724000c1e1500 */
[----:B---3--:R-:W-:Y:S02]  /*25b20*/  @P2 IMAD.MOV.U32 R7, RZ, RZ, R28 ;  /* 0x000000ffff072224 */ /* 0x008fe400078e001c */
[----:B------:R-:W3:Y:S01]  /*25b30*/  LDL R28, [R1+0x1858] ;  /* 0x00185800011c7983 */ /* 0x000ee20000100800 */
[----:B------:R-:W-:-:S03]  /*25b40*/  @P2 IMAD.MOV.U32 R6, RZ, RZ, R27 ;  /* 0x000000ffff062224 */ /* 0x000fc600078e001b */
[----:B------:R-:W3:Y:S04]  /*25b50*/  LDL R27, [R1+0x185c] ;  /* 0x00185c00011b7983 */ /* 0x000ee80000100800 */
[----:B------:R0:W3:Y:S02]  /*25b60*/  @P2 LDG.E.U16 R42, desc[UR12][R6.64] ;  /* 0x0000000c062a2981 */ /* 0x0000e4000c1e1500 */
[----:B0-----:R-:W-:Y:S02]  /*25b70*/  @P2 IMAD.MOV.U32 R6, RZ, RZ, R24 ;  /* 0x000000ffff062224 */ /* 0x001fe400078e0018 */
[----:B------:R-:W-:Y:S01]  /*25b80*/  @P2 IMAD.MOV.U32 R7, RZ, RZ, R25 ;  /* 0x000000ffff072224 */ /* 0x000fe200078e0019 */
[----:B------:R-:W3:Y:S04]  /*25b90*/  LDL R24, [R1+0x1854] ;  /* 0x0018540001187983 */ /* 0x000ee80000100800 */
[----:B------:R-:W3:Y:S01]  /*25ba0*/  LDL R25, [R1+0x1850] ;  /* 0x0018500001197983 */ /* 0x000ee20000100800 */
[----:B------:R-:W-:-:S02]  /*25bb0*/  ISETP.GT.AND P3, PT, R4, 0x6c, PT ;  /* 0x0000006c0400780c */ /* 0x000fc40003f64270 */
[----:B------:R-:W-:Y:S02]  /*25bc0*/  PRMT R41, RZ, 0x7610, R41 ;  /* 0x00007610ff297816 */ /* 0x000fe40000000029 */
[----:B------:R-:W-:-:S04]  /*25bd0*/  PRMT R36, RZ, 0x7610, R36 ;  /* 0x00007610ff247816 */ /* 0x000fc80000000024 */
[----:B------:R2:W3:Y:S01]  /*25be0*/  @P2 LDG.E.U16 R41, desc[UR12][R6.64] ;  /* 0x0000000c06292981 */ /* 0x0004e2000c1e1500 */
[----:B------:R-:W-:Y:S02]  /*25bf0*/  ISETP.GT.AND P1, PT, R4, 0x70, PT ;  /* 0x000000700400780c */ /* 0x000fe40003f24270 */
[----:B------:R-:W-:Y:S02]  /*25c00*/  PRMT R35, RZ, 0x7610, R35 ;  /* 0x00007610ff237816 */ /* 0x000fe40000000023 */
[----:B------:R-:W-:Y:S01]  /*25c10*/  PRMT R20, RZ, 0x7610, R20 ;  /* 0x00007610ff147816 */ /* 0x000fe20000000014 */
[----:B--2---:R-:W-:Y:S02]  /*25c20*/  @P3 IMAD.MOV.U32 R7, RZ, RZ, R26 ;  /* 0x000000ffff073224 */ /* 0x004fe400078e001a */
[----:B------:R-:W-:Y:S01]  /*25c30*/  @P3 IMAD.MOV.U32 R6, RZ, RZ, R23 ;  /* 0x000000ffff063224 */ /* 0x000fe200078e0017 */
[----:B------:R-:W2:Y:S04]  /*25c40*/  LDL R26, [R1+0x1818] ;  /* 0x00181800011a7983 */ /* 0x000ea80000100800 */
[----:B------:R-:W2:Y:S04]  /*25c50*/  LDL R23, [R1+0x1810] ;  /* 0x0018100001177983 */ /* 0x000ea80000100800 */
[----:B------:R4:W2:Y:S02]  /*25c60*/  @P3 LDG.E.U16 R36, desc[UR12][R6.64] ;  /* 0x0000000c06243981 */ /* 0x0008a4000c1e1500 */
[----:B----4-:R-:W-:-:S02]  /*25c70*/  @P3 IMAD.MOV.U32 R6, RZ, RZ, R3 ;  /* 0x000000ffff063224 */ /* 0x010fc400078e0003 */
[----:B------:R-:W4:Y:S01]  /*25c80*/  LDL R3, [R1+0x181c] ;  /* 0x00181c0001037983 */ /* 0x000f220000100800 */
[----:B------:R-:W-:-:S03]  /*25c90*/  @P3 IMAD.MOV.U32 R7, RZ, RZ, R22 ;  /* 0x000000ffff073224 */ /* 0x000fc600078e0016 */
[----:B------:R-:W4:Y:S04]  /*25ca0*/  LDL R22, [R1+0x1814] ;  /* 0x0018140001167983 */ /* 0x000f280000100800 */
[----:B------:R3:W4:Y:S02]  /*25cb0*/  @P3 LDG.E.U16 R35, desc[UR12][R6.64] ;  /* 0x0000000c06233981 */ /* 0x000724000c1e1500 */
[----:B---3--:R-:W-:Y:S02]  /*25cc0*/  @P1 MOV R7, R28 ;  /* 0x0000001c00071202 */ /* 0x008fe40000000f00 */
        /* <DEDUP_REMOVED lines=10> */
[----:B------:R-:W-:Y:S02]  /*25d70*/  ISETP.GT.AND P3, PT, R4, 0x78, PT ;  /* 0x000000780400780c */ /* 0x000fe40003f64270 */
[----:B------:R-:W-:Y:S02]  /*25d80*/  PRMT R18, RZ, 0x7610, R18 ;  /* 0x00007610ff127816 */ /* 0x000fe40000000012 */
[----:B------:R2:W3:Y:S01]  /*25d90*/  @P1 LDG.E.U16 R19, desc[UR12][R6.64] ;  /* 0x0000000c06131981 */ /* 0x0004e2000c1e1500 */
[----:B------:R-:W-:Y:S02]  /*25da0*/  PRMT R17, RZ, 0x7610, R17 ;  /* 0x00007610ff117816 */ /* 0x000fe40000000011 */
[----:B------:R-:W-:Y:S02]  /*25db0*/  PRMT R16, RZ, 0x7610, R16 ;  /* 0x00007610ff107816 */ /* 0x000fe40000000010 */
[----:B--2---:R-:W-:-:S02]  /*25dc0*/  @P2 IMAD.MOV.U32 R7, RZ, RZ, R26 ;  /* 0x000000ffff072224 */ /* 0x004fc400078e001a */
[----:B------:R-:W2:Y:S01]  /*25dd0*/  LDL R26, [R1+0x1798] ;  /* 0x00179800011a7983 */ /* 0x000ea20000100800 */
[----:B----4-:R-:W-:-:S03]  /*25de0*/  @P2 IMAD.MOV.U32 R6, RZ, RZ, R3 ;  /* 0x000000ffff062224 */ /* 0x010fc600078e0003 */
[----:B------:R-:W4:Y:S04]  /*25df0*/  LDL R3, [R1+0x179c] ;  /* 0x00179c0001037983 */ /* 0x000f280000100800 */
[----:B------:R0:W4:Y:S02]  /*25e00*/  @P2 LDG.E.U16 R18, desc[UR12][R6.64] ;  /* 0x0000000c06122981 */ /* 0x000124000c1e1500 */
[----:B0-----:R-:W-:Y:S02]  /*25e10*/  @P2 IMAD.MOV.U32 R6, RZ, RZ, R22 ;  /* 0x000000ffff062224 */ /* 0x001fe400078e0016 */
[----:B------:R-:W-:Y:S01]  /*25e20*/  @P2 IMAD.MOV.U32 R7, RZ, RZ, R23 ;  /* 0x000000ffff072224 */ /* 0x000fe200078e0017 */
[----:B------:R-:W4:Y:S04]  /*25e30*/  LDL R22, [R1+0x1794] ;  /* 0x0017940001167983 */ /* 0x000f280000100800 */
[----:B------:R-:W4:Y:S04]  /*25e40*/  LDL R23, [R1+0x1790] ;  /* 0x0017900001177983 */ /* 0x000f280000100800 */
[----:B------:R3:W4:Y:S02]  /*25e50*/  @P2 LDG.E.U16 R17, desc[UR12][R6.64] ;  /* 0x0000000c06112981 */ /* 0x000724000c1e1500 */
[----:B---3--:R-:W-:-:S02]  /*25e60*/  @P3 IMAD.MOV.U32 R7, RZ, RZ, R28 ;  /* 0x000000ffff073224 */ /* 0x008fc400078e001c */
        /* <DEDUP_REMOVED lines=12> */
[----:B------:R-:W-:Y:S02]  /*25f30*/  PRMT R13, RZ, 0x7610, R13 ;  /* 0x00007610ff0d7816 */ /* 0x000fe4000000000d */
[----:B------:R-:W-:Y:S02]  /*25f40*/  ISETP.GT.AND P2, PT, R4, 0x62, PT ;  /* 0x000000620400780c */ /* 0x000fe40003f44270 */
[----:B------:R-:W-:Y:S02]  /*25f50*/  PRMT R51, RZ, 0x7610, R51 ;  /* 0x00007610ff337816 */ /* 0x000fe40000000033 */
[----:B------:R-:W-:Y:S01]  /*25f60*/  PRMT R50, RZ, 0x7610, R50 ;  /* 0x00007610ff327816 */ /* 0x000fe20000000032 */
[----:B--2---:R-:W-:Y:S02]  /*25f70*/  @P1 IMAD.MOV.U32 R7, RZ, RZ, R26 ;  /* 0x000000ffff071224 */ /* 0x004fe400078e001a */
[----:B------:R-:W2:Y:S01]  /*25f80*/  LDL R26, [R1+0x1930] ;  /* 0x00193000011a7983 */ /* 0x000ea20000100800 */
[----:B----4-:R-:W-:-:S03]  /*25f90*/  @P1 IMAD.MOV.U32 R6, RZ, RZ, R3 ;  /* 0x000000ffff061224 */ /* 0x010fc600078e0003 */
[----:B------:R-:W4:Y:S04]  /*25fa0*/  LDL R3, [R1+0x1934] ;  /* 0x0019340001037983 */ /* 0x000f280000100800 */
[----:B------:R0:W4:Y:S02]  /*25fb0*/  @P1 LDG.E.U16 R14, desc[UR12][R6.64] ;  /* 0x0000000c060e1981 */ /* 0x000124000c1e1500 */
[----:B0-----:R-:W-:Y:S02]  /*25fc0*/  @P1 IMAD.MOV.U32 R6, RZ, RZ, R22 ;  /* 0x000000ffff061224 */ /* 0x001fe400078e0016 */
[----:B------:R-:W-:Y:S01]  /*25fd0*/  @P1 IMAD.MOV.U32 R7, RZ, RZ, R23 ;  /* 0x000000ffff071224 */ /* 0x000fe200078e0017 */
[----:B------:R-:W-:Y:S01]  /*25fe0*/  PRMT R49, RZ, 0x7610, R49 ;  /* 0x00007610ff317816 */ /* 0x000fe20000000031 */
[----:B------:R-:W4:Y:S04]  /*25ff0*/  LDL R23, [R1+0x1928] ;  /* 0x0019280001177983 */ /* 0x000f280000100800 */
[----:B------:R3:W4:Y:S04]  /*26000*/  @P1 LDG.E.U16 R13, desc[UR12][R6.64] ;  /* 0x0000000c060d1981 */ /* 0x000728000c1e1500 */
[----:B------:R-:W4:Y:S01]  /*26010*/  LDL R22, [R1+0x192c] ;  /* 0x00192c0001167983 */ /* 0x000f220000100800 */
[----:B---3--:R-:W-:Y:S01]  /*26020*/  @P0 MOV R7, R28 ;  /* 0x0000001c00070202 */ /* 0x008fe20000000f00 */
[----:B------:R-:W-:-:S05]  /*26030*/  @P0 IMAD.MOV.U32 R6, RZ, RZ, R27 ;  /* 0x000000ffff060224 */ /* 0x000fca00078e001b */
[----:B------:R0:W3:Y:S02]  /*26040*/  @P0 LDG.E.U16 R51, desc[UR12][R6.64] ;  /* 0x0000000c06330981 */ /* 0x0000e4000c1e1500 */
[----:B0-----:R-:W-:Y:S02]  /*26050*/  @P2 IMAD.MOV.U32 R6, RZ, RZ, R24 ;  /* 0x000000ffff062224 */ /* 0x001fe400078e0018 */
[----:B------:R-:W-:Y:S01]  /*26060*/  @P2 IMAD.MOV.U32 R7, RZ, RZ, R25 ;  /* 0x000000ffff072224 */ /* 0x000fe200078e0019 */
[----:B------:R-:W3:Y:S04]  /*26070*/  LDL R24, [R1+0x190c] ;  /* 0x00190c0001187983 */ /* 0x000ee80000100800 */
[----:B------:R-:W3:Y:S04]  /*26080*/  LDL R25, [R1+0x1908] ;  /* 0x0019080001197983 */ /* 0x000ee80000100800 */
[----:B------:R2:W3:Y:S02]  /*26090*/  @P2 LDG.E.U16 R50, desc[UR12][R6.64] ;  /* 0x0000000c06322981 */ /* 0x0004e4000c1e1500 */
[----:B--2---:R-:W-:-:S02]  /*260a0*/  @P2 IMAD.MOV.U32 R7, RZ, RZ, R26 ;  /* 0x000000ffff072224 */ /* 0x004fc400078e001a */
[----:B----4-:R-:W-:-:S05]  /*260b0*/  @P2 IMAD.MOV.U32 R6, RZ, RZ, R3 ;  /* 0x000000ffff062224 */ /* 0x010fca00078e0003 */
[----:B------:R0:W2:Y:S04]  /*260c0*/  @P2 LDG.E.U16 R49, desc[UR12][R6.64] ;  /* 0x0000000c06312981 */ /* 0x0000a8000c1e1500 */
[----:B---3--:R-:W-:Y:S04]  /*260d0*/  STL [R1+0x3f88], R50 ;  /* 0x003f883201007387 */ /* 0x008fe80000100800 */
[----:B------:R-:W3:Y:S04]  /*260e0*/  LDL R26, [R1+0x1900] ;  /* 0x00190000011a7983 */ /* 0x000ee80000100800 */
[----:B------:R-:W4:Y:S01]  /*260f0*/  LDL R3, [R1+0x1904] ;  /* 0x0019040001037983 */ /* 0x000f220000100800 */
[----:B------:R-:W-:-:S02]  /*26100*/  ISETP.GT.AND P1, PT, R4, 0x63, PT ;  /* 0x000000630400780c */ /* 0x000fc40003f24270 */
[----:B------:R-:W-:Y:S02]  /*26110*/  ISETP.GT.AND P3, PT, R4, 0x65, PT ;  /* 0x000000650400780c */ /* 0x000fe40003f64270 */
[----:B------:R-:W-:-:S09]  /*26120*/  PRMT R29, RZ, 0x7610, R29 ;  /* 0x00007610ff1d7816 */ /* 0x000fd2000000001d */
[----:B0-----:R-:W-:Y:S02]  /*26130*/  @P1 IMAD.MOV.U32 R6, RZ, RZ, R22 ;  /* 0x000000ffff061224 */ /* 0x001fe400078e0016 */
[----:B------:R-:W-:Y:S01]  /*26140*/  @P1 IMAD.MOV.U32 R7, RZ, RZ, R23 ;  /* 0x000000ffff071224 */ /* 0x000fe200078e0017 */
[----:B------:R-:W-:-:S04]  /*26150*/  PRMT R46, RZ, 0x7610, R46 ;  /* 0x00007610ff2e7816 */ /* 0x000fc8000000002e */
[----:B------:R0:W4:Y:S02]  /*26160*/  @P1 LDG.E.U16 R29, desc[UR12][R6.64] ;  /* 0x0000000c061d1981 */ /* 0x000124000c1e1500 */
[----:B0-----:R-:W-:Y:S02]  /*26170*/  @P3 IMAD.MOV.U32 R6, RZ, RZ, R24 ;  /* 0x000000ffff063224 */ /* 0x001fe400078e0018 */
[----:B------:R-:W-:-:S05]  /*26180*/  @P3 IMAD.MOV.U32 R7, RZ, RZ, R25 ;  /* 0x000000ffff073224 */ /* 0x000fca00078e0019 */
[----:B------:R3:W4:Y:S04]  /*26190*/  @P3 LDG.E.U16 R46, desc[UR12][R6.64] ;  /* 0x0000000c062e3981 */ /* 0x000728000c1e1500 */
[----:B--2---:R-:W-:Y:S04]  /*261a0*/  STL [R1+0x3f8c], R49 ;  /* 0x003f8c3101007387 */ /* 0x004fe80000100800 */
[----:B------:R-:W2:Y:S04]  /*261b0*/  LDL R23, [R1+0x18c8] ;  /* 0x0018c80001177983 */ /* 0x000ea80000100800 */
[----:B------:R-:W2:Y:S04]  /*261c0*/  LDL R22, [R1+0x18cc] ;  /* 0x0018cc0001167983 */ /* 0x000ea80000100800 */
[----:B------:R-:W2:Y:S04]  /*261d0*/  LDL R28, [R1+0x18c0] ;  /* 0x0018c000011c7983 */ /* 0x000ea80000100800 */
[----:B------:R-:W2:Y:S04]  /*261e0*/  LDL R27, [R1+0x18c4] ;  /* 0x0018c400011b7983 */ /* 0x000ea80000100800 */
[----:B------:R-:W2:Y:S04]  /*261f0*/  LDL R25, [R1+0x1888] ;  /* 0x0018880001197983 */ /* 0x000ea80000100800 */
[----:B------:R-:W2:Y:S01]  /*26200*/  LDL R24, [R1+0x188c] ;  /* 0x00188c0001187983 */ /* 0x000ea20000100800 */
[----:B---3--:R-:W-:-:S02]  /*26210*/  @P3 IMAD.MOV.U32 R7, RZ, RZ, R26 ;  /* 0x000000ffff073224 */ /* 0x008fc400078e001a */
[----:B----4-:R-:W-:Y:S01]  /*26220*/  @P3 IMAD.MOV.U32 R6, RZ, RZ, R3 ;  /* 0x000000ffff063224 */ /* 0x010fe200078e0003 */
[----:B------:R-:W3:Y:S04]  /*26230*/  LDL R26, [R1+0x1880] ;  /* 0x00188000011a7983 */ /* 0x000ee80000100800 */
[----:B------:R-:W4:Y:S01]  /*26240*/  LDL R3, [R1+0x1884] ;  /* 0x0018840001037983 */ /* 0x000f220000100800 */
[C---:B------:R-:W-:Y:S02]  /*26250*/  ISETP.GT.AND P0, PT, R4.reuse, 0x69, PT ;  /* 0x000000690400780c */ /* 0x040fe40003f04270 */
[----:B------:R-:W-:Y:S02]  /*26260*/  PRMT R45, RZ, 0x7610, R45 ;  /* 0x00007610ff2d7816 */ /* 0x000fe4000000002d */
[----:B------:R-:W-:-:S02]  /*26270*/  ISETP.GT.AND P2, PT, R4, 0x6d, PT ;  /* 0x0000006d0400780c */ /* 0x000fc40003f44270 */
[----:B------:R-:W-:Y:S02]  /*26280*/  PRMT R40, RZ, 0x7610, R40 ;  /* 0x00007610ff287816 */ /* 0x000fe40000000028 */
[----:B------:R2:W4:Y:S01]  /*26290*/  @P3 LDG.E.U16 R45, desc[UR12][R6.64] ;  /* 0x0000000c062d3981 */ /* 0x000522000c1e1500 */
[----:B------:R-:W-:Y:S02]  /*262a0*/  PRMT R39, RZ, 0x7610, R39 ;  /* 0x00007610ff277816 */ /* 0x000fe40000000027 */
[----:B------:R-:W-:Y:S02]  /*262b0*/  PRMT R34, RZ, 0x7610, R34 ;  /* 0x00007610ff227816 */ /* 0x000fe40000000022 */
        /* <DEDUP_REMOVED lines=10> */
[----:B0-----:R-:W-:Y:S01]  /*26360*/  @P2 IMAD.MOV.U32 R6, RZ, RZ, R24 ;  /* 0x000000ffff062224 */ /* 0x001fe200078e0018 */
[----:B------:R-:W-:Y:S01]  /*26370*/  @P2 MOV R7, R25 ;  /* 0x0000001900072202 */ /* 0x000fe20000000f00 */
[----:B------:R-:W2:Y:S04]  /*26380*/  LDL R24, [R1+0x180c] ;  /* 0x00180c0001187983 */ /* 0x000ea80000100800 */
[----:B------:R-:W2:Y:S04]  /*26390*/  LDL R25, [R1+0x1808] ;  /* 0x0018080001197983 */ /* 0x000ea80000100800 */
[----:B------:R3:W2:Y:S02]  /*263a0*/  @P2 LDG.E.U16 R34, desc[UR12][R6.64] ;  /* 0x0000000c06222981 */ /* 0x0006a4000c1e1500 */
[----:B---3--:R-:W-:-:S02]  /*263b0*/  @P2 IMAD.MOV.U32 R7, RZ, RZ, R26 ;  /* 0x000000ffff072224 */ /* 0x008fc400078e001a */
[----:B----4-:R-:W-:Y:S01]  /*263c0*/  @P2 IMAD.MOV.U32 R6, RZ, RZ, R3 ;  /* 0x000000ffff062224 */ /* 0x010fe200078e0003 */
[----:B------:R-:W3:Y:S04]  /*263d0*/  LDL R26, [R1+0x1800] ;  /* 0x00180000011a7983 */ /* 0x000ee80000100800 */
[----:B------:R0:W-:Y:S04]  /*263e0*/  STL [R1+0x280], R29 ;  /* 0x0002801d01007387 */ /* 0x0001e80000100800 */
[----:B------:R-:W4:Y:S01]  /*263f0*/  LDL R3, [R1+0x1804] ;  /* 0x0018040001037983 */ /* 0x000f220000100800 */
[----:B------:R-:W-:-:S02]  /*26400*/  ISETP.GT.AND P3, PT, R4, 0x71, PT ;  /* 0x000000710400780c */ /* 0x000fc40003f64270 */
[----:B------:R-:W-:Y:S02]  /*26410*/  PRMT R33, RZ, 0x7610, R33 ;  /* 0x00007610ff217816 */ /* 0x000fe40000000021 */
[----:B------:R-:W-:Y:S02]  /*26420*/  ISETP.GT.AND P0, PT, R4, 0x75, PT ;  /* 0x000000750400780c */ /* 0x000fe40003f04270 */
[----:B------:R-:W-:Y:S02]  /*26430*/  PRMT R12, RZ, 0x7610, R12 ;  /* 0x00007610ff0c7816 */ /* 0x000fe4000000000c */
[----:B------:R-:W-:Y:S01]  /*26440*/  PRMT R11, RZ, 0x7610, R11 ;  /* 0x00007610ff0b7816 */ /* 0x000fe2000000000b */
[----:B------:R-:W3:Y:S04]  /*26450*/  LDL R30, [R1+0x17c0] ;  /* 0x0017c000011e7983 */ /* 0x000ee80000100800 */
[----:B------:R2:W3:Y:S04]  /*26460*/  @P2 LDG.E.U16 R33, desc[UR12][R6.64] ;  /* 0x0000000c06212981 */ /* 0x0004e8000c1e1500 */
[----:B0-----:R-:W3:Y:S01]  /*26470*/  LDL R29, [R1+0x17c4] ;  /* 0x0017c400011d7983 */ /* 0x001ee20000100800 */
[----:B------:R-:W-:Y:S01]  /*26480*/  PRMT R10, RZ, 0x7610, R10 ;  /* 0x00007610ff0a7816 */ /* 0x000fe2000000000a */
[----:B--2---:R-:W-:-:S02]  /*26490*/  @P3 IMAD.MOV.U32 R7, RZ, RZ, R23 ;  /* 0x000000ffff073224 */ /* 0x004fc400078e0017 */
        /* <DEDUP_REMOVED lines=14> */
[----:B----4-:R-:W-:-:S02]  /*26580*/  @P0 IMAD.MOV.U32 R6, RZ, RZ, R3 ;  /* 0x000000ffff060224 */ /* 0x010fc400078e0003 */
[----:B------:R-:W4:Y:S01]  /*26590*/  LDL R3, [R1+0x1784] ;  /* 0x0017840001037983 */ /* 0x000f220000100800 */
[----:B---3--:R-:W-:-:S03]  /*265a0*/  @P0 IMAD.MOV.U32 R7, RZ, RZ, R26 ;  /* 0x000000ffff070224 */ /* 0x008fc600078e001a */
[----:B------:R-:W3:Y:S01]  /*265b0*/  LDL R26, [R1+0x18fc] ;  /* 0x0018fc00011a7983 */ /* 0x000ee20000100800 */
[C---:B------:R-:W-:Y:S02]  /*265c0*/  ISETP.GT.AND P2, PT, R4.reuse, 0x79, PT ;  /* 0x000000790400780c */ /* 0x040fe40003f44270 */
[----:B------:R-:W-:Y:S02]  /*265d0*/  PRMT R9, RZ, 0x7610, R9 ;  /* 0x00007610ff097816 */ /* 0x000fe40000000009 */
[----:B------:R-:W-:Y:S02]  /*265e0*/  ISETP.GT.AND P3, PT, R4, 0x7d, PT ;  /* 0x0000007d0400780c */ /* 0x000fe40003f64270 */
[----:B------:R-:W-:Y:S02]  /*265f0*/  PRMT R8, RZ, 0x7610, R8 ;  /* 0x00007610ff087816 */ /* 0x000fe40000000008 */
[----:B------:R0:W3:Y:S02]  /*26600*/  @P0 LDG.E.U16 R9, desc[UR12][R6.64] ;  /* 0x0000000c06090981 */ /* 0x0000e4000c1e1500 */
[----:B0-----:R-:W-:-:S02]  /*26610*/  PRMT R7, RZ, 0x7610, R7 ;  /* 0x00007610ff077816 */ /* 0x001fc40000000007 */
[----:B------:R-:W-:Y:S02]  /*26620*/  ISETP.GT.AND P0, PT, R4, 0x66, PT ;  /* 0x000000660400780c */ /* 0x000fe40003f04270 */
[----:B------:R-:W-:Y:S02]  /*26630*/  PRMT R6, RZ, 0x7610, R6 ;  /* 0x00007610ff067816 */ /* 0x000fe40000000006 */
[----:B------:R-:W-:Y:S01]  /*26640*/  PRMT R5, RZ, 0x7610, R5 ;  /* 0x00007610ff057816 */ /* 0x000fe20000000005 */
[----:B--2---:R0:W2:Y:S02]  /*26650*/  @P2 LDG.E.U16 R8, desc[UR12][R22.64] ;  /* 0x0000000c16082981 */ /* 0x0040a4000c1e1500 */
[----:B0-----:R-:W-:Y:S02]  /*26660*/  @P2 IMAD.MOV.U32 R22, RZ, RZ, R29 ;  /* 0x000000ffff162224 */ /* 0x001fe400078e001d */
        /* <DEDUP_REMOVED lines=9> */
[----:B0-----:R-:W-:-:S02]  /*26700*/  @P3 MOV R23, R28 ;  /* 0x0000001c00173202 */ /* 0x001fc40000000f00 */
[----:B------:R-:W2:Y:S01]  /*26710*/  LDL R28, [R1+0x18b0] ;  /* 0x0018b000011c7983 */ /* 0x000ea20000100800 */
[----:B----4-:R-:W-:-:S03]  /*26720*/  @P3 IMAD.MOV.U32 R22, RZ, RZ, R3 ;  /* 0x000000ffff163224 */ /* 0x010fc600078e0003 */
[----:B------:R-:W4:Y:S04]  /*26730*/  LDL R3, [R1+0x18b4] ;  /* 0x0018b40001037983 */ /* 0x000f280000100800 */
[----:B------:R3:W4:Y:S02]  /*26740*/  @P3 LDG.E.U16 R5, desc[UR12][R22.64] ;  /* 0x0000000c16053981 */ /* 0x000724000c1e1500 */
[----:B---3--:R-:W-:Y:S02]  /*26750*/  @P0 IMAD.MOV.U32 R22, RZ, RZ, R26 ;  /* 0x000000ffff160224 */ /* 0x008fe400078e001a */
        /* <DEDUP_REMOVED lines=9> */
[----:B------:R-:W-:Y:S02]  /*267f0*/  PRMT R37, RZ, 0x7610, R37 ;  /* 0x00007610ff257816 */ /* 0x000fe40000000025 */
[----:B------:R-:W-:Y:S01]  /*26800*/  PRMT R32, RZ, 0x7610, R32 ;  /* 0x00007610ff207816 */ /* 0x000fe20000000020 */
[----:B--2---:R-:W-:Y:S02]  /*26810*/  @P0 IMAD.MOV.U32 R22, RZ, RZ, R24 ;  /* 0x000000ffff160224 */ /* 0x004fe400078e0018 */
[----:B------:R-:W-:-:S05]  /*26820*/  @P0 IMAD.MOV.U32 R23, RZ, RZ, R25 ;  /* 0x000000ffff170224 */ /* 0x000fca00078e0019 */
[----:B------:R0:W2:Y:S02]  /*26830*/  @P0 LDG.E.U16 R43, desc[UR12][R22.64] ;  /* 0x0000000c162b0981 */ /* 0x0000a4000c1e1500 */
[----:B0-----:R-:W-:Y:S02]  /*26840*/  @P2 IMAD.MOV.U32 R22, RZ, RZ, R29 ;  /* 0x000000ffff162224 */ /* 0x001fe400078e001d */
[----:B------:R-:W-:-:S05]  /*26850*/  @P2 IMAD.MOV.U32 R23, RZ, RZ, R30 ;  /* 0x000000ffff172224 */ /* 0x000fca00078e001e */
[----:B------:R4:W2:Y:S02]  /*26860*/  @P2 LDG.E.U16 R38, desc[UR12][R22.64] ;  /* 0x0000000c16262981 */ /* 0x0008a4000c1e1500 */
[----:B----4-:R-:W-:Y:S02]  /*26870*/  @P2 IMAD.MOV.U32 R22, RZ, RZ, R3 ;  /* 0x000000ffff162224 */ /* 0x010fe400078e0003 */
[----:B------:R-:W-:-:S05]  /*26880*/  @P2 IMAD.MOV.U32 R23, RZ, RZ, R28 ;  /* 0x000000ffff172224 */ /* 0x000fca00078e001c */
[----:B------:R3:W4:Y:S02]  /*26890*/  @P2 LDG.E.U16 R37, desc[UR12][R22.64] ;  /* 0x0000000c16252981 */ /* 0x000724000c1e1500 */
[----:B---3--:R-:W-:Y:S02]  /*268a0*/  @P3 IMAD.MOV.U32 R22, RZ, RZ, R26 ;  /* 0x000000ffff163224 */ /* 0x008fe400078e001a */
[----:B------:R-:W-:-:S05]  /*268b0*/  @P3 IMAD.MOV.U32 R23, RZ, RZ, R27 ;  /* 0x000000ffff173224 */ /* 0x000fca00078e001b */
[----:B------:R-:W3:Y:S04]  /*268c0*/  @P3 LDG.E.U16 R32, desc[UR12][R22.64] ;  /* 0x0000000c16203981 */ /* 0x000ee8000c1e1500 */
[----:B------:R-:W-:Y:S04]  /*268d0*/  STL [R1+0x3f90], R44 ;  /* 0x003f902c01007387 */ /* 0x000fe80000100800 */
[----:B------:R-:W3:Y:S04]  /*268e0*/  LDL R25, [R1+0x1870] ;  /* 0x0018700001197983 */ /* 0x000ee80000100800 */
[----:B------:R-:W3:Y:S04]  /*268f0*/  LDL R24, [R1+0x1874] ;  /* 0x0018740001187983 */ /* 0x000ee80000100800 */
[----:B--2---:R-:W-:Y:S04]  /*26900*/  STL [R1+0x3f94], R43 ;  /* 0x003f942b01007387 */ /* 0x004fe80000100800 */
[----:B------:R-:W-:Y:S04]  /*26910*/  STL [R1+0x3f98], R38 ;  /* 0x003f982601007387 */ /* 0x000fe80000100800 */
[----:B------:R-:W2:Y:S04]  /*26920*/  LDL R31, [R1+0x1838] ;  /* 0x00183800011f7983 */ /* 0x000ea80000100800 */
[----:B------:R-:W2:Y:S04]  /*26930*/  LDL R3, [R1+0x183c] ;  /* 0x00183c0001037983 */ /* 0x000ea80000100800 */
[----:B----4-:R-:W-:Y:S04]  /*26940*/  STL [R1+0x3f9c], R37 ;  /* 0x003f9c2501007387 */ /* 0x010fe80000100800 */
[----:B------:R-:W4:Y:S04]  /*26950*/  LDL R27, [R1+0x1830] ;  /* 0x00183000011b7983 */ /* 0x000f280000100800 */
[----:B------:R-:W4:Y:S04]  /*26960*/  LDL R26, [R1+0x1834] ;  /* 0x00183400011a7983 */ /* 0x000f280000100800 */
[----:B---3--:R-:W-:Y:S04]  /*26970*/  STL [R1+0x3fa0], R32 ;  /* 0x003fa02001007387 */ /* 0x008fe80000100800 */
[----:B------:R-:W3:Y:S04]  /*26980*/  LDL R53, [R1+0x17f8] ;  /* 0x0017f80001357983 */ /* 0x000ee80000100800 */
[----:B------:R-:W3:Y:S01]  /*26990*/  LDL R30, [R1+0x17fc] ;  /* 0x0017fc00011e7983 */ /* 0x000ee20000100800 */
[----:B------:R-:W-:-:S02]  /*269a0*/  ISETP.GT.AND P0, PT, R4, 0x72, PT ;  /* 0x000000720400780c */ /* 0x000fc40003f04270 */
[----:B------:R-:W-:Y:S02]  /*269b0*/  PRMT R21, RZ, 0x7610, R21 ;  /* 0x00007610ff157816 */ /* 0x000fe40000000015 */
[----:B------:R-:W-:Y:S02]  /*269c0*/  ISETP.GT.AND P2, PT, R4, 0x76, PT ;  /* 0x000000760400780c */ /* 0x000fe40003f44270 */
[----:B------:R-:W-:Y:S02]  /*269d0*/  PRMT R22, RZ, 0x7610, R22 ;  /* 0x00007610ff167816 */ /* 0x000fe40000000016 */
[----:B------:R-:W-:Y:S01]  /*269e0*/  PRMT R23, RZ, 0x7610, R23 ;  /* 0x00007610ff177816 */ /* 0x000fe20000000017 */
[----:B------:R-:W3:Y:S04]  /*269f0*/  LDL R29, [R1+0x17f0] ;  /* 0x0017f000011d7983 */ /* 0x000ee80000100800 */
[----:B------:R2:W3:Y:S04]  /*26a00*/  @P3 LDG.E.U16 R21, desc[UR12][R24.64] ;  /* 0x0000000c18153981 */ /* 0x0004e8000c1e1500 */
[----:B------:R-:W3:Y:S01]  /*26a10*/  LDL R28, [R1+0x17f4] ;  /* 0x0017f400011c7983 */ /* 0x000ee20000100800 */
[----:B--2---:R-:W-:-:S02]  /*26a20*/  @P0 IMAD.MOV.U32 R25, RZ, RZ, R31 ;  /* 0x000000ffff190224 */ /* 0x004fc400078e001f */
[----:B------:R-:W-:-:S05]  /*26a30*/  @P0 IMAD.MOV.U32 R24, RZ, RZ, R3 ;  /* 0x000000ffff180224 */ /* 0x000fca00078e0003 */
[----:B------:R0:W2:Y:S02]  /*26a40*/  @P0 LDG.E.U16 R22, desc[UR12][R24.64] ;  /* 0x0000000c18160981 */ /* 0x0000a4000c1e1500 */
[----:B0-----:R-:W-:Y:S02]  /*26a50*/  PRMT R24, RZ, 0x7610, R24 ;  /* 0x00007610ff187816 */ /* 0x001fe40000000018 */
[----:B----4-:R3:W4:Y:S02]  /*26a60*/  @P0 LDG.E.U16 R23, desc[UR12][R26.64] ;  /* 0x0000000c1a170981 */ /* 0x010724000c1e1500 */
[----:B---3--:R-:W-:Y:S02]  /*26a70*/  @P2 IMAD.MOV.U32 R27, RZ, RZ, R53 ;  /* 0x000000ffff1b2224 */ /* 0x008fe400078e0035 */
[----:B------:R-:W-:-:S05]  /*26a80*/  @P2 IMAD.MOV.U32 R26, RZ, RZ, R30 ;  /* 0x000000ffff1a2224 */ /* 0x000fca00078e001e */
[----:B------:R-:W3:Y:S04]  /*26a90*/  @P2 LDG.E.U16 R24, desc[UR12][R26.64] ;  /* 0x0000000c1a182981 */ /* 0x000ee8000c1e1500 */
[----:B------:R0:W-:Y:S04]  /*26aa0*/  STL [R1+0x3fa4], R21 ;  /* 0x003fa41501007387 */ /* 0x0001e80000100800 */
[----:B------:R-:W3:Y:S04]  /*26ab0*/  LDL R3, [R1+0x17bc] ;  /* 0x0017bc0001037983 */ /* 0x000ee80000100800 */
[----:B0-----:R-:W3:Y:S01]  /*26ac0*/  LDL R21, [R1+0x17b8] ;  /* 0x0017b80001157983 */ /* 0x001ee20000100800 */
[----:B------:R-:W-:-:S06]  /*26ad0*/  PRMT R25, RZ, 0x7610, R25 ;  /* 0x00007610ff197816 */ /* 0x000fcc0000000019 */
[----:B------:R0:W3:Y:S04]  /*26ae0*/  @P2 LDG.E.U16 R25, desc[UR12][R28.64] ;  /* 0x0000000c1c192981 */ /* 0x0000e8000c1e1500 */
[----:B--2---:R-:W-:Y:S04]  /*26af0*/  STL [R1+0x3fa8], R22 ;  /* 0x003fa81601007387 */ /* 0x004fe80000100800 */
[----:B------:R-:W2:Y:S04]  /*26b00*/  LDL R50, [R1+0x17b0] ;  /* 0x0017b00001327983 */ /* 0x000ea80000100800 */
[----:B------:R-:W2:Y:S04]  /*26b10*/  LDL R31, [R1+0x17b4] ;  /* 0x0017b400011f7983 */ /* 0x000ea80000100800 */
[----:B----4-:R-:W-:Y:S04]  /*26b20*/  STL [R1+0x3fac], R23 ;  /* 0x003fac1701007387 */ /* 0x010fe80000100800 */
[----:B---3--:R1:W-:Y:S04]  /*26b30*/  STL [R1+0x3fb0], R24 ;  /* 0x003fb01801007387 */ /* 0x0083e80000100800 */
[----:B------:R-:W3:Y:S01]  /*26b40*/  LDL R30, [R1+0x177c] ;  /* 0x00177c00011e7983 */ /* 0x000ee20000100800 */
[----:B------:R-:W-:-:S02]  /*26b50*/  ISETP.GT.AND P3, PT, R4, 0x7a, PT ;  /* 0x0000007a0400780c */ /* 0x000fc40003f64270 */
[----:B------:R-:W-:Y:S02]  /*26b60*/  PRMT R26, RZ, 0x7610, R26 ;  /* 0x00007610ff1a7816 */ /* 0x000fe4000000001a */
[----:B------:R-:W-:-:S09]  /*26b70*/  ISETP.GT.AND P0, PT, R4, 0x7e, PT ;  /* 0x0000007e0400780c */ /* 0x000fd20003f04270 */
[----:B0-----:R-:W-:Y:S01]  /*26b80*/  @P3 IMAD.MOV.U32 R28, RZ, RZ, R3 ;  /* 0x000000ffff1c3224 */ /* 0x001fe200078e0003 */
[----:B------:R-:W-:-:S05]  /*26b90*/  @P3 MOV R29, R21 ;  /* 0x00000015001d3202 */ /* 0x000fca0000000f00 */
[----:B------:R2:W4:Y:S01]  /*26ba0*/  @P3 LDG.E.U16 R26, desc[UR12][R28.64] ;  /* 0x0000000c1c1a3981 */ /* 0x000522000c1e1500 */
[----:B------:R-:W-:-:S03]  /*26bb0*/  PRMT R27, RZ, 0x7610, R27 ;  /* 0x00007610ff1b7816 */ /* 0x000fc6000000001b */
[----:B------:R-:W-:Y:S04]  /*26bc0*/  STL [R1+0x3fb4], R25 ;  /* 0x003fb41901007387 */ /* 0x000fe80000100800 */
[----:B------:R-:W4:Y:S04]  /*26bd0*/  LDL R21, [R1+0x1770] ;  /* 0x0017700001157983 */ /* 0x000f280000100800 */
[----:B------:R-:W4:Y:S01]  /*26be0*/  LDL R3, [R1+0x1774] ;  /* 0x0017740001037983 */ /* 0x000f220000100800 */
[----:B--2---:R-:W-:Y:S02]  /*26bf0*/  @P3 IMAD.MOV.U32 R29, RZ, RZ, R50 ;  /* 0x000000ffff1d3224 */ /* 0x004fe400078e0032 */
[----:B------:R-:W-:-:S02]  /*26c00*/  @P3 IMAD.MOV.U32 R28, RZ, RZ, R31 ;  /* 0x000000ffff1c3224 */ /* 0x000fc400078e001f */
[----:B------:R-:W-:-:S03]  /*26c10*/  @P0 IMAD.MOV.U32 R31, RZ, RZ, R2 ;  /* 0x000000ffff1f0224 */ /* 0x000fc600078e0002 */
[----:B------:R0:W2:Y:S02]  /*26c20*/  @P3 LDG.E.U16 R27, desc[UR12][R28.64] ;  /* 0x0000000c1c1b3981 */ /* 0x0000a4000c1e1500 */
[----:B0-----:R-:W-:-:S06]  /*26c30*/  PRMT R28, RZ, 0x7610, R28 ;  /* 0x00007610ff1c7816 */ /* 0x001fcc000000001c */
[----:B---3--:R0:W3:Y:S01]  /*26c40*/  @P0 LDG.E.U16 R28, desc[UR12][R30.64] ;  /* 0x0000000c1e1c0981 */ /* 0x0080e2000c1e1500 */
[----:B------:R-:W-:-:S03]  /*26c50*/  PRMT R29, RZ, 0x7610, R29 ;  /* 0x00007610ff1d7816 */ /* 0x000fc6000000001d */
[----:B----4-:R-:W-:Y:S04]  /*26c60*/  STL [R1+0x3fb8], R26 ;  /* 0x003fb81a01007387 */ /* 0x010fe80000100800 */
[----:B------:R-:W4:Y:S04]  /*26c70*/  LDL R55, [R1+0x1920] ;  /* 0x0019200001377983 */ /* 0x000f280000100800 */
[----:B------:R-:W4:Y:S01]  /*26c80*/  LDL R50, [R1+0x1924] ;  /* 0x0019240001327983 */ /* 0x000f220000100800 */
[----:B0-----:R-:W-:Y:S02]  /*26c90*/  @P0 IMAD.MOV.U32 R30, RZ, RZ, R3 ;  /* 0x000000ffff1e0224 */ /* 0x001fe400078e0003 */
[----:B------:R-:W-:Y:S01]  /*26ca0*/  @P0 IMAD.MOV.U32 R31, RZ, RZ, R21 ;  /* 0x000000ffff1f0224 */ /* 0x000fe200078e0015 */
[----:B-1----:R-:W4:Y:S04]  /*26cb0*/  LDL R24, [R1+0x18e8] ;  /* 0x0018e80001187983 */ /* 0x002f280000100800 */
[----:B------:R-:W4:Y:S04]  /*26cc0*/  LDL R23, [R1+0x18ec] ;  /* 0x0018ec0001177983 */ /* 0x000f280000100800 */
[----:B------:R4:W4:Y:S04]  /*26cd0*/  @P0 LDG.E.U16 R29, desc[UR12][R30.64] ;  /* 0x0000000c1e1d0981 */ /* 0x000928000c1e1500 */
[----:B--2---:R0:W-:Y:S04]  /*26ce0*/  STL [R1+0x3fbc], R27 ;  /* 0x003fbc1b01007387 */ /* 0x0041e80000100800 */
[----:B------:R-:W-:Y:S04]  /*26cf0*/  STL [R1+0x214c], R2 ;  /* 0x00214c0201007387 */ /* 0x000fe80000100800 */
[----:B---3--:R-:W-:Y:S04]  /*26d00*/  STL [R1+0x3fc0], R28 ;  /* 0x003fc01c01007387 */ /* 0x008fe80000100800 */
[----:B------:R-:W2:Y:S04]  /*26d10*/  LDL R21, [R1+0x18e0] ;  /* 0x0018e00001157983 */ /* 0x000ea80000100800 */
[----:B------:R-:W3:Y:S01]  /*26d20*/  LDL R3, [R1+0x18e4] ;  /* 0x0018e40001037983 */ /* 0x000ee20000100800 */
[----:B------:R-:W-:-:S02]  /*26d30*/  PRMT R49, RZ, 0x7610, R49 ;  /* 0x00007610ff317816 */ /* 0x000fc40000000031 */
[----:B------:R-:W-:Y:S02]  /*26d40*/  ISETP.GT.AND P0, PT, R4, 0x67, PT ;  /* 0x000000670400780c */ /* 0x000fe40003f04270 */
[----:B------:R-:W-:Y:S01]  /*26d50*/  PRMT R54, RZ, 0x7610, R54 ;  /* 0x00007610ff367816 */ /* 0x000fe20000000036 */
[----:B------:R-:W3:Y:S04]  /*26d60*/  LDL R53, [R1+0x18a8] ;  /* 0x0018a80001357983 */ /* 0x000ee80000100800 */
[----:B0-----:R-:W3:Y:S01]  /*26d70*/  LDL R27, [R1+0x18ac] ;  /* 0x0018ac00011b7983 */ /* 0x001ee20000100800 */
[----:B----4-:R-:W-:Y:S02]  /*26d80*/  @P1 IMAD.MOV.U32 R31, RZ, RZ, R55 ;  /* 0x000000ffff1f1224 */ /* 0x010fe400078e0037 */
[----:B------:R-:W-:-:S05]  /*26d90*/  @P1 IMAD.MOV.U32 R30, RZ, RZ, R50 ;  /* 0x000000ffff1e1224 */ /* 0x000fca00078e0032 */
[----:B------:R0:W4:Y:S04]  /*26da0*/  @P1 LDG.E.U16 R49, desc[UR12][R30.64] ;  /* 0x0000000c1e311981 */ /* 0x000128000c1e1500 */
[----:B------:R1:W-:Y:S04]  /*26db0*/  STL [R1+0x3fc4], R29 ;  /* 0x003fc41d01007387 */ /* 0x0003e80000100800 */
[----:B------:R-:W4:Y:S01]  /*26dc0*/  LDL R50, [R1+0x18a0] ;  /* 0x0018a00001327983 */ /* 0x000f220000100800 */
[----:B0-----:R-:W-:Y:S02]  /*26dd0*/  @P0 IMAD.MOV.U32 R30, RZ, RZ, R23 ;  /* 0x000000ffff1e0224 */ /* 0x001fe400078e0017 */
[----:B------:R-:W-:Y:S01]  /*26de0*/  @P0 IMAD.MOV.U32 R31, RZ, RZ, R24 ;  /* 0x000000ffff1f0224 */ /* 0x000fe200078e0018 */
[----:B-1----:R-:W-:-:S04]  /*26df0*/  PRMT R29, RZ, 0x7610, R29 ;  /* 0x00007610ff1d7816 */ /* 0x002fc8000000001d */
[----:B------:R2:W4:Y:S02]  /*26e00*/  @P0 LDG.E.U16 R54, desc[UR12][R30.64] ;  /* 0x0000000c1e360981 */ /* 0x000524000c1e1500 */
[----:B--2---:R-:W-:Y:S02]  /*26e10*/  @P0 IMAD.MOV.U32 R31, RZ, RZ, R21 ;  /* 0x000000ffff1f0224 */ /* 0x004fe400078e0015 */
[----:B---3--:R-:W-:-:S05]  /*26e20*/  @P0 IMAD.MOV.U32 R30, RZ, RZ, R3 ;  /* 0x000000ffff1e0224 */ /* 0x008fca00078e0003 */
[----:B------:R0:W2:Y:S01]  /*26e30*/  @P0 LDG.E.U16 R29, desc[UR12][R30.64] ;  /* 0x0000000c1e1d0981 */ /* 0x0000a2000c1e1500 */
[----:B------:R-:W-:-:S03]  /*26e40*/  ISETP.GT.AND P1, PT, R4, 0x6b, PT ;  /* 0x0000006b0400780c */ /* 0x000fc60003f24270 */
[----:B----4-:R1:W-:Y:S04]  /*26e50*/  STL [R1+0x25c], R49 ;  /* 0x00025c3101007387 */ /* 0x0103e80000100800 */
[----:B------:R-:W3:Y:S04]  /*26e60*/  LDL R24, [R1+0x1868] ;  /* 0x0018680001187983 */ /* 0x000ee80000100800 */
[----:B------:R-:W4:Y:S04]  /*26e70*/  LDL R23, [R1+0x186c] ;  /* 0x00186c0001177983 */ /* 0x000f280000100800 */
[----:B------:R-:W3:Y:S04]  /*26e80*/  LDL R21, [R1+0x1860] ;  /* 0x0018600001157983 */ /* 0x000ee80000100800 */
[----:B------:R-:W3:Y:S04]  /*26e90*/  LDL R3, [R1+0x1864] ;  /* 0x0018640001037983 */ /* 0x000ee80000100800 */
[----:B-1----:R-:W3:Y:S01]  /*26ea0*/  LDL R49, [R1+0x18a4] ;  /* 0x0018a40001317983 */ /* 0x002ee20000100800 */
[----:B0-----:R-:W-:-:S03]  /*26eb0*/  @P1 IMAD.MOV.U32 R30, RZ, RZ, R27 ;  /* 0x000000ffff1e1224 */ /* 0x001fc600078e001b */
[----:B--2---:R0:W-:Y:S04]  /*26ec0*/  STL [R1+0x244], R29 ;  /* 0x0002441d01007387 */ /* 0x0041e80000100800 */
[----:B------:R-:W2:Y:S04]  /*26ed0*/  LDL R27, [R1+0x182c] ;  /* 0x00182c00011b7983 */ /* 0x000ea80000100800 */
[----:B0-----:R-:W2:Y:S01]  /*26ee0*/  LDL R29, [R1+0x1828] ;  /* 0x00182800011d7983 */ /* 0x001ea20000100800 */
[----:B------:R-:W-:Y:S02]  /*26ef0*/  PRMT R52, RZ, 0x7610, R52 ;  /* 0x00007610ff347816 */ /* 0x000fe40000000034 */
[----:B------:R-:W-:Y:S01]  /*26f00*/  ISETP.GT.AND P0, PT, R4, 0x6f, PT ;  /* 0x0000006f0400780c */ /* 0x000fe20003f04270 */
[----:B------:R-:W-:Y:S01]  /*26f10*/  @P1 IMAD.MOV.U32 R31, RZ, RZ, R53 ;  /* 0x000000ffff1f1224 */ /* 0x000fe200078e0035 */
[----:B------:R-:W-:-:S04]  /*26f20*/  PRMT R43, RZ, 0x7610, R43 ;  /* 0x00007610ff2b7816 */ /* 0x000fc8000000002b */
[----:B------:R0:W2:Y:S01]  /*26f30*/  @P1 LDG.E.U16 R52, desc[UR12][R30.64] ;  /* 0x0000000c1e341981 */ /* 0x0000a2000c1e1500 */
[----:B------:R-:W-:Y:S01]  /*26f40*/  PRMT R38, RZ, 0x7610, R38 ;  /* 0x00007610ff267816 */ /* 0x000fe20000000026 */
[----:B0-----:R-:W-:Y:S02]  /*26f50*/  @P1 IMAD.MOV.U32 R31, RZ, RZ, R50 ;  /* 0x000000ffff1f1224 */ /* 0x001fe400078e0032 */
[----:B---3--:R-:W-:-:S05]  /*26f60*/  @P1 IMAD.MOV.U32 R30, RZ, RZ, R49 ;  /* 0x000000ffff1e1224 */ /* 0x008fca00078e0031 */
[----:B------:R4:W3:Y:S01]  /*26f70*/  @P1 LDG.E.U16 R43, desc[UR12][R30.64] ;  /* 0x0000000c1e2b1981 */ /* 0x0008e2000c1e1500 */
[----:B------:R-:W-:Y:S02]  /*26f80*/  ISETP.GT.AND P1, PT, R4, 0x73, PT ;  /* 0x000000730400780c */ /* 0x000fe40003f24270 */
[----:B------:R-:W-:Y:S02]  /*26f90*/  PRMT R32, RZ, 0x7610, R32 ;  /* 0x00007610ff207816 */ /* 0x000fe40000000020 */
[----:B----4-:R-:W-:Y:S01]  /*26fa0*/  @P0 MOV R30, R23 ;  /* 0x00000017001e0202 */ /* 0x010fe20000000f00 */
[----:B------:R-:W-:Y:S01]  /*26fb0*/  @P0 IMAD.MOV.U32 R31, RZ, RZ, R24 ;  /* 0x000000ffff1f0224 */ /* 0x000fe200078e0018 */
[----:B------:R-:W-:Y:S01]  /*26fc0*/  PRMT R26, RZ, 0x7610, R26 ;  /* 0x00007610ff1a7816 */ /* 0x000fe2000000001a */
[----:B------:R-:W4:Y:S04]  /*26fd0*/  LDL R24, [R1+0x1820] ;  /* 0x0018200001187983 */ /* 0x000f280000100800 */
[----:B------:R0:W4:Y:S04]  /*26fe0*/  @P0 LDG.E.U16 R38, desc[UR12][R30.64] ;  /* 0x0000000c1e260981 */ /* 0x000128000c1e1500 */
[----:B------:R-:W4:Y:S01]  /*26ff0*/  LDL R23, [R1+0x1824] ;  /* 0x0018240001177983 */ /* 0x000f220000100800 */
[----:B0-----:R-:W-:-:S02]  /*27000*/  @P0 IMAD.MOV.U32 R30, RZ, RZ, R3 ;  /* 0x000000ffff1e0224 */ /* 0x001fc400078e0003 */
[----:B------:R-:W-:Y:S01]  /*27010*/  @P0 IMAD.MOV.U32 R31, RZ, RZ, R21 ;  /* 0x000000ffff1f0224 */ /* 0x000fe200078e0015 */
[----:B------:R-:W4:Y:S04]  /*27020*/  LDL R3, [R1+0x17ec] ;  /* 0x0017ec0001037983 */ /* 0x000f280000100800 */
[----:B------:R-:W4:Y:S04]  /*27030*/  LDL R21, [R1+0x17e8] ;  /* 0x0017e80001157983 */ /* 0x000f280000100800 */
[----:B------:R2:W4:Y:S02]  /*27040*/  @P0 LDG.E.U16 R32, desc[UR12][R30.64] ;  /* 0x0000000c1e200981 */ /* 0x000524000c1e1500 */
[----:B--2---:R-:W-:-:S02]  /*27050*/  @P1 IMAD.MOV.U32 R30, RZ, RZ, R27 ;  /* 0x000000ffff1e1224 */ /* 0x004fc400078e001b */
[----:B------:R-:W-:-:S05]  /*27060*/  @P1 IMAD.MOV.U32 R31, RZ, RZ, R29 ;  /* 0x000000ffff1f1224 */ /* 0x000fca00078e001d */
[----:B------:R0:W2:Y:S01]  /*27070*/  @P1 LDG.E.U16 R26, desc[UR12][R30.64] ;  /* 0x0000000c1e1a1981 */ /* 0x0000a2000c1e1500 */
[----:B------:R-:W-:-:S03]  /*27080*/  ISETP.GT.AND P0, PT, R4, 0x77, PT ;  /* 0x000000770400780c */ /* 0x000fc60003f04270 */
[----:B---3--:R1:W-:Y:S04]  /*27090*/  STL [R1+0x22c], R43 ;  /* 0x00022c2b01007387 */ /* 0x0083e80000100800 */
[----:B-1----:R-:W3:Y:S04]  /*270a0*/  LDL R43, [R1+0x17e0] ;  /* 0x0017e000012b7983 */ /* 0x002ee80000100800 */
[----:B------:R-:W-:Y:S04]  /*270b0*/  STL [R1+0x250], R54 ;  /* 0x0002503601007387 */ /* 0x000fe80000100800 */
[----:B----4-:R1:W-:Y:S04]  /*270c0*/  STL [R1+0x220], R38 ;  /* 0x0002202601007387 */ /* 0x0103e80000100800 */
[----:B-1----:R-:W4:Y:S04]  /*270d0*/  LDL R38, [R1+0x17e4] ;  /* 0x0017e40001267983 */ /* 0x002f280000100800 */
[----:B------:R1:W-:Y:S04]  /*270e0*/  STL [R1+0x21c], R32 ;  /* 0x00021c2001007387 */ /* 0x0003e80000100800 */
[----:B------:R-:W4:Y:S04]  /*270f0*/  LDL R29, [R1+0x17ac] ;  /* 0x0017ac00011d7983 */ /* 0x000f280000100800 */
[----:B------:R-:W4:Y:S04]  /*27100*/  LDL R27, [R1+0x17a0] ;  /* 0x0017a000011b7983 */ /* 0x000f280000100800 */
[----:B-1----:R-:W4:Y:S01]  /*27110*/  LDL R32, [R1+0x17a8] ;  /* 0x0017a80001207983 */ /* 0x002f220000100800 */
[----:B------:R-:W-:Y:S01]  /*27120*/  PRMT R48, RZ, 0x7610, R48 ;  /* 0x00007610ff307816 */ /* 0x000fe20000000030 */
[----:B0-----:R-:W-:-:S02]  /*27130*/  @P1 IMAD.MOV.U32 R30, RZ, RZ, R23 ;  /* 0x000000ffff1e1224 */ /* 0x001fc400078e0017 */
[----:B------:R-:W-:-:S05]  /*27140*/  @P1 IMAD.MOV.U32 R31, RZ, RZ, R24 ;  /* 0x000000ffff1f1224 */ /* 0x000fca00078e0018 */
[----:B------:R0:W4:Y:S02]  /*27150*/  @P1 LDG.E.U16 R48, desc[UR12][R30.64] ;  /* 0x0000000c1e301981 */ /* 0x000124000c1e1500 */
[----:B0-----:R-:W-:Y:S02]  /*27160*/  @P0 IMAD.MOV.U32 R30, RZ, RZ, R3 ;  /* 0x000000ffff1e0224 */ /* 0x001fe400078e0003 */
[----:B------:R-:W-:Y:S01]  /*27170*/  @P0 IMAD.MOV.U32 R31, RZ, RZ, R21 ;  /* 0x000000ffff1f0224 */ /* 0x000fe200078e0015 */
[----:B------:R-:W-:-:S06]  /*27180*/  PRMT R44, RZ, 0x7610, R44 ;  /* 0x00007610ff2c7816 */ /* 0x000fcc000000002c */
[----:B------:R3:W4:Y:S04]  /*27190*/  @P0 LDG.E.U16 R44, desc[UR12][R30.64] ;  /* 0x0000000c1e2c0981 */ /* 0x000728000c1e1500 */
[----:B--2---:R0:W-:Y:S04]  /*271a0*/  STL [R1+0x210], R26 ;  /* 0x0002101a01007387 */ /* 0x0041e80000100800 */
[----:B0-----:R-:W2:Y:S04]  /*271b0*/  LDL R26, [R1+0x17a4] ;  /* 0x0017a400011a7983 */ /* 0x001ea80000100800 */
[----:B------:R-:W-:Y:S04]  /*271c0*/  STL [R1+0x238], R52 ;  /* 0x0002383401007387 */ /* 0x000fe80000100800 */
[----:B------:R-:W2:Y:S04]  /*271d0*/  LDL R24, [R1+0x1768] ;  /* 0x0017680001187983 */ /* 0x000ea80000100800 */
[----:B------:R-:W2:Y:S04]  /*271e0*/  LDL R23, [R1+0x176c] ;  /* 0x00176c0001177983 */ /* 0x000ea80000100800 */
[----:B------:R-:W2:Y:S04]  /*271f0*/  LDL R21, [R1+0x1760] ;  /* 0x0017600001157983 */ /* 0x000ea80000100800 */
[----:B------:R-:W2:Y:S01]  /*27200*/  LDL R3, [R1+0x1764] ;  /* 0x0017640001037983 */ /* 0x000ea20000100800 */
[----:B------:R-:W-:-:S02]  /*27210*/  ISETP.GT.AND P1, PT, R4, 0x7b, PT ;  /* 0x0000007b0400780c */ /* 0x000fc40003f24270 */
[----:B------:R-:W-:Y:S02]  /*27220*/  PRMT R37, RZ, 0x7610, R37 ;  /* 0x00007610ff257816 */ /* 0x000fe40000000025 */
[----:B------:R-:W-:Y:S01]  /*27230*/  PRMT R28, RZ, 0x7610, R28 ;  /* 0x00007610ff1c7816 */ /* 0x000fe2000000001c */
[----:B---3--:R-:W-:Y:S01]  /*27240*/  @P0 IMAD.MOV.U32 R31, RZ, RZ, R43 ;  /* 0x000000ffff1f0224 */ /* 0x008fe200078e002b */
[----:B------:R-:W-:Y:S01]  /*27250*/  PRMT R25, RZ, 0x7610, R25 ;  /* 0x00007610ff197816 */ /* 0x000fe20000000019 */
[----:B----4-:R-:W-:-:S05]  /*27260*/  @P0 IMAD.MOV.U32 R30, RZ, RZ, R38 ;  /* 0x000000ffff1e0224 */ /* 0x010fca00078e0026 */
[----:B------:R0:W3:Y:S01]  /*27270*/  @P0 LDG.E.U16 R37, desc[UR12][R30.64] ;  /* 0x0000000c1e250981 */ /* 0x0000e2000c1e1500 */
[----:B------:R-:W-:Y:S01]  /*27280*/  ISETP.GT.AND P0, PT, R4, 0x7f, PT ;  /* 0x0000007f0400780c */ /* 0x000fe20003f04270 */
[----:B0-----:R-:W-:Y:S02]  /*27290*/  @P1 IMAD.MOV.U32 R30, RZ, RZ, R29 ;  /* 0x000000ffff1e1224 */ /* 0x001fe400078e001d */
[----:B------:R-:W-:-:S05]  /*272a0*/  @P1 IMAD.MOV.U32 R31, RZ, RZ, R32 ;  /* 0x000000ffff1f1224 */ /* 0x000fca00078e0020 */
[----:B------:R0:W4:Y:S01]  /*272b0*/  @P1 LDG.E.U16 R28, desc[UR12][R30.64] ;  /* 0x0000000c1e1c1981 */ /* 0x000122000c1e1500 */
[----:B------:R-:W-:Y:S01]  /*272c0*/  PRMT R22, RZ, 0x7610, R22 ;  /* 0x00007610ff167816 */ /* 0x000fe20000000016 */
[----:B0-----:R-:W-:Y:S01]  /*272d0*/  @P1 IMAD.MOV.U32 R31, RZ, RZ, R27 ;  /* 0x000000ffff1f1224 */ /* 0x001fe200078e001b */
[----:B------:R-:W-:Y:S01]  /*272e0*/  PRMT R2, RZ, 0x7610, R2 ;  /* 0x00007610ff027816 */ /* 0x000fe20000000002 */
[----:B------:R0:W-:Y:S04]  /*272f0*/  STL [R1+0x1f8], R44 ;  /* 0x0001f82c01007387 */ /* 0x0001e80000100800 */
[----:B0-----:R-:W4:Y:S04]  /*27300*/  LDL.LU R44, [R1+0x27c] ;  /* 0x00027c00012c7983 */ /* 0x001f280000300800 */
[----:B------:R-:W4:Y:S04]  /*27310*/  LDL.LU R49, [R1+0x278] ;  /* 0x0002780001317983 */ /* 0x000f280000300800 */
[----:B------:R-:W4:Y:S04]  /*27320*/  LDL.LU R50, [R1+0x258] ;  /* 0x0002580001327983 */ /* 0x000f280000300800 */
[----:B------:R0:W-:Y:S04]  /*27330*/  STL [R1+0x204], R48 ;  /* 0x0002043001007387 */ /* 0x0001e80000100800 */
        /* <DEDUP_REMOVED lines=11> */
[----:B--2---:R-:W-:-:S05]  /*273f0*/  @P1 IMAD.MOV.U32 R30, RZ, RZ, R26 ;  /* 0x000000ffff1e1224 */ /* 0x004fca00078e001a */
[----:B------:R0:W2:Y:S02]  /*27400*/  @P1 LDG.E.U16 R25, desc[UR12][R30.64] ;  /* 0x0000000c1e191981 */ /* 0x0000a4000c1e1500 */
[----:B0-----:R-:W-:Y:S01]  /*27410*/  @P0 MOV R30, R23 ;  /* 0x00000017001e0202 */ /* 0x001fe20000000f00 */
[----:B------:R-:W-:-:S05]  /*27420*/  @P0 IMAD.MOV.U32 R31, RZ, RZ, R24 ;  /* 0x000000ffff1f0224 */ /* 0x000fca00078e0018 */
[----:B------:R0:W2:Y:S02]  /*27430*/  @P0 LDG.E.U16 R22, desc[UR12][R30.64] ;  /* 0x0000000c1e160981 */ /* 0x0000a4000c1e1500 */
[----:B0-----:R-:W-:Y:S02]  /*27440*/  @P0 IMAD.MOV.U32 R30, RZ, RZ, R3 ;  /* 0x000000ffff1e0224 */ /* 0x001fe400078e0003 */
[----:B------:R-:W-:Y:S01]  /*27450*/  @P0 IMAD.MOV.U32 R31, RZ, RZ, R21 ;  /* 0x000000ffff1f0224 */ /* 0x000fe200078e0015 */
[----:B------:R-:W2:Y:S04]  /*27460*/  LDL.LU R3, [R1+0x178] ;  /* 0x0001780001037983 */ /* 0x000ea80000300800 */
[----:B------:R-:W2:Y:S04]  /*27470*/  @P0 LDG.E.U16 R2, desc[UR12][R30.64] ;  /* 0x0000000c1e020981 */ /* 0x000ea8000c1e1500 */
[----:B------:R-:W-:Y:S04]  /*27480*/  STL [R1+0x3e14], R31 ;  /* 0x003e141f01007387 */ /* 0x000fe80000100800 */
[----:B------:R-:W-:Y:S04]  /*27490*/  STL [R1+0x3e1c], R31 ;  /* 0x003e1c1f01007387 */ /* 0x000fe80000100800 */
[----:B------:R-:W-:Y:S04]  /*274a0*/  STL [R1+0x3e24], R31 ;  /* 0x003e241f01007387 */ /* 0x000fe80000100800 */
[----:B---3--:R-:W-:Y:S04]  /*274b0*/  STL [R1+0x1f4], R37 ;  /* 0x0001f42501007387 */ /* 0x008fe80000100800 */
[----:B------:R-:W-:Y:S04]  /*274c0*/  STL [R1+0x3e2c], R31 ;  /* 0x003e2c1f01007387 */ /* 0x000fe80000100800 */
[----:B------:R-:W-:Y:S01]  /*274d0*/  STL [R1+0x3e34], R31 ;  /* 0x003e341f01007387 */ /* 0x000fe20000100800 */
[----:B------:R-:W0:Y:S03]  /*274e0*/  S2R R0, SR_TID.X ;  /* 0x0000000000007919 */ /* 0x000e260000002100 */
[----:B------:R-:W-:Y:S01]  /*274f0*/  STL [R1+0x3e3c], R31 ;  /* 0x003e3c1f01007387 */ /* 0x000fe20000100800 */
[----:B------:R-:W1:Y:S01]  /*27500*/  S2R R38, SR_TID.X ;  /* 0x0000000000267919 */ /* 0x000e620000002100 */
[----:B------:R-:W-:Y:S06]  /*27510*/  BAR.SYNC.DEFER_BLOCKING 0x0 ;  /* 0x0000000000007b1d */ /* 0x000fec0000010000 */
[----:B----4-:R-:W-:Y:S04]  /*27520*/  STL [R1+0x1e8], R28 ;  /* 0x0001e81c01007387 */ /* 0x010fe80000100800 */
[----:B------:R-:W-:Y:S04]  /*27530*/  STL [R1+0x3e44], R31 ;  /* 0x003e441f01007387 */ /* 0x000fe80000100800 */
[----:B------:R-:W-:Y:S04]  /*27540*/  STL [R1+0x3e4c], R31 ;  /* 0x003e4c1f01007387 */ /* 0x000fe80000100800 */
[----:B------:R-:W-:Y:S04]  /*27550*/  STL [R1+0x3e54], R31 ;  /* 0x003e541f01007387 */ /* 0x000fe80000100800 */
[----:B------:R-:W-:Y:S01]  /*27560*/  STL [R1+0x3e5c], R31 ;  /* 0x003e5c1f01007387 */ /* 0x000fe20000100800 */
[----:B0-----:R-:W-:-:S05]  /*27570*/  LOP3.LUT R0, R0, 0x1f, RZ, 0xc0, !PT ;  /* 0x0000001f00007812 */ /* 0x001fca00078ec0ff */
[----:B------:R-:W-:Y:S01]  /*27580*/  IMAD.SHL.U32 R0, R0, 0x2, RZ ;  /* 0x0000000200007824 */ /* 0x000fe200078e00ff */
[----:B-1----:R-:W-:-:S04]  /*27590*/  LOP3.LUT R43, R38, 0x1f, RZ, 0xc0, !PT ;  /* 0x0000001f262b7812 */ /* 0x002fc800078ec0ff */
[----:B------:R-:W-:-:S04]  /*275a0*/  LOP3.LUT R21, R43, 0x20, RZ, 0xfc, !PT ;  /* 0x000000202b157812 */ /* 0x000fc800078efcff */
[----:B------:R-:W-:Y:S01]  /*275b0*/  ISETP.GE.AND P1, PT, R21, R4, PT ;  /* 0x000000041500720c */ /* 0x000fe20003f26270 */
[----:B------:R0:W-:Y:S04]  /*275c0*/  STS.U16 [R0+UR5+0x8200], R48 ;  /* 0x0082003000007988 */ /* 0x0001e80008000405 */
[----:B------:R1:W-:Y:S04]  /*275d0*/  STS.U16 [R0+UR5+0x8400], R52 ;  /* 0x0084003400007988 */ /* 0x0003e80008000405 */
[----:B------:R-:W-:Y:S04]  /*275e0*/  STS.U16 [R0+UR5+0x8440], R53 ;  /* 0x0084403500007988 */ /* 0x000fe80008000405 */
        /* <DEDUP_REMOVED lines=11> */
[----:B--2---:R-:W-:Y:S04]  /*276a0*/  STL [R1+0x1dc], R25 ;  /* 0x0001dc1901007387 */ /* 0x004fe80000100800 */
[----:B------:R-:W-:Y:S04]  /*276b0*/  STL [R1+0x3e64], R31 ;  /* 0x003e641f01007387 */ /* 0x000fe80000100800 */
[----:B------:R-:W-:Y:S04]  /*276c0*/  STL [R1+0x3e6c], R31 ;  /* 0x003e6c1f01007387 */ /* 0x000fe80000100800 */
[----:B------:R-:W-:Y:S04]  /*276d0*/  STL [R1+0x3e74], R31 ;  /* 0x003e741f01007387 */ /* 0x000fe80000100800 */
[----:B------:R2:W-:Y:S04]  /*276e0*/  STL [R1+0x1d0], R22 ;  /* 0x0001d01601007387 */ /* 0x0005e80000100800 */
[----:B------:R-:W-:Y:S04]  /*276f0*/  STL [R1+0x3e7c], R31 ;  /* 0x003e7c1f01007387 */ /* 0x000fe80000100800 */
[----:B------:R-:W-:Y:S04]  /*27700*/  STL [R1+0x3e84], R31 ;  /* 0x003e841f01007387 */ /* 0x000fe80000100800 */
[----:B------:R-:W-:Y:S04]  /*27710*/  STL [R1+0x3e8c], R31 ;  /* 0x003e8c1f01007387 */ /* 0x000fe80000100800 */
[----:B------:R3:W-:Y:S04]  /*27720*/  STL [R1+0x1cc], R2 ;  /* 0x0001cc0201007387 */ /* 0x0007e80000100800 */
        /* <DEDUP_REMOVED lines=28> */
[----:B0-----:R-:W4:Y:S04]  /*278f0*/  LDL.LU R48, [R1+0x174] ;  /* 0x0001740001307983 */ /* 0x001f280000300800 */
[----:B-1----:R-:W4:Y:S01]  /*27900*/  LDL.LU R52, [R1+0x160] ;  /* 0x0001600001347983 */ /* 0x002f220000300800 */
[----:B--2---:R-:W-:-:S02]  /*27910*/  LOP3.LUT R22, R43, 0x60, RZ, 0xfc, !PT ;  /* 0x000000602b167812 */ /* 0x004fc400078efcff */
[----:B---3--:R-:W-:Y:S01]  /*27920*/  LOP3.LUT R2, R43, 0x40, RZ, 0xfc, !PT ;  /* 0x000000402b027812 */ /* 0x008fe200078efcff */
[----:B------:R-:W2:Y:S04]  /*27930*/  LDL.LU R53, [R1+0x15c] ;  /* 0x00015c0001357983 */ /* 0x000ea80000300800 */
[----:B------:R-:W3:Y:S04]  /*27940*/  LDL.LU R54, [R1+0x148] ;  /* 0x0001480001367983 */ /* 0x000ee80000300800 */
[----:B------:R-:W3:Y:S04]  /*27950*/  LDL.LU R57, [R1+0x144] ;  /* 0x0001440001397983 */ /* 0x000ee80000300800 */
[----:B------:R-:W3:Y:S01]  /*27960*/  LDL.LU R59, [R1+0x130] ;  /* 0x00013000013b7983 */ /* 0x000ee20000300800 */
[----:B----4-:R-:W-:-:S02]  /*27970*/  LOP3.LUT R30, R38, 0x1f, RZ, 0xc0, !PT ;  /* 0x0000001f261e7812 */ /* 0x010fc400078ec0ff */
[-C--:B------:R-:W-:Y:S02]  /*27980*/  ISETP.GE.AND P3, PT, R22, R4.reuse, PT ;  /* 0x000000041600720c */ /* 0x080fe40003f66270 */
[-C--:B------:R-:W-:Y:S01]  /*27990*/  ISETP.GE.AND P2, PT, R2, R4.reuse, PT ;  /* 0x000000040200720c */ /* 0x080fe20003f46270 */
[----:B------:R-:W4:Y:S01]  /*279a0*/  LDL.LU R60, [R1+0x12c] ;  /* 0x00012c00013c7983 */ /* 0x000f220000300800 */
[----:B------:R-:W-:-:S03]  /*279b0*/  ISETP.GE.AND P0, PT, R30, R4, PT ;  /* 0x000000041e00720c */ /* 0x000fc60003f06270 */
        /* <DEDUP_REMOVED lines=22> */
[----:B------:R0:W-:Y:S04]  /*27b20*/  STS.U16 [R0+UR5+0x8e40], R3 ;  /* 0x008e400300007988 */ /* 0x0001e80008000405 */
[----:B------:R-:W4:Y:S04]  /*27b30*/  LDL.LU R61, [R1+0x10] ;  /* 0x00001000013d7983 */ /* 0x000f280000300800 */
[----:B0-----:R-:W4:Y:S04]  /*27b40*/  LDL.LU R3, [R1+0xc] ;  /* 0x00000c0001037983 */ /* 0x001f280000300800 */
[----:B------:R0:W-:Y:S04]  /*27b50*/  STS.U16 [R0+UR5+0x8e00], R48 ;  /* 0x008e003000007988 */ /* 0x0001e80008000405 */
[----:B------:R1:W-:Y:S04]  /*27b60*/  STS.U16 [R0+UR5+0x9000], R52 ;  /* 0x0090003400007988 */ /* 0x0003e80008000405 */
[----:B--2---:R2:W-:Y:S04]  /*27b70*/  STS.U16 [R0+UR5+0x9040], R53 ;  /* 0x0090403500007988 */ /* 0x0045e80008000405 */
[----:B---3--:R3:W-:Y:S04]  /*27b80*/  STS.U16 [R0+UR5+0x9240], R54 ;  /* 0x0092403600007988 */ /* 0x0087e80008000405 */
[----:B------:R1:W-:Y:S04]  /*27b90*/  STS.U16 [R0+UR5+0x9200], R57 ;  /* 0x0092003900007988 */ /* 0x0003e80008000405 */
[----:B------:R2:W-:Y:S04]  /*27ba0*/  STS.U16 [R0+UR5+0x9400], R59 ;  /* 0x0094003b00007988 */ /* 0x0005e80008000405 */
[----:B0-----:R-:W4:Y:S04]  /*27bb0*/  LDL.LU R48, [R1+0x3fec] ;  /* 0x003fec0001307983 */ /* 0x001f280000300800 */
[----:B-1----:R-:W4:Y:S04]  /*27bc0*/  LDL.LU R52, [R1+0x3fe8] ;  /* 0x003fe80001347983 */ /* 0x002f280000300800 */
[----:B--2---:R-:W2:Y:S04]  /*27bd0*/  LDL.LU R53, [R1+0x3fe4] ;  /* 0x003fe40001357983 */ /* 0x004ea80000300800 */
[----:B---3--:R-:W3:Y:S04]  /*27be0*/  LDL.LU R54, [R1+0x3fe0] ;  /* 0x003fe00001367983 */ /* 0x008ee80000300800 */
[----:B------:R-:W2:Y:S04]  /*27bf0*/  LDL.LU R57, [R1+0x3fdc] ;  /* 0x003fdc0001397983 */ /* 0x000ea80000300800 */
[----:B------:R-:W2:Y:S04]  /*27c00*/  LDL.LU R59, [R1+0x3fd8] ;  /* 0x003fd800013b7983 */ /* 0x000ea80000300800 */
[----:B----4-:R0:W-:Y:S04]  /*27c10*/  STS.U16 [R0+UR5+0x9440], R60 ;  /* 0x0094403c00007988 */ /* 0x0101e80008000405 */
[----:B------:R1:W-:Y:S04]  /*27c20*/  STS.U16 [R0+UR5+0x9e00], R23 ;  /* 0x009e001700007988 */ /* 0x0003e80008000405 */
[----:B0-----:R-:W4:Y:S04]  /*27c30*/  LDL.LU R60, [R1+0x3fd4] ;  /* 0x003fd400013c7983 */ /* 0x001f280000300800 */
[----:B------:R0:W-:Y:S04]  /*27c40*/  STS.U16 [R0+UR5+0xa000], R22 ;  /* 0x00a0001600007988 */ /* 0x0001e80008000405 */
[----:B------:R0:W-:Y:S04]  /*27c50*/  STS.U16 [R0+UR5+0xa040], R21 ;  /* 0x00a0401500007988 */ /* 0x0001e80008000405 */
[----:B------:R0:W-:Y:S04]  /*27c60*/  STS.U16 [R0+UR5+0xa240], R32 ;  /* 0x00a2402000007988 */ /* 0x0001e80008000405 */
[----:B------:R0:W-:Y:S04]  /*27c70*/  STS.U16 [R0+UR5+0xa200], R37 ;  /* 0x00a2002500007988 */ /* 0x0001e80008000405 */
[----:B------:R0:W-:Y:S04]  /*27c80*/  STS.U16 [R0+UR5+0xa400], R38 ;  /* 0x00a4002600007988 */ /* 0x0001e80008000405 */
[----:B-1----:R-:W4:Y:S04]  /*27c90*/  LDL.LU R23, [R1+0x274] ;  /* 0x0002740001177983 */ /* 0x002f280000300800 */
[----:B0-----:R-:W4:Y:S04]  /*27ca0*/  LDL.LU R22, [R1+0x270] ;  /* 0x0002700001167983 */ /* 0x001f280000300800 */
[----:B------:R-:W4:Y:S04]  /*27cb0*/  LDL.LU R21, [R1+0x240] ;  /* 0x0002400001157983 */ /* 0x000f280000300800 */
[----:B------:R-:W4:Y:S04]  /*27cc0*/  LDL.LU R32, [R1+0x23c] ;  /* 0x00023c0001207983 */ /* 0x000f280000300800 */
[----:B------:R-:W4:Y:S04]  /*27cd0*/  LDL.LU R37, [R1+0x20c] ;  /* 0x00020c0001257983 */ /* 0x000f280000300800 */
[----:B------:R0:W-:Y:S04]  /*27ce0*/  STS.U16 [R0+UR5+0xa440], R43 ;  /* 0x00a4402b00007988 */ /* 0x0001e80008000405 */
[----:B------:R-:W4:Y:S04]  /*27cf0*/  LDL.LU R38, [R1+0x208] ;  /* 0x0002080001267983 */ /* 0x000f280000300800 */
[----:B------:R1:W-:Y:S04]  /*27d00*/  STS.U16 [R0+UR5+0xa640], R44 ;  /* 0x00a6402c00007988 */ /* 0x0003e80008000405 */
[----:B------:R0:W-:Y:S04]  /*27d10*/  STS.U16 [R0+UR5+0xa600], R49 ;  /* 0x00a6003100007988 */ /* 0x0001e80008000405 */
[----:B------:R0:W-:Y:S04]  /*27d20*/  STS.U16 [R0+UR5+0xa800], R50 ;  /* 0x00a8003200007988 */ /* 0x0001e80008000405 */
[----:B------:R1:W-:Y:S04]  /*27d30*/  STS.U16 [R0+UR5+0xa840], R55 ;  /* 0x00a8403700007988 */ /* 0x0003e80008000405 */
[----:B------:R1:W-:Y:S04]  /*27d40*/  STS.U16 [R0+UR5+0xaa40], R56 ;  /* 0x00aa403800007988 */ /* 0x0003e80008000405 */
[----:B0-----:R-:W4:Y:S04]  /*27d50*/  LDL.LU R43, [R1+0x1d8] ;  /* 0x0001d800012b7983 */ /* 0x001f280000300800 */
[----:B-1----:R-:W4:Y:S04]  /*27d60*/  LDL.LU R44, [R1+0x1d4] ;  /* 0x0001d400012c7983 */ /* 0x002f280000300800 */
        /* <DEDUP_REMOVED lines=8> */
[----:B0-----:R-:W4:Y:S04]  /*27df0*/  LDL.LU R61, [R1+0x184] ;  /* 0x00018400013d7983 */ /* 0x001f280000300800 */
[----:B-1----:R-:W4:Y:S04]  /*27e00*/  LDL.LU R3, [R1+0x170] ;  /* 0x0001700001037983 */ /* 0x002f280000300800 */
[----:B------:R0:W-:Y:S04]  /*27e10*/  STS.U16 [R0+UR5+0x9a40], R2 ;  /* 0x009a400200007988 */ /* 0x0001e80008000405 */
[----:B------:R-:W-:Y:S04]  /*27e20*/  STS.U16 [R0+UR5+0x9640], R4 ;  /* 0x0096400400007988 */ /* 0x000fe80008000405 */
[----:B------:R-:W-:Y:S04]  /*27e30*/  STS.U16 [R0+UR5+0x9600], R31 ;  /* 0x0096001f00007988 */ /* 0x000fe80008000405 */
[----:B------:R-:W-:Y:S04]  /*27e40*/  STS.U16 [R0+UR5+0x9800], R29 ;  /* 0x0098001d00007988 */ /* 0x000fe80008000405 */
[----:B------:R-:W-:Y:S04]  /*27e50*/  STS.U16 [R0+UR5+0x9840], R28 ;  /* 0x0098401c00007988 */ /* 0x000fe80008000405 */
[----:B------:R-:W-:Y:S04]  /*27e60*/  STS.U16 [R0+UR5+0x9a00], R27 ;  /* 0x009a001b00007988 */ /* 0x000fe80008000405 */
[----:B------:R-:W-:Y:S01]  /*27e70*/  STS.U16 [R0+UR5+0x9c00], R26 ;  /* 0x009c001a00007988 */ /* 0x000fe20008000405 */
[----:B0-----:R-:W-:-:S03]  /*27e80*/  LOP3.LUT R2, R0, 0x10, RZ, 0x3c, !PT ;  /* 0x0000001000027812 */ /* 0x001fc600078e3cff */
        /* <DEDUP_REMOVED lines=16> */
[----:B---3--:R-:W-:Y:S04]  /*27f90*/  STS.U16 [R0+UR5+0xb000], R54 ;  /* 0x00b0003600007988 */ /* 0x008fe80008000405 */
[----:B--2---:R-:W-:Y:S04]  /*27fa0*/  STS.U16 [R0+UR5+0xb040], R53 ;  /* 0x00b0403500007988 */ /* 0x004fe80008000405 */
[----:B------:R-:W-:Y:S04]  /*27fb0*/  STS.U16 [R0+UR5+0xae00], R59 ;  /* 0x00ae003b00007988 */ /* 0x000fe80008000405 */
[----:B----4-:R-:W-:Y:S04]  /*27fc0*/  STS.U16 [R0+UR5+0xae40], R60 ;  /* 0x00ae403c00007988 */ /* 0x010fe80008000405 */
[----:B------:R-:W-:Y:S04]  /*27fd0*/  STL [R1+0x3f60], R60 ;  /* 0x003f603c01007387 */ /* 0x000fe80000100800 */
[----:B------:R-:W-:Y:S04]  /*27fe0*/  STL [R1+0x3f64], R59 ;  /* 0x003f643b01007387 */ /* 0x000fe80000100800 */
[----:B------:R-:W-:Y:S04]  /*27ff0*/  STS.U16 [R2+UR5+0x8080], R23 ;  /* 0x0080801702007988 */ /* 0x000fe80008000405 */
[----:B------:R-:W-:Y:S04]  /*28000*/  STS.U16 [R2+UR5+0x80c0], R22 ;  /* 0x0080c01602007988 */ /* 0x000fe80008000405 */
[----:B------:R-:W-:Y:S04]  /*28010*/  STS.U16 [R2+UR5+0x82c0], R21 ;  /* 0x0082c01502007988 */ /* 0x000fe80008000405 */
[----:B------:R-:W-:Y:S04]  /*28020*/  STS.U16 [R2+UR5+0x8280], R32 ;  /* 0x0082802002007988 */ /* 0x000fe80008000405 */
[----:B------:R-:W-:Y:S04]  /*28030*/  STS.U16 [R2+UR5+0x8480], R37 ;  /* 0x0084802502007988 */ /* 0x000fe80008000405 */
[----:B------:R-:W-:Y:S04]  /*28040*/  STS.U16 [R2+UR5+0x84c0], R38 ;  /* 0x0084c02602007988 */ /* 0x000fe80008000405 */
[----:B------:R-:W-:Y:S04]  /*28050*/  STL [R1+0x3f68], R54 ;  /* 0x003f683601007387 */ /* 0x000fe80000100800 */
[----:B------:R-:W-:Y:S04]  /*28060*/  STL [R1+0x3f6c], R53 ;  /* 0x003f6c3501007387 */ /* 0x000fe80000100800 */
[----:B------:R-:W-:Y:S04]  /*28070*/  STL [R1+0x3f70], R48 ;  /* 0x003f703001007387 */ /* 0x000fe80000100800 */
        /* <DEDUP_REMOVED lines=9> */
[----:B------:R0:W-:Y:S04]  /*28110*/  STS.U16 [R2+UR5+0x8c80], R58 ;  /* 0x008c803a02007988 */ /* 0x0001e80008000405 */
[----:B0-----:R-:W2:Y:S04]  /*28120*/  LDL.LU R58, [R1+0x16c] ;  /* 0x00016c00013a7983 */ /* 0x001ea80000300800 */
[----:B------:R-:W3:Y:S04]  /*28130*/  LDL.LU R41, [R1+0x158] ;  /* 0x0001580001297983 */ /* 0x000ee80000300800 */
        /* <DEDUP_REMOVED lines=28> */
[----:B------:R1:W-:Y:S04]  /*28300*/  STS.U16 [R2+UR5+0x8ec0], R3 ;  /* 0x008ec00302007988 */ /* 0x0003e80008000405 */
[----:B0-----:R-:W4:Y:S04]  /*28310*/  LDL.LU R61, [R1+0x8] ;  /* 0x00000800013d7983 */ /* 0x001f280000300800 */
[----:B-1----:R-:W4:Y:S04]  /*28320*/  LDL.LU R3, [R1+0x4] ;  /* 0x0000040001037983 */ /* 0x002f280000300800 */
[----:B--2---:R0:W-:Y:S04]  /*28330*/  STS.U16 [R2+UR5+0x8e80], R58 ;  /* 0x008e803a02007988 */ /* 0x0041e80008000405 */
[----:B---3--:R-:W-:Y:S04]  /*28340*/  STS.U16 [R2+UR5+0x9080], R41 ;  /* 0x0090802902007988 */ /* 0x008fe80008000405 */
[----:B----4-:R-:W-:Y:S04]  /*28350*/  STS.U16 [R2+UR5+0x90c0], R42 ;  /* 0x0090c02a02007988 */ /* 0x010fe80008000405 */
[----:B------:R-:W-:Y:S04]  /*28360*/  STS.U16 [R2+UR5+0x92c0], R47 ;  /* 0x0092c02f02007988 */ /* 0x000fe80008000405 */
[----:B------:R-:W-:Y:S04]  /*28370*/  STS.U16 [R2+UR5+0x9280], R48 ;  /* 0x0092803002007988 */ /* 0x000fe80008000405 */
[----:B------:R-:W-:Y:S04]  /*28380*/  STS.U16 [R2+UR5+0x9480], R53 ;  /* 0x0094803502007988 */ /* 0x000fe80008000405 */
[----:B0-----:R-:W2:Y:S04]  /*28390*/  LDL.LU R58, [R1+0x3fd0] ;  /* 0x003fd000013a7983 */ /* 0x001ea80000300800 */
        /* <DEDUP_REMOVED lines=12> */
[----:B------:R0:W-:Y:S04]  /*28460*/  STS.U16 [R2+UR5+0xa0c0], R22 ;  /* 0x00a0c01602007988 */ /* 0x0001e80008000405 */
[----:B------:R1:W-:Y:S04]  /*28470*/  STS.U16 [R2+UR5+0xa2c0], R21 ;  /* 0x00a2c01502007988 */ /* 0x0003e80008000405 */
[----:B------:R3:W-:Y:S04]  /*28480*/  STS.U16 [R2+UR5+0xa280], R32 ;  /* 0x00a2802002007988 */ /* 0x0007e80008000405 */
[----:B------:R4:W-:Y:S04]  /*28490*/  STS.U16 [R2+UR5+0xa480], R37 ;  /* 0x00a4802502007988 */ /* 0x0009e80008000405 */
[----:B------:R1:W-:Y:S04]  /*284a0*/  STS.U16 [R2+UR5+0xa4c0], R38 ;  /* 0x00a4c02602007988 */ /* 0x0003e80008000405 */
[----:B------:R3:W-:Y:S04]  /*284b0*/  STS.U16 [R2+UR5+0xa6c0], R43 ;  /* 0x00a6c02b02007988 */ /* 0x0007e80008000405 */
[----:B0-----:R-:W2:Y:S04]  /*284c0*/  LDL.LU R22, [R1+0x26c] ;  /* 0x00026c0001167983 */ /* 0x001ea80000300800 */
[----:B-1----:R-:W2:Y:S04]  /*284d0*/  LDL.LU R21, [R1+0x268] ;  /* 0x0002680001157983 */ /* 0x002ea80000300800 */
[----:B---3--:R-:W3:Y:S04]  /*284e0*/  LDL.LU R32, [R1+0x234] ;  /* 0x0002340001207983 */ /* 0x008ee80000300800 */
[----:B----4-:R-:W4:Y:S04]  /*284f0*/  LDL.LU R37, [R1+0x230] ;  /* 0x0002300001257983 */ /* 0x010f280000300800 */
        /* <DEDUP_REMOVED lines=15> */
[----:B0-----:R-:W4:Y:S01]  /*285f0*/  LDL.LU R3, [R1+0x180] ;  /* 0x0001800001037983 */ /* 0x001f220000300800 */
[----:B------:R-:W-:-:S03]  /*28600*/  IMAD.SHL.U32 R47, R30, 0x2, RZ ;  /* 0x000000021e2f7824 */ /* 0x000fc600078e00ff */
[----:B------:R-:W4:Y:S04]  /*28610*/  LDL.LU R41, [R1+0x17c] ;  /* 0x00017c0001297983 */ /* 0x000f280000300800 */
[----:B------:R-:W4:Y:S04]  /*28620*/  LDL.LU R42, [R1+0x168] ;  /* 0x00016800012a7983 */ /* 0x000f280000300800 */
[----:B------:R-:W4:Y:S04]  /*28630*/  LDL.LU R29, [R1+0x164] ;  /* 0x00016400011d7983 */ /* 0x000f280000300800 */
[----:B------:R-:W4:Y:S01]  /*28640*/  LDL.LU R28, [R1+0x150] ;  /* 0x00015000011c7983 */ /* 0x000f220000300800 */
[----:B------:R-:W-:-:S03]  /*28650*/  LOP3.LUT R47, R47, 0x20, RZ, 0x3c, !PT ;  /* 0x000000202f2f7812 */ /* 0x000fc600078e3cff */
[----:B------:R-:W4:Y:S04]  /*28660*/  LDL.LU R27, [R1+0x14c] ;  /* 0x00014c00011b7983 */ /* 0x000f280000300800 */
[----:B------:R-:W4:Y:S04]  /*28670*/  LDL.LU R26, [R1+0x138] ;  /* 0x00013800011a7983 */ /* 0x000f280000300800 */
[----:B------:R-:W4:Y:S04]  /*28680*/  LDL.LU R25, [R1+0x134] ;  /* 0x0001340001197983 */ /* 0x000f280000300800 */
[----:B------:R-:W4:Y:S04]  /*28690*/  LDL.LU R24, [R1+0x120] ;  /* 0x0001200001187983 */ /* 0x000f280000300800 */
[----:B------:R-:W4:Y:S04]  /*286a0*/  LDL.LU R23, [R1+0x11c] ;  /* 0x00011c0001177983 */ /* 0x000f280000300800 */
[----:B--2---:R-:W-:Y:S04]  /*286b0*/  STS.U16 [R2+UR5+0xaec0], R58 ;  /* 0x00aec03a02007988 */ /* 0x004fe80008000405 */
        /* <DEDUP_REMOVED lines=19> */
[----:B---3--:R2:W-:Y:S04]  /*287f0*/  STS.U16 [R47+UR5+0x8340], R32 ;  /* 0x008340202f007988 */ /* 0x0085e80008000405 */
[----:B----4-:R3:W-:Y:S04]  /*28800*/  STS.U16 [R47+UR5+0x8300], R37 ;  /* 0x008300252f007988 */ /* 0x0107e80008000405 */
[----:B------:R4:W-:Y:S04]  /*28810*/  STS.U16 [R47+UR5+0x8500], R38 ;  /* 0x008500262f007988 */ /* 0x0009e80008000405 */
[----:B------:R2:W-:Y:S04]  /*28820*/  STS.U16 [R47+UR5+0x8540], R43 ;  /* 0x0085402b2f007988 */ /* 0x0005e80008000405 */
[----:B0-----:R-:W4:Y:S04]  /*28830*/  LDL.LU R22, [R1+0x108] ;  /* 0x0001080001167983 */ /* 0x001f280000300800 */
[----:B-1----:R-:W4:Y:S04]  /*28840*/  LDL.LU R21, [R1+0x104] ;  /* 0x0001040001157983 */ /* 0x002f280000300800 */
[----:B--2---:R-:W2:Y:S04]  /*28850*/  LDL.LU R32, [R1+0xf0] ;  /* 0x0000f00001207983 */ /* 0x004ea80000300800 */
[----:B---3--:R-:W3:Y:S04]  /*28860*/  LDL.LU R37, [R1+0xec] ;  /* 0x0000ec0001257983 */ /* 0x008ee80000300800 */
[----:B----4-:R-:W4:Y:S04]  /*28870*/  LDL.LU R38, [R1+0xd8] ;  /* 0x0000d80001267983 */ /* 0x010f280000300800 */
        /* <DEDUP_REMOVED lines=35> */
[----:B------:R-:W4:Y:S04]  /*28ab0*/  LDL.LU R26, [R1+0x3fb8] ;  /* 0x003fb800011a7983 */ /* 0x000f280000300800 */
[----:B------:R0:W-:Y:S04]  /*28ac0*/  STS.U16 [R47+UR5+0x9300], R25 ;  /* 0x009300192f007988 */ /* 0x0001e80008000405 */
[----:B------:R1:W-:Y:S04]  /*28ad0*/  STS.U16 [R47+UR5+0x9500], R24 ;  /* 0x009500182f007988 */ /* 0x0003e80008000405 */
[----:B------:R1:W-:Y:S04]  /*28ae0*/  STS.U16 [R47+UR5+0x9540], R23 ;  /* 0x009540172f007988 */ /* 0x0003e80008000405 */
[----:B0-----:R-:W4:Y:S04]  /*28af0*/  LDL.LU R25, [R1+0x3fb4] ;  /* 0x003fb40001197983 */ /* 0x001f280000300800 */
[----:B-1----:R-:W4:Y:S04]  /*28b00*/  LDL.LU R24, [R1+0x3fb0] ;  /* 0x003fb00001187983 */ /* 0x002f280000300800 */
[----:B------:R-:W4:Y:S04]  /*28b10*/  LDL.LU R23, [R1+0x3fac] ;  /* 0x003fac0001177983 */ /* 0x000f280000300800 */
[----:B------:R0:W-:Y:S04]  /*28b20*/  STS.U16 [R47+UR5+0x9740], R22 ;  /* 0x009740162f007988 */ /* 0x0001e80008000405 */
[----:B------:R1:W-:Y:S04]  /*28b30*/  STS.U16 [R47+UR5+0x9700], R21 ;  /* 0x009700152f007988 */ /* 0x0003e80008000405 */
[----:B--2---:R2:W-:Y:S04]  /*28b40*/  STS.U16 [R47+UR5+0x9900], R32 ;  /* 0x009900202f007988 */ /* 0x0045e80008000405 */
[----:B---3--:R3:W-:Y:S04]  /*28b50*/  STS.U16 [R47+UR5+0x9940], R37 ;  /* 0x009940252f007988 */ /* 0x0087e80008000405 */
[----:B----4-:R4:W-:Y:S04]  /*28b60*/  STS.U16 [R47+UR5+0x9b40], R38 ;  /* 0x009b40262f007988 */ /* 0x0109e80008000405 */
[----:B------:R2:W-:Y:S04]  /*28b70*/  STS.U16 [R47+UR5+0x9b00], R43 ;  /* 0x009b002b2f007988 */ /* 0x0005e80008000405 */
[----:B0-----:R-:W4:Y:S04]  /*28b80*/  LDL.LU R22, [R1+0x3fa8] ;  /* 0x003fa80001167983 */ /* 0x001f280000300800 */
[----:B-1----:R-:W4:Y:S04]  /*28b90*/  LDL.LU R21, [R1+0x3fa4] ;  /* 0x003fa40001157983 */ /* 0x002f280000300800 */
[----:B--2---:R-:W2:Y:S04]  /*28ba0*/  LDL.LU R32, [R1+0x3fa0] ;  /* 0x003fa00001207983 */ /* 0x004ea80000300800 */
[----:B---3--:R-:W3:Y:S04]  /*28bb0*/  LDL.LU R37, [R1+0x3f9c] ;  /* 0x003f9c0001257983 */ /* 0x008ee80000300800 */
[----:B----4-:R-:W4:Y:S04]  /*28bc0*/  LDL.LU R38, [R1+0x3f98] ;  /* 0x003f980001267983 */ /* 0x010f280000300800 */
[----:B------:R-:W2:Y:S04]  /*28bd0*/  LDL.LU R43, [R1+0x3f94] ;  /* 0x003f9400012b7983 */ /* 0x000ea80000300800 */
        /* <DEDUP_REMOVED lines=8> */
[----:B------:R-:W2:Y:S04]  /*28c60*/  LDL.LU R50, [R1+0x3f88] ;  /* 0x003f880001327983 */ /* 0x000ea80000300800 */
[----:B------:R-:W2:Y:S04]  /*28c70*/  LDL.LU R55, [R1+0x3f84] ;  /* 0x003f840001377983 */ /* 0x000ea80000300800 */
[----:B------:R-:W2:Y:S04]  /*28c80*/  LDL.LU R56, [R1+0x3f80] ;  /* 0x003f800001387983 */ /* 0x000ea80000300800 */
[----:B------:R-:W2:Y:S04]  /*28c90*/  LDL.LU R61, [R1+0x3f7c] ;  /* 0x003f7c00013d7983 */ /* 0x000ea80000300800 */
[----:B------:R0:W-:Y:S04]  /*28ca0*/  STS.U16 [R47+UR5+0xa340], R3 ;  /* 0x00a340032f007988 */ /* 0x0001e80008000405 */
[----:B0-----:R-:W2:Y:S04]  /*28cb0*/  LDL.LU R3, [R1+0x3f78] ;  /* 0x003f780001037983 */ /* 0x001ea80000300800 */
[----:B------:R-:W-:Y:S04]  /*28cc0*/  STS.U16 [R47+UR5+0xa300], R5 ;  /* 0x00a300052f007988 */ /* 0x000fe80008000405 */
[----:B------:R0:W-:Y:S04]  /*28cd0*/  STS.U16 [R47+UR5+0xa500], R48 ;  /* 0x00a500302f007988 */ /* 0x0001e80008000405 */
[----:B------:R1:W-:Y:S04]  /*28ce0*/  STS.U16 [R47+UR5+0xa540], R53 ;  /* 0x00a540352f007988 */ /* 0x0003e80008000405 */
[----:B------:R0:W-:Y:S04]  /*28cf0*/  STS.U16 [R47+UR5+0xa740], R54 ;  /* 0x00a740362f007988 */ /* 0x0001e80008000405 */
[----:B------:R0:W-:Y:S04]  /*28d00*/  STS.U16 [R47+UR5+0xa700], R59 ;  /* 0x00a7003b2f007988 */ /* 0x0001e80008000405 */
[----:B------:R0:W-:Y:S04]  /*28d10*/  STS.U16 [R47+UR5+0xa900], R60 ;  /* 0x00a9003c2f007988 */ /* 0x0001e80008000405 */
[----:B------:R-:W-:Y:S04]  /*28d20*/  STS.U16 [R47+UR5+0xa940], R4 ;  /* 0x00a940042f007988 */ /* 0x000fe80008000405 */
[----:B------:R1:W-:Y:S04]  /*28d30*/  STS.U16 [R47+UR5+0xab40], R31 ;  /* 0x00ab401f2f007988 */ /* 0x0003e80008000405 */
[----:B0-----:R-:W3:Y:S04]  /*28d40*/  LDL.LU R48, [R1+0x264] ;  /* 0x0002640001307983 */ /* 0x001ee80000300800 */
[----:B-1----:R-:W3:Y:S04]  /*28d50*/  LDL.LU R53, [R1+0x260] ;  /* 0x0002600001357983 */ /* 0x002ee80000300800 */
[----:B------:R-:W3:Y:S04]  /*28d60*/  LDL.LU R54, [R1+0x228] ;  /* 0x0002280001367983 */ /* 0x000ee80000300800 */
[----:B------:R-:W3:Y:S04]  /*28d70*/  LDL.LU R59, [R1+0x224] ;  /* 0x00022400013b7983 */ /* 0x000ee80000300800 */
[----:B------:R-:W3:Y:S04]  /*28d80*/  LDL.LU R60, [R1+0x1f0] ;  /* 0x0001f000013c7983 */ /* 0x000ee80000300800 */
[----:B------:R-:W3:Y:S04]  /*28d90*/  LDL.LU R31, [R1+0x1ec] ;  /* 0x0001ec00011f7983 */ /* 0x000ee80000300800 */
[----:B------:R-:W-:Y:S01]  /*28da0*/  STS.U16 [R47+UR5+0xab00], R2 ;  /* 0x00ab00022f007988 */ /* 0x000fe20008000405 */
[----:B------:R-:W-:-:S05]  /*28db0*/  IMAD.SHL.U32 R30, R30, 0x2, RZ ;  /* 0x000000021e1e7824 */ /* 0x000fca00078e00ff */
[----:B------:R-:W-:Y:S01]  /*28dc0*/  LOP3.LUT R30, R30, 0x30, RZ, 0x3c, !PT ;  /* 0x000000301e1e7812 */ /* 0x000fe200078e3cff */
[----:B--2---:R0:W-:Y:S04]  /*28dd0*/  STS.U16 [R47+UR5+0xad00], R3 ;  /* 0x00ad00032f007988 */ /* 0x0041e80008000405 */
[----:B------:R-:W-:Y:S04]  /*28de0*/  STS.U16 [R47+UR5+0xad40], R61 ;  /* 0x00ad403d2f007988 */ /* 0x000fe80008000405 */
[----:B------:R-:W-:Y:S04]  /*28df0*/  STS.U16 [R47+UR5+0xaf40], R56 ;  /* 0x00af40382f007988 */ /* 0x000fe80008000405 */
[----:B------:R-:W-:Y:S04]  /*28e00*/  STS.U16 [R47+UR5+0xaf00], R55 ;  /* 0x00af00372f007988 */ /* 0x000fe80008000405 */
[----:B------:R-:W-:Y:S04]  /*28e10*/  STS.U16 [R47+UR5+0xb100], R50 ;  /* 0x00b100322f007988 */ /* 0x000fe80008000405 */
[----:B------:R-:W-:Y:S04]  /*28e20*/  STS.U16 [R47+UR5+0xb140], R49 ;  /* 0x00b140312f007988 */ /* 0x000fe80008000405 */
[----:B------:R-:W-:Y:S04]  /*28e30*/  STS.U16 [R47+UR5+0xb340], R44 ;  /* 0x00b3402c2f007988 */ /* 0x000fe80008000405 */
[----:B------:R-:W-:Y:S04]  /*28e40*/  STS.U16 [R47+UR5+0xb300], R43 ;  /* 0x00b3002b2f007988 */ /* 0x000fe80008000405 */
[----:B----4-:R-:W-:Y:S04]  /*28e50*/  STS.U16 [R47+UR5+0xb500], R38 ;  /* 0x00b500262f007988 */ /* 0x010fe80008000405 */
[----:B---3--:R-:W-:Y:S04]  /*28e60*/  STS.U16 [R47+UR5+0xb540], R37 ;  /* 0x00b540252f007988 */ /* 0x008fe80008000405 */
[----:B------:R-:W-:Y:S04]  /*28e70*/  STS.U16 [R47+UR5+0xb740], R32 ;  /* 0x00b740202f007988 */ /* 0x000fe80008000405 */
[----:B------:R-:W-:Y:S04]  /*28e80*/  STS.U16 [R47+UR5+0xb700], R21 ;  /* 0x00b700152f007988 */ /* 0x000fe80008000405 */
[----:B------:R-:W-:Y:S04]  /*28e90*/  STS.U16 [R47+UR5+0xb900], R22 ;  /* 0x00b900162f007988 */ /* 0x000fe80008000405 */
[----:B------:R-:W-:Y:S04]  /*28ea0*/  STS.U16 [R47+UR5+0xb940], R23 ;  /* 0x00b940172f007988 */ /* 0x000fe80008000405 */
[----:B------:R-:W-:Y:S04]  /*28eb0*/  STS.U16 [R47+UR5+0xbb40], R24 ;  /* 0x00bb40182f007988 */ /* 0x000fe80008000405 */
[----:B------:R-:W-:Y:S04]  /*28ec0*/  STS.U16 [R47+UR5+0xbb00], R25 ;  /* 0x00bb00192f007988 */ /* 0x000fe80008000405 */
[----:B------:R-:W-:Y:S04]  /*28ed0*/  STS.U16 [R47+UR5+0xbd00], R26 ;  /* 0x00bd001a2f007988 */ /* 0x000fe80008000405 */
[----:B0-----:R-:W2:Y:S04]  /*28ee0*/  LDL.LU R3, [R1+0x24c] ;  /* 0x00024c0001037983 */ /* 0x001ea80000300800 */
[----:B------:R-:W-:Y:S04]  /*28ef0*/  STS.U16 [R47+UR5+0xbd40], R27 ;  /* 0x00bd401b2f007988 */ /* 0x000fe80008000405 */
[----:B------:R-:W3:Y:S04]  /*28f00*/  LDL R5, [R1+0x1758] ;  /* 0x0017580001057983 */ /* 0x000ee80000100800 */
[----:B------:R-:W3:Y:S04]  /*28f10*/  LDL R4, [R1+0x175c] ;  /* 0x00175c0001047983 */ /* 0x000ee80000100800 */
[----:B------:R-:W-:Y:S04]  /*28f20*/  STS.U16 [R47+UR5+0xbf40], R28 ;  /* 0x00bf401c2f007988 */ /* 0x000fe80008000405 */
[----:B------:R-:W4:Y:S04]  /*28f30*/  LDL.LU R2, [R1+0x1754] ;  /* 0x0017540001027983 */ /* 0x000f280000300800 */
[----:B------:R0:W-:Y:S04]  /*28f40*/  STS.U16 [R47+UR5+0xbf00], R29 ;  /* 0x00bf001d2f007988 */ /* 0x0001e80008000405 */
[----:B------:R1:W-:Y:S04]  /*28f50*/  STS.U16 [R30+UR5+0x8180], R48 ;  /* 0x008180301e007988 */ /* 0x0003e80008000405 */
[----:B------:R0:W-:Y:S04]  /*28f60*/  STS.U16 [R30+UR5+0x81c0], R53 ;  /* 0x0081c0351e007988 */ /* 0x0001e80008000405 */
[----:B------:R0:W-:Y:S04]  /*28f70*/  STS.U16 [R30+UR5+0x83c0], R54 ;  /* 0x0083c0361e007988 */ /* 0x0001e80008000405 */
[----:B------:R1:W-:Y:S04]  /*28f80*/  STS.U16 [R30+UR5+0x8380], R59 ;  /* 0x0083803b1e007988 */ /* 0x0003e80008000405 */
[----:B------:R1:W-:Y:S04]  /*28f90*/  STS.U16 [R30+UR5+0x8580], R60 ;  /* 0x0085803c1e007988 */ /* 0x0003e80008000405 */
[----:B0-----:R-:W3:Y:S04]  /*28fa0*/  LDL.LU R47, [R1+0x3f74] ;  /* 0x003f7400012f7983 */ /* 0x001ee80000300800 */
[----:B-1----:R-:W3:Y:S04]  /*28fb0*/  LDL.LU R48, [R1+0x3f70] ;  /* 0x003f700001307983 */ /* 0x002ee80000300800 */
[----:B------:R-:W3:Y:S04]  /*28fc0*/  LDL.LU R53, [R1+0x3f6c] ;  /* 0x003f6c0001357983 */ /* 0x000ee80000300800 */
[----:B------:R-:W3:Y:S04]  /*28fd0*/  LDL.LU R54, [R1+0x3f68] ;  /* 0x003f680001367983 */ /* 0x000ee80000300800 */
[----:B------:R-:W3:Y:S04]  /*28fe0*/  LDL.LU R59, [R1+0x3f64] ;  /* 0x003f6400013b7983 */ /* 0x000ee80000300800 */
[----:B------:R-:W3:Y:S04]  /*28ff0*/  LDL.LU R60, [R1+0x3f60] ;  /* 0x003f6000013c7983 */ /* 0x000ee80000300800 */
[----:B------:R0:W-:Y:S04]  /*29000*/  STS.U16 [R30+UR5+0x85c0], R31 ;  /* 0x0085c01f1e007988 */ /* 0x0001e80008000405 */
[----:B0-----:R-:W3:Y:S04]  /*29010*/  LDL.LU R31, [R1+0x3f5c] ;  /* 0x003f5c00011f7983 */ /* 0x001ee80000300800 */
[----:B--2---:R0:W-:Y:S04]  /*29020*/  STS.U16 [R30+UR5+0x87c0], R3 ;  /* 0x0087c0031e007988 */ /* 0x0041e80008000405 */
[----:B0-----:R-:W2:Y:S01]  /*29030*/  LDL.LU R3, [R1+0x3f58] ;  /* 0x003f580001037983 */ /* 0x001ea20000300800 */
[----:B---3--:R-:W-:-:S06]  /*29040*/  PRMT R31, RZ, 0x7610, R31 ;  /* 0x00007610ff1f7816 */ /* 0x008fcc000000001f */
[----:B------:R-:W3:Y:S04]  /*29050*/  @!P0 LDG.E.U16 R31, desc[UR12][R4.64] ;  /* 0x0000000c041f8981 */ /* 0x000ee8000c1e1500 */
[----:B--2---:R0:W-:Y:S04]  /*29060*/  STS.U16 [R30+UR5+0x8780], R3 ;  /* 0x008780031e007988 */ /* 0x0041e80008000405 */
[----:B0-----:R-:W2:Y:S04]  /*29070*/  LDL.LU R30, [R1+0x3f54] ;  /* 0x003f5400011e7983 */ /* 0x001ea80000300800 */
[----:B------:R-:W2:Y:S04]  /*29080*/  LDL.LU R3, [R1+0x3f50] ;  /* 0x003f500001037983 */ /* 0x000ea80000300800 */
[----:B---3--:R0:W-:Y:S04]  /*29090*/  STL [R1+0x15c], R31 ;  /* 0x00015c1f01007387 */ /* 0x0081e80000100800 */
[----:B0-----:R-:W3:Y:S04]  /*290a0*/  LDL.LU R31, [R1+0x3f4c] ;  /* 0x003f4c00011f7983 */ /* 0x001ee80000300800 */
[----:B------:R-:W3:Y:S01]  /*290b0*/  LDL R5, [R1+0x1750] ;  /* 0x0017500001057983 */ /* 0x000ee20000100800 */
[----:B----4-:R-:W-:Y:S01]  /*290c0*/  @!P1 IMAD.MOV.U32 R4, RZ, RZ, R2 ;  /* 0x000000ffff049224 */ /* 0x010fe200078e0002 */
[----:B--2---:R-:W-:-:S06]  /*290d0*/  PRMT R3, RZ, 0x7610, R3 ;  /* 0x00007610ff037816 */ /* 0x004fcc0000000003 */
[----:B---3--:R-:W2:Y:S04]  /*290e0*/  @!P1 LDG.E.U16 R3, desc[UR12][R4.64] ;  /* 0x0000000c04039981 */ /* 0x008ea8000c1e1500 */
[----:B------:R-:W-:Y:S04]  /*290f0*/  STL [R1+0x216c], R2 ;  /* 0x00216c0201007387 */ /* 0x000fe80000100800 */
[----:B--2---:R0:W-:Y:S04]  /*29100*/  STL [R1+0x158], R3 ;  /* 0x0001580301007387 */ /* 0x0041e80000100800 */
[----:B0-----:R-:W2:Y:S04]  /*29110*/  LDL.LU R3, [R1+0x3f48] ;  /* 0x003f480001037983 */ /* 0x001ea80000300800 */
[----:B------:R-:W3:Y:S04]  /*29120*/  LDL R4, [R1+0x1748] ;  /* 0x0017480001047983 */ /* 0x000ee80000100800 */
[----:B------:R-:W3:Y:S01]  /*29130*/  LDL R5, [R1+0x174c] ;  /* 0x00174c0001057983 */ /* 0x000ee20000100800 */
[----:B------:R-:W-:-:S02]  /*29140*/  PRMT R31, RZ, 0x7610, R31 ;  /* 0x00007610ff1f7816 */ /* 0x000fc4000000001f */
[----:B---3--:R-:W-:-:S04]  /*29150*/  @!P2 LOP3.LUT R5, R5, R4, RZ, 0x3c, !PT ;  /* 0x000000040505a212 */ /* 0x008fc800078e3cff */
[----:B------:R-:W-:-:S04]  /*29160*/  @!P2 LOP3.LUT R4, R5, R4, RZ, 0x3c, !PT ;  /* 0x000000040504a212 */ /* 0x000fc800078e3cff */
[----:B------:R-:W-:-:S05]  /*29170*/  @!P2 LOP3.LUT R5, R5, R4, RZ, 0x3c, !PT ;  /* 0x000000040505a212 */ /* 0x000fca00078e3cff */
[----:B------:R-:W3:Y:S04]  /*29180*/  @!P2 LDG.E.U16 R31, desc[UR12][R4.64] ;  /* 0x0000000c041fa981 */ /* 0x000ee8000c1e1500 */
[----:B---3--:R0:W-:Y:S04]  /*29190*/  STL [R1+0x154], R31 ;  /* 0x0001541f01007387 */ /* 0x0081e80000100800 */
[----:B0-----:R-:W3:Y:S04]  /*291a0*/  LDL.LU R31, [R1+0x3f44] ;  /* 0x003f4400011f7983 */ /* 0x001ee80000300800 */
[----:B------:R-:W4:Y:S04]  /*291b0*/  LDL R4, [R1+0x1740] ;  /* 0x0017400001047983 */ /* 0x000f280000100800 */
[----:B------:R-:W4:Y:S01]  /*291c0*/  LDL R5, [R1+0x1744] ;  /* 0x0017440001057983 */ /* 0x000f220000100800 */
[----:B--2---:R-:W-:-:S02]  /*291d0*/  PRMT R3, RZ, 0x7610, R3 ;  /* 0x00007610ff037816 */ /* 0x004fc40000000003 */
[----:B----4-:R-:W-:-:S04]  /*291e0*/  @!P3 LOP3.LUT R5, R5, R4, RZ, 0x3c, !PT ;  /* 0x000000040505b212 */ /* 0x010fc800078e3cff */
[----:B------:R-:W-:-:S04]  /*291f0*/  @!P3 LOP3.LUT R4, R5, R4, RZ, 0x3c, !PT ;  /* 0x000000040504b212 */ /* 0x000fc800078e3cff */
[----:B------:R-:W-:-:S05]  /*29200*/  @!P3 LOP3.LUT R5, R5, R4, RZ, 0x3c, !PT ;  /* 0x000000040505b212 */ /* 0x000fca00078e3cff */
[----:B------:R-:W2:Y:S04]  /*29210*/  @!P3 LDG.E.U16 R3, desc[UR12][R4.64] ;  /* 0x0000000c0403b981 */ /* 0x000ea8000c1e1500 */
[----:B--2---:R0:W-:Y:S04]  /*29220*/  STL [R1+0x150], R3 ;  /* 0x0001500301007387 */ /* 0x0041e80000100800 */
[----:B0-----:R-:W2:Y:S04]  /*29230*/  LDL.LU R3, [R1+0x3f40] ;  /* 0x003f400001037983 */ /* 0x001ea80000300800 */
[----:B------:R-:W4:Y:S04]  /*29240*/  LDL R4, [R1+0x16d8] ;  /* 0x0016d80001047983 */ /* 0x000f280000100800 */
[----:B------:R-:W4:Y:S01]  /*29250*/  LDL R5, [R1+0x16dc] ;  /* 0x0016dc0001057983 */ /* 0x000f220000100800 */
[----:B---3--:R-:W-:-:S02]  /*29260*/  PRMT R31, RZ, 0x7610, R31 ;  /* 0x00007610ff1f7816 */ /* 0x008fc4000000001f */
[----:B----4-:R-:W-:-:S04]  /*29270*/  @!P0 LOP3.LUT R5, R5, R4, RZ, 0x3c, !PT ;  /* 0x0000000405058212 */ /* 0x010fc800078e3cff */
        /* <DEDUP_REMOVED lines=686> */
[----:B------:R0:W3:Y:S04]  /*2bd60*/  @!P0 LDG.E.U16 R31, desc[UR12][R4.64] ;  /* 0x0000000c041f8981 */ /* 0x0000e8000c1e1500 */
[----:B------:R-:W0:Y:S04]  /*2bd70*/  LDL R4, [R1+0xd50] ;  /* 0x000d500001047983 */ /* 0x000e280000100800 */
[----:B------:R-:W0:Y:S01]  /*2bd80*/  LDL R5, [R1+0xd54] ;  /* 0x000d540001057983 */ /* 0x000e220000100800 */
[----:B--2---:R-:W-:Y:S02]  /*2bd90*/  PRMT R3, RZ, 0x7610, R3 ;  /* 0x00007610ff037816 */ /* 0x004fe40000000003 */
[----:B0-----:R-:W-:-:S04]  /*2bda0*/  @!P1 LOP3.LUT R5, R5, R4, RZ, 0x3c, !PT ;  /* 0x0000000405059212 */ /* 0x001fc800078e3cff */
[----:B------:R-:W-:-:S04]  /*2bdb0*/  @!P1 LOP3.LUT R4, R5, R4, RZ, 0x3c, !PT ;  /* 0x0000000405049212 */ /* 0x000fc800078e3cff */
[----:B------:R-:W-:-:S05]  /*2bdc0*/  @!P1 LOP3.LUT R5, R5, R4, RZ, 0x3c, !PT ;  /* 0x0000000405059212 */ /* 0x000fca00078e3cff */
[----:B------:R-:W2:Y:S04]  /*2bdd0*/  @!P1 LDG.E.U16 R3, desc[UR12][R4.64] ;  /* 0x0000000c04039981 */ /* 0x000ea8000c1e1500 */
[----:B---3--:R0:W-:Y:S04]  /*2bde0*/  STL [R1+0x1c], R31 ;  /* 0x00001c1f01007387 */ /* 0x0081e80000100800 */
[----:B0-----:R-:W3:Y:S04]  /*2bdf0*/  LDL R31, [R1+0xccc] ;  /* 0x000ccc00011f7983 */ /* 0x001ee80000100800 */
[----:B--2---:R0:W-:Y:S04]  /*2be00*/  STL [R1+0x18], R3 ;  /* 0x0000180301007387 */ /* 0x0041e80000100800 */
[----:B0-----:R-:W2:Y:S04]  /*2be10*/  LDL.LU R3, [R1+0x3e0c] ;  /* 0x003e0c0001037983 */ /* 0x001ea80000300800 */
[----:B------:R-:W4:Y:S04]  /*2be20*/  LDL R4, [R1+0xd48] ;  /* 0x000d480001047983 */ /* 0x000f280000100800 */
[----:B------:R-:W4:Y:S01]  /*2be30*/  LDL R5, [R1+0xd4c] ;  /* 0x000d4c0001057983 */ /* 0x000f220000100800 */
[----:B------:R-:W-:-:S02]  /*2be40*/  PRMT R30, RZ, 0x7610, R30 ;  /* 0x00007610ff1e7816 */ /* 0x000fc4000000001e */
[----:B----4-:R-:W-:-:S04]  /*2be50*/  @!P2 LOP3.LUT R5, R5, R4, RZ, 0x3c, !PT ;  /* 0x000000040505a212 */ /* 0x010fc800078e3cff */
[----:B------:R-:W-:-:S04]  /*2be60*/  @!P2 LOP3.LUT R4, R5, R4, RZ, 0x3c, !PT ;  /* 0x000000040504a212 */ /* 0x000fc800078e3cff */
[----:B------:R-:W-:-:S05]  /*2be70*/  @!P2 LOP3.LUT R5, R5, R4, RZ, 0x3c, !PT ;  /* 0x000000040505a212 */ /* 0x000fca00078e3cff */
[----:B------:R-:W4:Y:S04]  /*2be80*/  @!P2 LDG.E.U16 R30, desc[UR12][R4.64] ;  /* 0x0000000c041ea981 */ /* 0x000f28000c1e1500 */
[----:B----4-:R0:W-:Y:S04]  /*2be90*/  STL [R1+0x14], R30 ;  /* 0x0000141e01007387 */ /* 0x0101e80000100800 */
[----:B0-----:R-:W4:Y:S04]  /*2bea0*/  LDL.LU R30, [R1+0x3e08] ;  /* 0x003e0800011e7983 */ /* 0x001f280000300800 */
[----:B------:R-:W3:Y:S04]  /*2beb0*/  LDL R4, [R1+0xd40] ;  /* 0x000d400001047983 */ /* 0x000ee80000100800 */
[----:B------:R-:W3:Y:S01]  /*2bec0*/  LDL R5, [R1+0xd44] ;  /* 0x000d440001057983 */ /* 0x000ee20000100800 */
[----:B--2---:R-:W-:-:S02]  /*2bed0*/  PRMT R3, RZ, 0x7610, R3 ;  /* 0x00007610ff037816 */ /* 0x004fc40000000003 */
[----:B---3--:R-:W-:-:S04]  /*2bee0*/  @!P3 LOP3.LUT R5, R5, R4, RZ, 0x3c, !PT ;  /* 0x000000040505b212 */ /* 0x008fc800078e3cff */
[----:B------:R-:W-:-:S04]  /*2bef0*/  @!P3 LOP3.LUT R4, R5, R4, RZ, 0x3c, !PT ;  /* 0x000000040504b212 */ /* 0x000fc800078e3cff */
[----:B------:R-:W-:-:S05]  /*2bf00*/  @!P3 LOP3.LUT R5, R5, R4, RZ, 0x3c, !PT ;  /* 0x000000040505b212 */ /* 0x000fca00078e3cff */
[----:B------:R-:W2:Y:S04]  /*2bf10*/  @!P3 LDG.E.U16 R3, desc[UR12][R4.64] ;  /* 0x0000000c0403b981 */ /* 0x000ea8000c1e1500 */
[----:B--2---:R0:W-:Y:S04]  /*2bf20*/  STL [R1+0x10], R3 ;  /* 0x0000100301007387 */ /* 0x0041e80000100800 */
[----:B0-----:R-:W2:Y:S04]  /*2bf30*/  LDL.LU R3, [R1+0x3e04] ;  /* 0x003e040001037983 */ /* 0x001ea80000300800 */
[----:B------:R-:W3:Y:S04]  /*2bf40*/  LDL R4, [R1+0xcd8] ;  /* 0x000cd80001047983 */ /* 0x000ee80000100800 */
[----:B------:R-:W3:Y:S01]  /*2bf50*/  LDL R5, [R1+0xcdc] ;  /* 0x000cdc0001057983 */ /* 0x000ee20000100800 */
[----:B----4-:R-:W-:-:S02]  /*2bf60*/  PRMT R30, RZ, 0x7610, R30 ;  /* 0x00007610ff1e7816 */ /* 0x010fc4000000001e */
        /* <DEDUP_REMOVED lines=12> */
[----:B------:R-:W2:Y:S01]  /*2c030*/  @!P1 LDG.E.U16 R3, desc[UR12][R4.64] ;  /* 0x0000000c04039981 */ /* 0x000ea2000c1e1500 */
[----:B---3--:R-:W-:-:S03]  /*2c040*/  PRMT R30, RZ, 0x7610, R30 ;  /* 0x00007610ff1e7816 */ /* 0x008fc6000000001e */
[----:B--2---:R0:W-:Y:S04]  /*2c050*/  STL [R1+0x8], R3 ;  /* 0x0000080301007387 */ /* 0x0041e80000100800 */
[----:B0-----:R-:W2:Y:S04]  /*2c060*/  LDL.LU R3, [R1+0x3dfc] ;  /* 0x003dfc0001037983 */ /* 0x001ea80000300800 */
[----:B------:R-:W3:Y:S01]  /*2c070*/  LDL R5, [R1+0xcc8] ;  /* 0x000cc80001057983 */ /* 0x000ee20000100800 */
[----:B------:R-:W-:Y:S01]  /*2c080*/  @!P2 IMAD.MOV.U32 R4, RZ, RZ, R31 ;  /* 0x000000ffff04a224 */ /* 0x000fe200078e001f */
[----:B------:R-:W-:-:S02]  /*2c090*/  PRMT R0, RZ, 0x7610, R0 ;  /* 0x00007610ff007816 */ /* 0x000fc40000000000 */
[----:B------:R-:W4:Y:S04]  /*2c0a0*/  LDL R31, [R1+0xc40] ;  /* 0x000c4000011f7983 */ /* 0x000f280000100800 */
[----:B---3--:R0:W3:Y:S04]  /*2c0b0*/  @!P2 LDG.E.U16 R30, desc[UR12][R4.64] ;  /* 0x0000000c041ea981 */ /* 0x0080e8000c1e1500 */
[----:B------:R-:W0:Y:S04]  /*2c0c0*/  LDL R4, [R1+0xcc0] ;  /* 0x000cc00001047983 */ /* 0x000e280000100800 */
[----:B------:R-:W0:Y:S02]  /*2c0d0*/  LDL R5, [R1+0xcc4] ;  /* 0x000cc40001057983 */ /* 0x000e240000100800 */
[----:B0-----:R-:W-:-:S04]  /*2c0e0*/  @!P3 LOP3.LUT R5, R5, R4, RZ, 0x3c, !PT ;  /* 0x000000040505b212 */ /* 0x001fc800078e3cff */
[----:B------:R-:W-:-:S04]  /*2c0f0*/  @!P3 LOP3.LUT R4, R5, R4, RZ, 0x3c, !PT ;  /* 0x000000040504b212 */ /* 0x000fc800078e3cff */
[----:B------:R-:W-:-:S05]  /*2c100*/  @!P3 LOP3.LUT R5, R5, R4, RZ, 0x3c, !PT ;  /* 0x000000040505b212 */ /* 0x000fca00078e3cff */
[----:B------:R-:W2:Y:S04]  /*2c110*/  @!P3 LDG.E.U16 R0, desc[UR12][R4.64] ;  /* 0x0000000c0400b981 */ /* 0x000ea8000c1e1500 */
[----:B---3--:R0:W-:Y:S04]  /*2c120*/  STL [R1+0x4], R30 ;  /* 0x0000041e01007387 */ /* 0x0081e80000100800 */
[----:B0-----:R-:W3:Y:S04]  /*2c130*/  LDL R30, [R1+0xc44] ;  /* 0x000c4400011e7983 */ /* 0x001ee80000100800 */
[----:B--2---:R-:W-:Y:S04]  /*2c140*/  STL [R1], R0 ;  /* 0x0000000001007387 */ /* 0x004fe80000100800 */
[----:B------:R-:W2:Y:S04]  /*2c150*/  LDL R4, [R1+0xc58] ;  /* 0x000c580001047983 */ /* 0x000ea80000100800 */
[----:B------:R-:W2:Y:S01]  /*2c160*/  LDL R5, [R1+0xc5c] ;  /* 0x000c5c0001057983 */ /* 0x000ea20000100800 */
[----:B------:R-:W-:-:S02]  /*2c170*/  PRMT R61, RZ, 0x7610, R61 ;  /* 0x00007610ff3d7816 */ /* 0x000fc4000000003d */
[----:B--2---:R-:W-:-:S04]  /*2c180*/  @!P0 LOP3.LUT R5, R5, R4, RZ, 0x3c, !PT ;  /* 0x0000000405058212 */ /* 0x004fc800078e3cff */
[----:B------:R-:W-:-:S04]  /*2c190*/  @!P0 LOP3.LUT R4, R5, R4, RZ, 0x3c, !PT ;  /* 0x0000000405048212 */ /* 0x000fc800078e3cff */
[----:B------:R-:W-:-:S05]  /*2c1a0*/  @!P0 LOP3.LUT R5, R5, R4, RZ, 0x3c, !PT ;  /* 0x0000000405058212 */ /* 0x000fca00078e3cff */
[----:B------:R0:W2:Y:S04]  /*2c1b0*/  @!P0 LDG.E.U16 R61, desc[UR12][R4.64] ;  /* 0x0000000c043d8981 */ /* 0x0000a8000c1e1500 */
[----:B------:R-:W0:Y:S04]  /*2c1c0*/  LDL R4, [R1+0xc50] ;  /* 0x000c500001047983 */ /* 0x000e280000100800 */
[----:B------:R-:W0:Y:S01]  /*2c1d0*/  LDL R5, [R1+0xc54] ;  /* 0x000c540001057983 */ /* 0x000e220000100800 */
[----:B------:R-:W-:Y:S02]  /*2c1e0*/  PRMT R60, RZ, 0x7610, R60 ;  /* 0x00007610ff3c7816 */ /* 0x000fe4000000003c */
[----:B0-----:R-:W-:-:S04]  /*2c1f0*/  @!P1 LOP3.LUT R5, R5, R4, RZ, 0x3c, !PT ;  /* 0x0000000405059212 */ /* 0x001fc800078e3cff */
[----:B------:R-:W-:-:S04]  /*2c200*/  @!P1 LOP3.LUT R4, R5, R4, RZ, 0x3c, !PT ;  /* 0x0000000405049212 */ /* 0x000fc800078e3cff */
[----:B------:R-:W-:Y:S01]  /*2c210*/  @!P1 LOP3.LUT R5, R5, R4, RZ, 0x3c, !PT ;  /* 0x0000000405059212 */ /* 0x000fe200078e3cff */
[----:B--2---:R0:W-:Y:S04]  /*2c220*/  STL [R1+0x3d84], R61 ;  /* 0x003d843d01007387 */ /* 0x0041e80000100800 */
[----:B------:R1:W2:Y:S01]  /*2c230*/  @!P1 LDG.E.U16 R60, desc[UR12][R4.64] ;  /* 0x0000000c043c9981 */ /* 0x0002a2000c1e1500 */
[----:B------:R-:W-:Y:S02]  /*2c240*/  PRMT R59, RZ, 0x7610, R59 ;  /* 0x00007610ff3b7816 */ /* 0x000fe4000000003b */
[----:B------:R-:W-:Y:S01]  /*2c250*/  PRMT R58, RZ, 0x7610, R58 ;  /* 0x00007610ff3a7816 */ /* 0x000fe2000000003a */
[----:B0-----:R-:W2:Y:S04]  /*2c260*/  LDL R61, [R1+0xbd4] ;  /* 0x000bd400013d7983 */ /* 0x001ea80000100800 */
[----:B------:R-:W1:Y:S04]  /*2c270*/  LDL R4, [R1+0xc48] ;  /* 0x000c480001047983 */ /* 0x000e680000100800 */
[----:B------:R-:W1:Y:S02]  /*2c280*/  LDL R5, [R1+0xc4c] ;  /* 0x000c4c0001057983 */ /* 0x000e640000100800 */
[----:B-1----:R-:W-:-:S04]  /*2c290*/  @!P2 LOP3.LUT R5, R5, R4, RZ, 0x3c, !PT ;  /* 0x000000040505a212 */ /* 0x002fc800078e3cff */
[----:B------:R-:W-:-:S04]  /*2c2a0*/  @!P2 LOP3.LUT R4, R5, R4, RZ, 0x3c, !PT ;  /* 0x000000040504a212 */ /* 0x000fc800078e3cff */
[----:B------:R-:W-:-:S05]  /*2c2b0*/  @!P2 LOP3.LUT R5, R5, R4, RZ, 0x3c, !PT ;  /* 0x000000040505a212 */ /* 0x000fca00078e3cff */
[----:B------:R3:W2:Y:S02]  /*2c2c0*/  @!P2 LDG.E.U16 R59, desc[UR12][R4.64] ;  /* 0x0000000c043ba981 */ /* 0x0006a4000c1e1500 */
[----:B---3--:R-:W-:Y:S02]  /*2c2d0*/  @!P3 IMAD.MOV.U32 R4, RZ, RZ, R30 ;  /* 0x000000ffff04b224 */ /* 0x008fe400078e001e */
[----:B----4-:R-:W-:-:S05]  /*2c2e0*/  @!P3 IMAD.MOV.U32 R5, RZ, RZ, R31 ;  /* 0x000000ffff05b224 */ /* 0x010fca00078e001f */
[----:B------:R-:W3:Y:S04]  /*2c2f0*/  @!P3 LDG.E.U16 R58, desc[UR12][R4.64] ;  /* 0x0000000c043ab981 */ /* 0x000ee8000c1e1500 */
[----:B--2---:R0:W-:Y:S04]  /*2c300*/  STL [R1+0x3d88], R60 ;  /* 0x003d883c01007387 */ /* 0x0041e80000100800 */
[----:B------:R1:W-:Y:S04]  /*2c310*/  STL [R1+0x3d8c], R59 ;  /* 0x003d8c3b01007387 */ /* 0x0003e80000100800 */
[----:B------:R-:W2:Y:S04]  /*2c320*/  LDL R4, [R1+0xbd8] ;  /* 0x000bd80001047983 */ /* 0x000ea80000100800 */
[----:B------:R-:W2:Y:S04]  /*2c330*/  LDL R5, [R1+0xbdc] ;  /* 0x000bdc0001057983 */ /* 0x000ea80000100800 */
[----:B0-----:R-:W4:Y:S04]  /*2c340*/  LDL R60, [R1+0xbc8] ;  /* 0x000bc800013c7983 */ /* 0x001f280000100800 */
[----:B------:R-:W4:Y:S04]  /*2c350*/  LDL R31, [R1+0xbc0] ;  /* 0x000bc000011f7983 */ /* 0x000f280000100800 */
[----:B------:R-:W4:Y:S04]  /*2c360*/  LDL R30, [R1+0xbc4] ;  /* 0x000bc400011e7983 */ /* 0x000f280000100800 */
[----:B-1----:R-:W4:Y:S04]  /*2c370*/  LDL R59, [R1+0xbcc] ;  /* 0x000bcc00013b7983 */ /* 0x002f280000100800 */
[----:B---3--:R0:W-:Y:S04]  /*2c380*/  STL [R1+0x3d90], R58 ;  /* 0x003d903a01007387 */ /* 0x0081e80000100800 */
[----:B0-----:R-:W3:Y:S01]  /*2c390*/  LDL R58, [R1+0xbd0] ;  /* 0x000bd000013a7983 */ /* 0x001ee20000100800 */
[----:B------:R-:W-:-:S02]  /*2c3a0*/  PRMT R57, RZ, 0x7610, R57 ;  /* 0x00007610ff397816 */ /* 0x000fc40000000039 */
[----:B------:R-:W-:Y:S02]  /*2c3b0*/  PRMT R56, RZ, 0x7610, R56 ;  /* 0x00007610ff387816 */ /* 0x000fe40000000038 */
[----:B--2---:R-:W-:-:S04]  /*2c3c0*/  @!P0 LOP3.LUT R5, R5, R4, RZ, 0x3c, !PT ;  /* 0x0000000405058212 */ /* 0x004fc800078e3cff */
[----:B------:R-:W-:-:S04]  /*2c3d0*/  @!P0 LOP3.LUT R4, R5, R4, RZ, 0x3c, !PT ;  /* 0x0000000405048212 */ /* 0x000fc800078e3cff */
[----:B------:R-:W-:-:S05]  /*2c3e0*/  @!P0 LOP3.LUT R5, R5, R4, RZ, 0x3c, !PT ;  /* 0x0000000405058212 */ /* 0x000fca00078e3cff */
[----:B------:R0:W2:Y:S02]  /*2c3f0*/  @!P0 LDG.E.U16 R57, desc[UR12][R4.64] ;  /* 0x0000000c04398981 */ /* 0x0000a4000c1e1500 */
[----:B0-----:R-:W-:Y:S02]  /*2c400*/  @!P1 IMAD.MOV.U32 R4, RZ, RZ, R61 ;  /* 0x000000ffff049224 */ /* 0x001fe400078e003d */
[----:B---3--:R-:W-:-:S05]  /*2c410*/  @!P1 IMAD.MOV.U32 R5, RZ, RZ, R58 ;  /* 0x000000ffff059224 */ /* 0x008fca00078e003a */
[----:B------:R4:W3:Y:S01]  /*2c420*/  @!P1 LDG.E.U16 R56, desc[UR12][R4.64] ;  /* 0x0000000c04389981 */ /* 0x0008e2000c1e1500 */
[----:B------:R-:W-:Y:S01]  /*2c430*/  PRMT R55, RZ, 0x7610, R55 ;  /* 0x00007610ff377816 */ /* 0x000fe20000000037 */
[----:B----4-:R-:W-:Y:S02]  /*2c440*/  @!P2 IMAD.MOV.U32 R4, RZ, RZ, R59 ;  /* 0x000000ffff04a224 */ /* 0x010fe400078e003b */
[----:B------:R-:W-:-:S05]  /*2c450*/  @!P2 IMAD.MOV.U32 R5, RZ, RZ, R60 ;  /* 0x000000ffff05a224 */ /* 0x000fca00078e003c */
[----:B------:R-:W4:Y:S04]  /*2c460*/  @!P2 LDG.E.U16 R55, desc[UR12][R4.64] ;  /* 0x0000000c0437a981 */ /* 0x000f28000c1e1500 */
[----:B--2---:R0:W-:Y:S04]  /*2c470*/  STL [R1+0x3d94], R57 ;  /* 0x003d943901007387 */ /* 0x0041e80000100800 */
[----:B------:R-:W2:Y:S04]  /*2c480*/  LDL R61, [R1+0xb5c] ;  /* 0x000b5c00013d7983 */ /* 0x000ea80000100800 */
[----:B------:R-:W2:Y:S04]  /*2c490*/  LDL R58, [R1+0xb50] ;  /* 0x000b5000013a7983 */ /* 0x000ea80000100800 */
[----:B0-----:R-:W2:Y:S04]  /*2c4a0*/  LDL R57, [R1+0xb54] ;  /* 0x000b540001397983 */ /* 0x001ea80000100800 */
[----:B---3--:R0:W-:Y:S04]  /*2c4b0*/  STL [R1+0x3d98], R56 ;  /* 0x003d983801007387 */ /* 0x0081e80000100800 */
[----:B0-----:R-:W3:Y:S04]  /*2c4c0*/  LDL R56, [R1+0xb58] ;  /* 0x000b580001387983 */ /* 0x001ee80000100800 */
[----:B----4-:R0:W-:Y:S04]  /*2c4d0*/  STL [R1+0x3d9c], R55 ;  /* 0x003d9c3701007387 */ /* 0x0101e80000100800 */
[----:B------:R-:W4:Y:S04]  /*2c4e0*/  LDL R60, [R1+0xb48] ;  /* 0x000b4800013c7983 */ /* 0x000f280000100800 */
[----:B------:R-:W4:Y:S01]  /*2c4f0*/  LDL R59, [R1+0xb4c] ;  /* 0x000b4c00013b7983 */ /* 0x000f220000100800 */
[----:B------:R-:W-:Y:S01]  /*2c500*/  PRMT R54, RZ, 0x7610, R54 ;  /* 0x00007610ff367816 */ /* 0x000fe20000000036 */
[----:B------:R-:W-:Y:S01]  /*2c510*/  @!P3 IMAD.MOV.U32 R4, RZ, RZ, R30 ;  /* 0x000000ffff04b224 */ /* 0x000fe200078e001e */
[----:B------:R-:W-:-:S02]  /*2c520*/  @!P3 MOV R5, R31 ;  /* 0x0000001f0005b202 */ /* 0x000fc40000000f00 */
[----:B------:R-:W-:Y:S02]  /*2c530*/  PRMT R53, RZ, 0x7610, R53 ;  /* 0x00007610ff357816 */ /* 0x000fe40000000035 */
[----:B------:R-:W-:Y:S02]  /*2c540*/  PRMT R52, RZ, 0x7610, R52 ;  /* 0x00007610ff347816 */ /* 0x000fe40000000034 */
[----:B------:R-:W-:Y:S01]  /*2c550*/  PRMT R51, RZ, 0x7610, R51 ;  /* 0x00007610ff337816 */ /* 0x000fe20000000033 */
[----:B------:R-:W4:Y:S04]  /*2c560*/  LDL R31, [R1+0xb40] ;  /* 0x000b4000011f7983 */ /* 0x000f280000100800 */
[----:B------:R2:W4:Y:S04]  /*2c570*/  @!P3 LDG.E.U16 R54, desc[UR12][R4.64] ;  /* 0x0000000c0436b981 */ /* 0x000528000c1e1500 */
[----:B------:R-:W4:Y:S01]  /*2c580*/  LDL R30, [R1+0xb44] ;  /* 0x000b4400011e7983 */ /* 0x000f220000100800 */
[----:B--2---:R-:W-:-:S02]  /*2c590*/  @!P0 IMAD.MOV.U32 R4, RZ, RZ, R61 ;  /* 0x000000ffff048224 */ /* 0x004fc400078e003d */
[----:B---3--:R-:W-:-:S05]  /*2c5a0*/  @!P0 IMAD.MOV.U32 R5, RZ, RZ, R56 ;  /* 0x000000ffff058224 */ /* 0x008fca00078e0038 */
[----:B------:R1:W2:Y:S02]  /*2c5b0*/  @!P0 LDG.E.U16 R53, desc[UR12][R4.64] ;  /* 0x0000000c04358981 */ /* 0x0002a4000c1e1500 */
[----:B-1----:R-:W-:Y:S02]  /*2c5c0*/  @!P1 IMAD.MOV.U32 R4, RZ, RZ, R57 ;  /* 0x000000ffff049224 */ /* 0x002fe400078e0039 */
[----:B------:R-:W-:-:S05]  /*2c5d0*/  @!P1 IMAD.MOV.U32 R5, RZ, RZ, R58 ;  /* 0x000000ffff059224 */ /* 0x000fca00078e003a */
[----:B------:R4:W3:Y:S02]  /*2c5e0*/  @!P1 LDG.E.U16 R52, desc[UR12][R4.64] ;  /* 0x0000000c04349981 */ /* 0x0008e4000c1e1500 */
[----:B----4-:R-:W-:Y:S02]  /*2c5f0*/  @!P2 IMAD.MOV.U32 R4, RZ, RZ, R59 ;  /* 0x000000ffff04a224 */ /* 0x010fe400078e003b */
[----:B------:R-:W-:-:S05]  /*2c600*/  @!P2 IMAD.MOV.U32 R5, RZ, RZ, R60 ;  /* 0x000000ffff05a224 */ /* 0x000fca00078e003c */
[----:B------:R-:W4:Y:S04]  /*2c610*/  @!P2 LDG.E.U16 R51, desc[UR12][R4.64] ;  /* 0x0000000c0433a981 */ /* 0x000f28000c1e1500 */
[----:B------:R1:W-:Y:S04]  /*2c620*/  STL [R1+0x3da0], R54 ;  /* 0x003da03601007387 */ /* 0x0003e80000100800 */
[----:B--2---:R2:W-:Y:S04]  /*2c630*/  STL [R1+0x3da4], R53 ;  /* 0x003da43501007387 */ /* 0x0045e80000100800 */
[----:B------:R-:W2:Y:S04]  /*2c640*/  LDL R58, [R1+0xad8] ;  /* 0x000ad800013a7983 */ /* 0x000ea80000100800 */
[----:B------:R-:W2:Y:S04]  /*2c650*/  LDL R57, [R1+0xadc] ;  /* 0x000adc0001397983 */ /* 0x000ea80000100800 */
[----:B------:R-:W2:Y:S04]  /*2c660*/  LDL R56, [R1+0xad0] ;  /* 0x000ad00001387983 */ /* 0x000ea80000100800 */
[----:B0-----:R-:W2:Y:S04]  /*2c670*/  LDL R55, [R1+0xad4] ;  /* 0x000ad40001377983 */ /* 0x001ea80000100800 */
[----:B---3--:R0:W-:Y:S04]  /*2c680*/  STL [R1+0x3da8], R52 ;  /* 0x003da83401007387 */ /* 0x0081e80000100800 */
[----:B----4-:R3:W-:Y:S04]  /*2c690*/  STL [R1+0x3dac], R51 ;  /* 0x003dac3301007387 */ /* 0x0107e80000100800 */
[----:B-1----:R-:W4:Y:S04]  /*2c6a0*/  LDL R54, [R1+0xac8] ;  /* 0x000ac80001367983 */ /* 0x002f280000100800 */
[----:B--2---:R-:W2:Y:S01]  /*2c6b0*/  LDL R53, [R1+0xacc] ;  /* 0x000acc0001357983 */ /* 0x004ea20000100800 */
[----:B------:R-:W-:Y:S01]  /*2c6c0*/  PRMT R50, RZ, 0x7610, R50 ;  /* 0x00007610ff327816 */ /* 0x000fe20000000032 */
[----:B------:R-:W-:-:S02]  /*2c6d0*/  @!P3 IMAD.MOV.U32 R4, RZ, RZ, R30 ;  /* 0x000000ffff04b224 */ /* 0x000fc400078e001e */
[----:B------:R-:W-:Y:S01]  /*2c6e0*/  @!P3 IMAD.MOV.U32 R5, RZ, RZ, R31 ;  /* 0x000000ffff05b224 */ /* 0x000fe200078e001f */
[----:B------:R-:W-:Y:S02]  /*2c6f0*/  PRMT R46, RZ, 0x7610, R46 ;  /* 0x00007610ff2e7816 */ /* 0x000fe4000000002e */
[----:B------:R-:W-:Y:S02]  /*2c700*/  PRMT R44, RZ, 0x7610, R44 ;  /* 0x00007610ff2c7816 */ /* 0x000fe4000000002c */
[----:B------:R-:W-:Y:S01]  /*2c710*/  PRMT R29, RZ, 0x7610, R29 ;  /* 0x00007610ff1d7816 */ /* 0x000fe2000000001d */
[----:B------:R-:W3:Y:S04]  /*2c720*/  LDL R31, [R1+0xac0] ;  /* 0x000ac000011f7983 */ /* 0x000ee80000100800 */
[----:B------:R1:W3:Y:S04]  /*2c730*/  @!P3 LDG.E.U16 R50, desc[UR12][R4.64] ;  /* 0x0000000c0432b981 */ /* 0x0002e8000c1e1500 */
[----:B------:R-:W3:Y:S01]  /*2c740*/  LDL R30, [R1+0xac4] ;  /* 0x000ac400011e7983 */ /* 0x000ee20000100800 */
[----:B-1----:R-:W-:-:S02]  /*2c750*/  @!P0 IMAD.MOV.U32 R5, RZ, RZ, R58 ;  /* 0x000000ffff058224 */ /* 0x002fc400078e003a */
[----:B------:R-:W-:-:S05]  /*2c760*/  @!P0 IMAD.MOV.U32 R4, RZ, RZ, R57 ;  /* 0x000000ffff048224 */ /* 0x000fca00078e0039 */
[----:B------:R1:W3:Y:S02]  /*2c770*/  @!P0 LDG.E.U16 R46, desc[UR12][R4.64] ;  /* 0x0000000c042e8981 */ /* 0x0002e4000c1e1500 */
[----:B-1----:R-:W-:Y:S02]  /*2c780*/  @!P1 IMAD.MOV.U32 R4, RZ, RZ, R55 ;  /* 0x000000ffff049224 */ /* 0x002fe400078e0037 */
[----:B------:R-:W-:-:S05]  /*2c790*/  @!P1 IMAD.MOV.U32 R5, RZ, RZ, R56 ;  /* 0x000000ffff059224 */ /* 0x000fca00078e0038 */
[----:B------:R4:W3:Y:S02]  /*2c7a0*/  @!P1 LDG.E.U16 R44, desc[UR12][R4.64] ;  /* 0x0000000c042c9981 */ /* 0x0008e4000c1e1500 */
[----:B----4-:R-:W-:Y:S02]  /*2c7b0*/  @!P2 IMAD.MOV.U32 R5, RZ, RZ, R54 ;  /* 0x000000ffff05a224 */ /* 0x010fe400078e0036 */
[----:B--2---:R-:W-:-:S05]  /*2c7c0*/  @!P2 IMAD.MOV.U32 R4, RZ, RZ, R53 ;  /* 0x000000ffff04a224 */ /* 0x004fca00078e0035 */
[----:B------:R1:W2:Y:S04]  /*2c7d0*/  @!P2 LDG.E.U16 R29, desc[UR12][R4.64] ;  /* 0x0000000c041da981 */ /* 0x0002a8000c1e1500 */
[----:B---3--:R3:W-:Y:S04]  /*2c7e0*/  STL [R1+0x3db0], R50 ;  /* 0x003db03201007387 */ /* 0x0087e80000100800 */
[----:B------:R4:W-:Y:S04]  /*2c7f0*/  STL [R1+0x3db4], R46 ;  /* 0x003db42e01007387 */ /* 0x0009e80000100800 */
[----:B0-----:R-:W2:Y:S04]  /*2c800*/  LDL R52, [R1+0xa58] ;  /* 0x000a580001347983 */ /* 0x001ea80000100800 */
[----:B------:R-:W2:Y:S04]  /*2c810*/  LDL R51, [R1+0xa5c] ;  /* 0x000a5c0001337983 */ /* 0x000ea80000100800 */
[----:B---3--:R-:W3:Y:S04]  /*2c820*/  LDL R50, [R1+0xa50] ;  /* 0x000a500001327983 */ /* 0x008ee80000100800 */
[----:B----4-:R-:W4:Y:S01]  /*2c830*/  LDL R46, [R1+0xa54] ;  /* 0x000a5400012e7983 */ /* 0x010f220000100800 */
[----:B-1----:R-:W-:-:S03]  /*2c840*/  @!P3 MOV R5, R31 ;  /* 0x0000001f0005b202 */ /* 0x002fc60000000f00 */
[----:B------:R0:W-:Y:S04]  /*2c850*/  STL [R1+0x3db8], R44 ;  /* 0x003db82c01007387 */ /* 0x0001e80000100800 */
[----:B--2---:R1:W-:Y:S04]  /*2c860*/  STL [R1+0x3dbc], R29 ;  /* 0x003dbc1d01007387 */ /* 0x0043e80000100800 */
[----:B0-----:R-:W2:Y:S04]  /*2c870*/  LDL R44, [R1+0xa48] ;  /* 0x000a4800012c7983 */ /* 0x001ea80000100800 */
[----:B------:R-:W2:Y:S01]  /*2c880*/  LDL R31, [R1+0xa4c] ;  /* 0x000a4c00011f7983 */ /* 0x000ea20000100800 */
[----:B------:R-:W-:Y:S01]  /*2c890*/  PRMT R28, RZ, 0x7610, R28 ;  /* 0x00007610ff1c7816 */ /* 0x000fe2000000001c */
[----:B------:R-:W-:Y:S01]  /*2c8a0*/  @!P3 IMAD.MOV.U32 R4, RZ, RZ, R30 ;  /* 0x000000ffff04b224 */ /* 0x000fe200078e001e */
[----:B------:R-:W-:-:S02]  /*2c8b0*/  PRMT R27, RZ, 0x7610, R27 ;  /* 0x00007610ff1b7816 */ /* 0x000fc4000000001b */
[----:B------:R-:W-:Y:S02]  /*2c8c0*/  PRMT R26, RZ, 0x7610, R26 ;  /* 0x00007610ff1a7816 */ /* 0x000fe4000000001a */
[----:B------:R-:W-:Y:S01]  /*2c8d0*/  PRMT R25, RZ, 0x7610, R25 ;  /* 0x00007610ff197816 */ /* 0x000fe20000000019 */
[----:B------:R-:W2:Y:S04]  /*2c8e0*/  LDL R30, [R1+0xa40] ;  /* 0x000a4000011e7983 */ /* 0x000ea80000100800 */
[----:B------:R0:W2:Y:S04]  /*2c8f0*/  @!P3 LDG.E.U16 R28, desc[UR12][R4.64] ;  /* 0x0000000c041cb981 */ /* 0x0000a8000c1e1500 */
[----:B-1----:R-:W2:Y:S01]  /*2c900*/  LDL R29, [R1+0xa44] ;  /* 0x000a4400011d7983 */ /* 0x002ea20000100800 */
[----:B0-----:R-:W-:-:S02]  /*2c910*/  @!P0 IMAD.MOV.U32 R5, RZ, RZ, R52 ;  /* 0x000000ffff058224 */ /* 0x001fc400078e0034 */
[----:B------:R-:W-:-:S05]  /*2c920*/  @!P0 IMAD.MOV.U32 R4, RZ, RZ, R51 ;  /* 0x000000ffff048224 */ /* 0x000fca00078e0033 */
[----:B------:R4:W2:Y:S02]  /*2c930*/  @!P0 LDG.E.U16 R27, desc[UR12][R4.64] ;  /* 0x0000000c041b8981 */ /* 0x0008a4000c1e1500 */
[----:B----4-:R-:W-:Y:S02]  /*2c940*/  @!P1 IMAD.MOV.U32 R4, RZ, RZ, R46 ;  /* 0x000000ffff049224 */ /* 0x010fe400078e002e */
[----:B---3--:R-:W-:-:S05]  /*2c950*/  @!P1 IMAD.MOV.U32 R5, RZ, RZ, R50 ;  /* 0x000000ffff059224 */ /* 0x008fca00078e0032 */
[----:B------:R2:W3:Y:S02]  /*2c960*/  @!P1 LDG.E.U16 R26, desc[UR12][R4.64] ;  /* 0x0000000c041a9981 */ /* 0x0004e4000c1e1500 */
[----:B--2---:R-:W-:Y:S02]  /*2c970*/  @!P2 IMAD.MOV.U32 R5, RZ, RZ, R44 ;  /* 0x000000ffff05a224 */ /* 0x004fe400078e002c */
[----:B------:R-:W-:-:S05]  /*2c980*/  @!P2 IMAD.MOV.U32 R4, RZ, RZ, R31 ;  /* 0x000000ffff04a224 */ /* 0x000fca00078e001f */
[----:B------:R0:W2:Y:S04]  /*2c990*/  @!P2 LDG.E.U16 R25, desc[UR12][R4.64] ;  /* 0x0000000c0419a981 */ /* 0x0000a8000c1e1500 */
[----:B------:R-:W-:Y:S04]  /*2c9a0*/  STL [R1+0x3dc0], R28 ;  /* 0x003dc01c01007387 */ /* 0x000fe80000100800 */
[----:B------:R1:W-:Y:S04]  /*2c9b0*/  STL [R1+0x3dc4], R27 ;  /* 0x003dc41b01007387 */ /* 0x0003e80000100800 */
[----:B------:R-:W4:Y:S04]  /*2c9c0*/  LDL R51, [R1+0x9d8] ;  /* 0x0009d80001337983 */ /* 0x000f280000100800 */
[----:B------:R-:W4:Y:S04]  /*2c9d0*/  LDL R50, [R1+0x9dc] ;  /* 0x0009dc0001327983 */ /* 0x000f280000100800 */
[----:B------:R-:W4:Y:S04]  /*2c9e0*/  LDL R46, [R1+0x9d0] ;  /* 0x0009d000012e7983 */ /* 0x000f280000100800 */
[----:B-1----:R-:W4:Y:S04]  /*2c9f0*/  LDL R27, [R1+0x9d4] ;  /* 0x0009d400011b7983 */ /* 0x002f280000100800 */
[----:B---3--:R1:W-:Y:S04]  /*2ca00*/  STL [R1+0x3dc8], R26 ;  /* 0x003dc81a01007387 */ /* 0x0083e80000100800 */
[----:B------:R-:W3:Y:S04]  /*2ca10*/  LDL R44, [R1+0x9c8] ;  /* 0x0009c800012c7983 */ /* 0x000ee80000100800 */
[----:B-1----:R-:W3:Y:S01]  /*2ca20*/  LDL R26, [R1+0x9cc] ;  /* 0x0009cc00011a7983 */ /* 0x002ee20000100800 */
[----:B0-----:R-:W-:-:S03]  /*2ca30*/  @!P3 IMAD.MOV.U32 R5, RZ, RZ, R30 ;  /* 0x000000ffff05b224 */ /* 0x001fc600078e001e */
[----:B--2---:R-:W-:Y:S04]  /*2ca40*/  STL [R1+0x3dcc], R25 ;  /* 0x003dcc1901007387 */ /* 0x004fe80000100800 */
[----:B------:R-:W2:Y:S04]  /*2ca50*/  LDL R31, [R1+0x9c0] ;  /* 0x0009c000011f7983 */ /* 0x000ea80000100800 */
[----:B------:R-:W2:Y:S01]  /*2ca60*/  LDL R30, [R1+0x9c4] ;  /* 0x0009c400011e7983 */ /* 0x000ea20000100800 */
[----:B------:R-:W-:Y:S01]  /*2ca70*/  PRMT R24, RZ, 0x7610, R24 ;  /* 0x00007610ff187816 */ /* 0x000fe20000000018 */
[----:B------:R-:W-:Y:S01]  /*2ca80*/  @!P3 IMAD.MOV.U32 R4, RZ, RZ, R29 ;  /* 0x000000ffff04b224 */ /* 0x000fe200078e001d */
[----:B------:R-:W-:-:S02]  /*2ca90*/  PRMT R23, RZ, 0x7610, R23 ;  /* 0x00007610ff177816 */ /* 0x000fc40000000017 */
[----:B------:R-:W-:Y:S02]  /*2caa0*/  PRMT R22, RZ, 0x7610, R22 ;  /* 0x00007610ff167816 */ /* 0x000fe40000000016 */
[----:B------:R-:W-:Y:S02]  /*2cab0*/  PRMT R21, RZ, 0x7610, R21 ;  /* 0x00007610ff157816 */ /* 0x000fe40000000015 */
[----:B------:R-:W-:Y:S01]  /*2cac0*/  PRMT R20, RZ, 0x7610, R20 ;  /* 0x00007610ff147816 */ /* 0x000fe20000000014 */
[----:B------:R4:W2:Y:S04]  /*2cad0*/  @!P3 LDG.E.U16 R24, desc[UR12][R4.64] ;  /* 0x0000000c0418b981 */ /* 0x0008a8000c1e1500 */
[----:B------:R-:W2:Y:S04]  /*2cae0*/  LDL R29, [R1+0x958] ;  /* 0x00095800011d7983 */ /* 0x000ea80000100800 */
[----:B------:R-:W2:Y:S01]  /*2caf0*/  LDL R28, [R1+0x95c] ;  /* 0x00095c00011c7983 */ /* 0x000ea20000100800 */
[----:B----4-:R-:W-:-:S02]  /*2cb00*/  @!P0 IMAD.MOV.U32 R5, RZ, RZ, R51 ;  /* 0x000000ffff058224 */ /* 0x010fc400078e0033 */
[----:B------:R-:W-:-:S05]  /*2cb10*/  @!P0 IMAD.MOV.U32 R4, RZ, RZ, R50 ;  /* 0x000000ffff048224 */ /* 0x000fca00078e0032 */
[----:B------:R0:W4:Y:S02]  /*2cb20*/  @!P0 LDG.E.U16 R23, desc[UR12][R4.64] ;  /* 0x0000000c04178981 */ /* 0x000124000c1e1500 */
[----:B0-----:R-:W-:Y:S02]  /*2cb30*/  @!P1 IMAD.MOV.U32 R4, RZ, RZ, R27 ;  /* 0x000000ffff049224 */ /* 0x001fe400078e001b */
[----:B------:R-:W-:-:S05]  /*2cb40*/  @!P1 IMAD.MOV.U32 R5, RZ, RZ, R46 ;  /* 0x000000ffff059224 */ /* 0x000fca00078e002e */
[----:B------:R3:W4:Y:S02]  /*2cb50*/  @!P1 LDG.E.U16 R22, desc[UR12][R4.64] ;  /* 0x0000000c04169981 */ /* 0x000724000c1e1500 */
[----:B---3--:R-:W-:Y:S02]  /*2cb60*/  @!P2 IMAD.MOV.U32 R4, RZ, RZ, R26 ;  /* 0x000000ffff04a224 */ /* 0x008fe400078e001a */
[----:B------:R-:W-:-:S05]  /*2cb70*/  @!P2 IMAD.MOV.U32 R5, RZ, RZ, R44 ;  /* 0x000000ffff05a224 */ /* 0x000fca00078e002c */
[----:B------:R2:W3:Y:S02]  /*2cb80*/  @!P2 LDG.E.U16 R21, desc[UR12][R4.64] ;  /* 0x0000000c0415a981 */ /* 0x0004e4000c1e1500 */
[----:B--2---:R-:W-:Y:S01]  /*2cb90*/  @!P3 IMAD.MOV.U32 R4, RZ, RZ, R30 ;  /* 0x000000ffff04b224 */ /* 0x004fe200078e001e */
[----:B------:R-:W-:-:S05]  /*2cba0*/  @!P3 MOV R5, R31 ;  /* 0x0000001f0005b202 */ /* 0x000fca0000000f00 */
[----:B------:R-:W2:Y:S04]  /*2cbb0*/  @!P3 LDG.E.U16 R20, desc[UR12][R4.64] ;  /* 0x0000000c0414b981 */ /* 0x000ea8000c1e1500 */
[----:B------:R0:W-:Y:S04]  /*2cbc0*/  STL [R1+0x3dd0], R24 ;  /* 0x003dd01801007387 */ /* 0x0001e80000100800 */
[----:B----4-:R1:W-:Y:S04]  /*2cbd0*/  STL [R1+0x3dd4], R23 ;  /* 0x003dd41701007387 */ /* 0x0103e80000100800 */
[----:B------:R-:W4:Y:S04]  /*2cbe0*/  LDL R27, [R1+0x950] ;  /* 0x00095000011b7983 */ /* 0x000f280000100800 */
[----:B0-----:R-:W4:Y:S04]  /*2cbf0*/  LDL R24, [R1+0x94c] ;  /* 0x00094c0001187983 */ /* 0x001f280000100800 */
[----:B-1----:R-:W4:Y:S04]  /*2cc00*/  LDL R23, [R1+0x954] ;  /* 0x0009540001177983 */ /* 0x002f280000100800 */
[----:B------:R-:W-:Y:S04]  /*2cc10*/  STL [R1+0x3dd8], R22 ;  /* 0x003dd81601007387 */ /* 0x000fe80000100800 */
[----:B------:R-:W4:Y:S04]  /*2cc20*/  LDL R25, [R1+0x948] ;  /* 0x0009480001197983 */ /* 0x000f280000100800 */
[----:B------:R-:W4:Y:S04]  /*2cc30*/  LDL R26, [R1+0x944] ;  /* 0x00094400011a7983 */ /* 0x000f280000100800 */
[----:B---3--:R0:W-:Y:S04]  /*2cc40*/  STL [R1+0x3ddc], R21 ;  /* 0x003ddc1501007387 */ /* 0x0081e80000100800 */
[----:B0-----:R-:W3:Y:S04]  /*2cc50*/  LDL R21, [R1+0x940] ;  /* 0x0009400001157983 */ /* 0x001ee80000100800 */
[----:B--2---:R0:W-:Y:S04]  /*2cc60*/  STL [R1+0x3de0], R20 ;  /* 0x003de01401007387 */ /* 0x0041e80000100800 */
[----:B------:R-:W2:Y:S04]  /*2cc70*/  LDL R31, [R1+0x1f88] ;  /* 0x001f8800011f7983 */ /* 0x000ea80000100800 */
[----:B------:R-:W2:Y:S01]  /*2cc80*/  LDL R30, [R1+0x1f94] ;  /* 0x001f9400011e7983 */ /* 0x000ea20000100800 */
[----:B------:R-:W-:Y:S01]  /*2cc90*/  PRMT R19, RZ, 0x7610, R19 ;  /* 0x00007610ff137816 */ /* 0x000fe20000000013 */
[----:B------:R-:W-:-:S02]  /*2cca0*/  @!P0 IMAD.MOV.U32 R4, RZ, RZ, R28 ;  /* 0x000000ffff048224 */ /* 0x000fc400078e001c */
[----:B------:R-:W-:Y:S01]  /*2ccb0*/  @!P0 IMAD.MOV.U32 R5, RZ, RZ, R29 ;  /* 0x000000ffff058224 */ /* 0x000fe200078e001d */
[----:B------:R-:W-:Y:S01]  /*2ccc0*/  PRMT R18, RZ, 0x7610, R18 ;  /* 0x00007610ff127816 */ /* 0x000fe20000000012 */
[----:B------:R-:W2:Y:S04]  /*2ccd0*/  LDL R29, [R1+0x1f90] ;  /* 0x001f9000011d7983 */ /* 0x000ea80000100800 */
[----:B------:R4:W2:Y:S04]  /*2cce0*/  @!P0 LDG.E.U16 R19, desc[UR12][R4.64] ;  /* 0x0000000c04138981 */ /* 0x0008a8000c1e1500 */
[----:B------:R-:W2:Y:S01]  /*2ccf0*/  LDL R28, [R1+0x1f9c] ;  /* 0x001f9c00011c7983 */ /* 0x000ea20000100800 */
[----:B------:R-:W-:-:S02]  /*2cd00*/  PRMT R17, RZ, 0x7610, R17 ;  /* 0x00007610ff117816 */ /* 0x000fc40000000011 */
[----:B------:R-:W-:Y:S01]  /*2cd10*/  PRMT R16, RZ, 0x7610, R16 ;  /* 0x00007610ff107816 */ /* 0x000fe20000000010 */
[----:B----4-:R-:W-:Y:S02]  /*2cd20*/  @!P1 IMAD.MOV.U32 R5, RZ, RZ, R27 ;  /* 0x000000ffff059224 */ /* 0x010fe400078e001b */
[----:B------:R-:W-:-:S05]  /*2cd30*/  @!P1 IMAD.MOV.U32 R4, RZ, RZ, R23 ;  /* 0x000000ffff049224 */ /* 0x000fca00078e0017 */
[----:B------:R1:W4:Y:S02]  /*2cd40*/  @!P1 LDG.E.U16 R18, desc[UR12][R4.64] ;  /* 0x0000000c04129981 */ /* 0x000324000c1e1500 */
[----:B-1----:R-:W-:Y:S02]  /*2cd50*/  @!P2 IMAD.MOV.U32 R4, RZ, RZ, R24 ;  /* 0x000000ffff04a224 */ /* 0x002fe400078e0018 */
[----:B------:R-:W-:-:S05]  /*2cd60*/  @!P2 IMAD.MOV.U32 R5, RZ, RZ, R25 ;  /* 0x000000ffff05a224 */ /* 0x000fca00078e0019 */
[----:B------:R1:W4:Y:S02]  /*2cd70*/  @!P2 LDG.E.U16 R17, desc[UR12][R4.64] ;  /* 0x0000000c0411a981 */ /* 0x000324000c1e1500 */
[----:B-1----:R-:W-:Y:S02]  /*2cd80*/  @!P3 IMAD.MOV.U32 R4, RZ, RZ, R26 ;  /* 0x000000ffff04b224 */ /* 0x002fe400078e001a */
[----:B---3--:R-:W-:-:S05]  /*2cd90*/  @!P3 IMAD.MOV.U32 R5, RZ, RZ, R21 ;  /* 0x000000ffff05b224 */ /* 0x008fca00078e0015 */
[----:B------:R2:W3:Y:S01]  /*2cda0*/  @!P3 LDG.E.U16 R16, desc[UR12][R4.64] ;  /* 0x0000000c0410b981 */ /* 0x0004e2000c1e1500 */
[----:B------:R-:W-:Y:S01]  /*2cdb0*/  PRMT R15, RZ, 0x7610, R15 ;  /* 0x00007610ff0f7816 */ /* 0x000fe2000000000f */
[----:B--2---:R-:W-:Y:S02]  /*2cdc0*/  @!P0 IMAD.MOV.U32 R4, RZ, RZ, R30 ;  /* 0x000000ffff048224 */ /* 0x004fe400078e001e */
[----:B------:R-:W-:-:S05]  /*2cdd0*/  @!P0 IMAD.MOV.U32 R5, RZ, RZ, R31 ;  /* 0x000000ffff058224 */ /* 0x000fca00078e001f */
[----:B------:R1:W2:Y:S04]  /*2cde0*/  @!P0 LDG.E.U16 R15, desc[UR12][R4.64] ;  /* 0x0000000c040f8981 */ /* 0x0002a8000c1e1500 */
[----:B------:R-:W-:Y:S04]  /*2cdf0*/  STL [R1+0x3de4], R19 ;  /* 0x003de41301007387 */ /* 0x000fe80000100800 */
[----:B------:R-:W2:Y:S04]  /*2ce00*/  LDL R23, [R1+0x1f98] ;  /* 0x001f980001177983 */ /* 0x000ea80000100800 */
[----:B------:R-:W2:Y:S01]  /*2ce10*/  LDL R22, [R1+0x1fa4] ;  /* 0x001fa40001167983 */ /* 0x000ea20000100800 */
[----:B------:R-:W-:Y:S01]  /*2ce20*/  PRMT R14, RZ, 0x7610, R14 ;  /* 0x00007610ff0e7816 */ /* 0x000fe2000000000e */
[----:B-1----:R-:W-:-:S02]  /*2ce30*/  @!P1 IMAD.MOV.U32 R4, RZ, RZ, R28 ;  /* 0x000000ffff049224 */ /* 0x002fc400078e001c */
[----:B------:R-:W-:-:S05]  /*2ce40*/  @!P1 IMAD.MOV.U32 R5, RZ, RZ, R29 ;  /* 0x000000ffff059224 */ /* 0x000fca00078e001d */
[----:B------:R1:W2:Y:S04]  /*2ce50*/  @!P1 LDG.E.U16 R14, desc[UR12][R4.64] ;  /* 0x0000000c040e9981 */ /* 0x0002a8000c1e1500 */
[----:B----4-:R4:W-:Y:S04]  /*2ce60*/  STL [R1+0x3de8], R18 ;  /* 0x003de81201007387 */ /* 0x0109e80000100800 */
[----:B------:R-:W2:Y:S04]  /*2ce70*/  LDL R25, [R1+0x1fa0] ;  /* 0x001fa00001197983 */ /* 0x000ea80000100800 */
[----:B------:R-:W2:Y:S04]  /*2ce80*/  LDL R24, [R1+0x1fac] ;  /* 0x001fac0001187983 */ /* 0x000ea80000100800 */
[----:B------:R0:W-:Y:S04]  /*2ce90*/  STL [R1+0x3dec], R17 ;  /* 0x003dec1101007387 */ /* 0x0001e80000100800 */
[----:B------:R-:W2:Y:S04]  /*2cea0*/  LDL R27, [R1+0x2008] ;  /* 0x00200800011b7983 */ /* 0x000ea80000100800 */
[----:B------:R-:W2:Y:S04]  /*2ceb0*/  LDL R26, [R1+0x2014] ;  /* 0x00201400011a7983 */ /* 0x000ea80000100800 */
[----:B------:R-:W2:Y:S04]  /*2cec0*/  LDL R21, [R1+0x2010] ;  /* 0x0020100001157983 */ /* 0x000ea80000100800 */
[----:B0-----:R-:W2:Y:S04]  /*2ced0*/  LDL R20, [R1+0x201c] ;  /* 0x00201c0001147983 */ /* 0x001ea80000100800 */
[----:B---3--:R0:W-:Y:S04]  /*2cee0*/  STL [R1+0x3df0], R16 ;  /* 0x003df01001007387 */ /* 0x0081e80000100800 */
[----:B----4-:R-:W3:Y:S04]  /*2cef0*/  LDL R18, [R1+0x2018] ;  /* 0x0020180001127983 */ /* 0x010ee80000100800 */
[----:B------:R-:W4:Y:S04]  /*2cf00*/  LDL R17, [R1+0x2024] ;  /* 0x0020240001117983 */ /* 0x000f280000100800 */
[----:B--2---:R2:W-:Y:S04]  /*2cf10*/  STL [R1+0x3df4], R15 ;  /* 0x003df40f01007387 */ /* 0x0045e80000100800 */
[----:B0-----:R-:W3:Y:S04]  /*2cf20*/  LDL R16, [R1+0x2020] ;  /* 0x0020200001107983 */ /* 0x001ee80000100800 */
[----:B--2---:R-:W2:Y:S01]  /*2cf30*/  LDL R15, [R1+0x202c] ;  /* 0x00202c00010f7983 */ /* 0x004ea20000100800 */
[----:B------:R-:W-:Y:S01]  /*2cf40*/  PRMT R13, RZ, 0x7610, R13 ;  /* 0x00007610ff0d7816 */ /* 0x000fe2000000000d */
[----:B-1----:R-:W-:-:S02]  /*2cf50*/  @!P2 IMAD.MOV.U32 R4, RZ, RZ, R22 ;  /* 0x000000ffff04a224 */ /* 0x002fc400078e0016 */
[----:B------:R-:W-:Y:S01]  /*2cf60*/  @!P2 IMAD.MOV.U32 R5, RZ, RZ, R23 ;  /* 0x000000ffff05a224 */ /* 0x000fe200078e0017 */
[----:B------:R-:W-:Y:S01]  /*2cf70*/  PRMT R12, RZ, 0x7610, R12 ;  /* 0x00007610ff0c7816 */ /* 0x000fe2000000000c */
[----:B------:R-:W-:Y:S04]  /*2cf80*/  STL [R1+0x3df8], R14 ;  /* 0x003df80e01007387 */ /* 0x000fe80000100800 */
[----:B------:R0:W2:Y:S04]  /*2cf90*/  @!P2 LDG.E.U16 R13, desc[UR12][R4.64] ;  /* 0x0000000c040da981 */ /* 0x0000a8000c1e1500 */
[----:B------:R-:W2:Y:S04]  /*2cfa0*/  LDL R23, [R1+0x2088] ;  /* 0x0020880001177983 */ /* 0x000ea80000100800 */
[----:B------:R-:W2:Y:S01]  /*2cfb0*/  LDL R22, [R1+0x2094] ;  /* 0x0020940001167983 */ /* 0x000ea20000100800 */
[----:B------:R-:W-:-:S02]  /*2cfc0*/  PRMT R11, RZ, 0x7610, R11 ;  /* 0x00007610ff0b7816 */ /* 0x000fc4000000000b */
[----:B------:R-:W-:Y:S02]  /*2cfd0*/  PRMT R10, RZ, 0x7610, R10 ;  /* 0x00007610ff0a7816 */ /* 0x000fe4000000000a */
[----:B------:R-:W-:Y:S02]  /*2cfe0*/  PRMT R9, RZ, 0x7610, R9 ;  /* 0x00007610ff097816 */ /* 0x000fe40000000009 */
[----:B------:R-:W-:Y:S02]  /*2cff0*/  PRMT R8, RZ, 0x7610, R8 ;  /* 0x00007610ff087816 */ /* 0x000fe40000000008 */
[----:B------:R-:W-:Y:S02]  /*2d000*/  PRMT R7, RZ, 0x7610, R7 ;  /* 0x00007610ff077816 */ /* 0x000fe40000000007 */
[----:B------:R-:W-:Y:S02]  /*2d010*/  PRMT R6, RZ, 0x7610, R6 ;  /* 0x00007610ff067816 */ /* 0x000fe40000000006 */
[----:B------:R-:W-:-:S02]  /*2d020*/  PRMT R42, RZ, 0x7610, R42 ;  /* 0x00007610ff2a7816 */ /* 0x000fc4000000002a */
[----:B------:R-:W-:Y:S02]  /*2d030*/  PRMT R40, RZ, 0x7610, R40 ;  /* 0x00007610ff287816 */ /* 0x000fe40000000028 */
[----:B------:R-:W-:Y:S02]  /*2d040*/  PRMT R38, RZ, 0x7610, R38 ;  /* 0x00007610ff267816 */ /* 0x000fe40000000026 */
[----:B------:R-:W-:Y:S02]  /*2d050*/  PRMT R36, RZ, 0x7610, R36 ;  /* 0x00007610ff247816 */ /* 0x000fe40000000024 */
[----:B------:R-:W-:Y:S02]  /*2d060*/  PRMT R34, RZ, 0x7610, R34 ;  /* 0x00007610ff227816 */ /* 0x000fe40000000022 */
[----:B------:R-:W-:Y:S01]  /*2d070*/  PRMT R32, RZ, 0x7610, R32 ;  /* 0x00007610ff207816 */ /* 0x000fe20000000020 */
[----:B------:R-:W2:Y:S04]  /*2d080*/  LDL R29, [R1+0x1620] ;  /* 0x00162000011d7983 */ /* 0x000ea80000100800 */
[----:B------:R-:W2:Y:S01]  /*2d090*/  LDL R28, [R1+0x1624] ;  /* 0x00162400011c7983 */ /* 0x000ea20000100800 */
[----:B0-----:R-:W-:Y:S01]  /*2d0a0*/  @!P3 MOV R5, R25 ;  /* 0x000000190005b202 */ /* 0x001fe20000000f00 */
[----:B------:R-:W-:-:S02]  /*2d0b0*/  @!P3 IMAD.MOV.U32 R4, RZ, RZ, R24 ;  /* 0x000000ffff04b224 */ /* 0x000fc400078e0018 */
[----:B------:R-:W2:Y:S04]  /*2d0c0*/  LDL R25, [R1+0x2090] ;  /* 0x0020900001197983 */ /* 0x000ea80000100800 */
[----:B------:R-:W2:Y:S04]  /*2d0d0*/  LDL R24, [R1+0x209c] ;  /* 0x00209c0001187983 */ /* 0x000ea80000100800 */
[----:B------:R0:W2:Y:S02]  /*2d0e0*/  @!P3 LDG.E.U16 R12, desc[UR12][R4.64] ;  /* 0x0000000c040cb981 */ /* 0x0000a4000c1e1500 */
[----:B0-----:R-:W-:-:S02]  /*2d0f0*/  @!P0 IMAD.MOV.U32 R5, RZ, RZ, R27 ;  /* 0x000000ffff058224 */ /* 0x001fc400078e001b */
[----:B------:R-:W-:Y:S01]  /*2d100*/  @!P0 IMAD.MOV.U32 R4, RZ, RZ, R26 ;  /* 0x000000ffff048224 */ /* 0x000fe200078e001a */
        /* <DEDUP_REMOVED lines=8> */
[----:B----4-:R-:W-:-:S02]  /*2d190*/  @!P2 IMAD.MOV.U32 R4, RZ, RZ, R17 ;  /* 0x000000ffff04a224 */ /* 0x010fc400078e0011 */
[----:B---3--:R-:W-:Y:S01]  /*2d1a0*/  @!P2 IMAD.MOV.U32 R5, RZ, RZ, R18 ;  /* 0x000000ffff05a224 */ /* 0x008fe200078e0012 */
[----:B------:R-:W3:Y:S04]  /*2d1b0*/  LDL R17, [R1+0x20ac] ;  /* 0x0020ac0001117983 */ /* 0x000ee80000100800 */
[----:B------:R-:W4:Y:S04]  /*2d1c0*/  LDL R18, [R1+0x20a0] ;  /* 0x0020a00001127983 */ /* 0x000f280000100800 */
[----:B------:R2:W4:Y:S02]  /*2d1d0*/  @!P2 LDG.E.U16 R9, desc[UR12][R4.64] ;  /* 0x0000000c0409a981 */ /* 0x000524000c1e1500 */
[----:B--2---:R-:W-:-:S02]  /*2d1e0*/  @!P3 IMAD.MOV.U32 R4, RZ, RZ, R15 ;  /* 0x000000ffff04b224 */ /* 0x004fc400078e000f */
[----:B------:R-:W2:Y:S01]  /*2d1f0*/  LDL R15, [R1+0x173c] ;  /* 0x00173c00010f7983 */ /* 0x000ea20000100800 */
[----:B------:R-:W-:-:S03]  /*2d200*/  @!P3 IMAD.MOV.U32 R5, RZ, RZ, R16 ;  /* 0x000000ffff05b224 */ /* 0x000fc600078e0010 */
[----:B------:R-:W2:Y:S04]  /*2d210*/  LDL R16, [R1+0x1738] ;  /* 0x0017380001107983 */ /* 0x000ea80000100800 */
[----:B------:R0:W2:Y:S02]  /*2d220*/  @!P3 LDG.E.U16 R8, desc[UR12][R4.64] ;  /* 0x0000000c0408b981 */ /* 0x0000a4000c1e1500 */
[----:B0-----:R-:W-:Y:S02]  /*2d230*/  @!P0 IMAD.MOV.U32 R4, RZ, RZ, R22 ;  /* 0x000000ffff048224 */ /* 0x001fe400078e0016 */
[----:B------:R-:W-:Y:S01]  /*2d240*/  @!P0 IMAD.MOV.U32 R5, RZ, RZ, R23 ;  /* 0x000000ffff058224 */ /* 0x000fe200078e0017 */
[----:B------:R-:W2:Y:S04]  /*2d250*/  LDL R22, [R1+0x1734] ;  /* 0x0017340001167983 */ /* 0x000ea80000100800 */
[----:B------:R-:W2:Y:S04]  /*2d260*/  LDL R23, [R1+0x1730] ;  /* 0x0017300001177983 */ /* 0x000ea80000100800 */
[----:B------:R0:W2:Y:S02]  /*2d270*/  @!P0 LDG.E.U16 R7, desc[UR12][R4.64] ;  /* 0x0000000c04078981 */ /* 0x0000a4000c1e1500 */
[----:B0-----:R-:W-:Y:S01]  /*2d280*/  PRMT R5, RZ, 0x7610, R5 ;  /* 0x00007610ff057816 */ /* 0x001fe20000000005 */
[----:B------:R-:W-:-:S02]  /*2d290*/  @!P1 IMAD.MOV.U32 R31, RZ, RZ, R25 ;  /* 0x000000ffff1f9224 */ /* 0x000fc400078e0019 */
[----:B------:R-:W-:Y:S01]  /*2d2a0*/  @!P1 IMAD.MOV.U32 R30, RZ, RZ, R24 ;  /* 0x000000ffff1e9224 */ /* 0x000fe200078e0018 */
[----:B------:R-:W-:Y:S01]  /*2d2b0*/  PRMT R4, RZ, 0x7610, R4 ;  /* 0x00007610ff047816 */ /* 0x000fe20000000004 */
[----:B------:R-:W2:Y:S04]  /*2d2c0*/  LDL R25, [R1+0x16b0] ;  /* 0x0016b00001197983 */ /* 0x000ea80000100800 */
[----:B------:R0:W2:Y:S04]  /*2d2d0*/  @!P1 LDG.E.U16 R6, desc[UR12][R30.64] ;  /* 0x0000000c1e069981 */ /* 0x0000a8000c1e1500 */
[----:B------:R-:W2:Y:S01]  /*2d2e0*/  LDL R24, [R1+0x16a8] ;  /* 0x0016a80001187983 */ /* 0x000ea20000100800 */
[----:B0-----:R-:W-:-:S02]  /*2d2f0*/  @!P2 IMAD.MOV.U32 R30, RZ, RZ, R20 ;  /* 0x000000ffff1ea224 */ /* 0x001fc400078e0014 */
[----:B------:R-:W-:Y:S01]  /*2d300*/  @!P2 IMAD.MOV.U32 R31, RZ, RZ, R21 ;  /* 0x000000ffff1fa224 */ /* 0x000fe200078e0015 */
[----:B------:R-:W2:Y:S04]  /*2d310*/  LDL R20, [R1+0x1724] ;  /* 0x0017240001147983 */ /* 0x000ea80000100800 */
[----:B------:R-:W2:Y:S04]  /*2d320*/  LDL R21, [R1+0x1720] ;  /* 0x0017200001157983 */ /* 0x000ea80000100800 */
[----:B------:R3:W2:Y:S02]  /*2d330*/  @!P2 LDG.E.U16 R5, desc[UR12][R30.64] ;  /* 0x0000000c1e05a981 */ /* 0x0006a4000c1e1500 */
[----:B---3--:R-:W-:Y:S01]  /*2d340*/  @!P3 IMAD.MOV.U32 R30, RZ, RZ, R17 ;  /* 0x000000ffff1eb224 */ /* 0x008fe200078e0011 */
[----:B----4-:R-:W-:Y:S01]  /*2d350*/  @!P3 MOV R31, R18 ;  /* 0x00000012001fb202 */ /* 0x010fe20000000f00 */
        /* <DEDUP_REMOVED lines=23> */
[----:B---3--:R-:W-:-:S02]  /*2d4d0*/  @!P0 IMAD.MOV.U32 R30, RZ, RZ, R17 ;  /* 0x000000ffff1e8224 */ /* 0x008fc400078e0011 */
[----:B----4-:R-:W-:Y:S01]  /*2d4e0*/  @!P0 IMAD.MOV.U32 R31, RZ, RZ, R18 ;  /* 0x000000ffff1f8224 */ /* 0x010fe200078e0012 */
[----:B------:R-:W3:Y:S04]  /*2d4f0*/  LDL R17, [R1+0x1634] ;  /* 0x0016340001117983 */ /* 0x000ee80000100800 */
[----:B------:R-:W4:Y:S04]  /*2d500*/  LDL R18, [R1+0x1630] ;  /* 0x0016300001127983 */ /* 0x000f280000100800 */
[----:B------:R2:W4:Y:S02]  /*2d510*/  @!P0 LDG.E.U16 R34, desc[UR12][R30.64] ;  /* 0x0000000c1e228981 */ /* 0x000524000c1e1500 */
[----:B--2---:R-:W-:-:S02]  /*2d520*/  @!P1 IMAD.MOV.U32 R30, RZ, RZ, R15 ;  /* 0x000000ffff1e9224 */ /* 0x004fc400078e000f */
[----:B------:R-:W-:Y:S01]  /*2d530*/  @!P1 IMAD.MOV.U32 R31, RZ, RZ, R25 ;  /* 0x000000ffff1f9224 */ /* 0x000fe200078e0019 */
[----:B------:R-:W2:Y:S01]  /*2d540*/  LDL R15, [R1+0x162c] ;  /* 0x00162c00010f7983 */ /* 0x000ea20000100800 */
[----:B------:R-:W-:-:S03]  /*2d550*/  PRMT R33, RZ, 0x7610, R33 ;  /* 0x00007610ff217816 */ /* 0x000fc60000000021 */
[----:B------:R-:W2:Y:S04]  /*2d560*/  LDL R25, [R1+0x15b0] ;  /* 0x0015b00001197983 */ /* 0x000ea80000100800 */
[----:B------:R0:W2:Y:S02]  /*2d570*/  @!P1 LDG.E.U16 R32, desc[UR12][R30.64] ;  /* 0x0000000c1e209981 */ /* 0x0000a4000c1e1500 */
[----:B0-----:R-:W-:Y:S02]  /*2d580*/  @!P2 IMAD.MOV.U32 R30, RZ, RZ, R16 ;  /* 0x000000ffff1ea224 */ /* 0x001fe400078e0010 */
[----:B------:R-:W2:Y:S01]  /*2d590*/  LDL R16, [R1+0x1628] ;  /* 0x0016280001107983 */ /* 0x000ea20000100800 */
[----:B------:R-:W-:-:S03]  /*2d5a0*/  @!P2 IMAD.MOV.U32 R31, RZ, RZ, R24 ;  /* 0x000000ffff1fa224 */ /* 0x000fc600078e0018 */
[----:B------:R-:W2:Y:S01]  /*2d5b0*/  LDL R24, [R1+0x15b4] ;  /* 0x0015b40001187983 */ /* 0x000ea20000100800 */
[----:B------:R-:W-:-:S03]  /*2d5c0*/  PRMT R35, RZ, 0x7610, R35 ;  /* 0x00007610ff237816 */ /* 0x000fc60000000023 */
[----:B------:R0:W2:Y:S01]  /*2d5d0*/  @!P2 LDG.E.U16 R33, desc[UR12][R30.64] ;  /* 0x0000000c1e21a981 */ /* 0x0000a2000c1e1500 */
[----:B------:R-:W-:Y:S01]  /*2d5e0*/  PRMT R37, RZ, 0x7610, R37 ;  /* 0x00007610ff257816 */ /* 0x000fe20000000025 */
[----:B0-----:R-:W-:Y:S01]  /*2d5f0*/  @!P3 IMAD.MOV.U32 R30, RZ, RZ, R22 ;  /* 0x000000ffff1eb224 */ /* 0x001fe200078e0016 */
[----:B------:R-:W-:Y:S01]  /*2d600*/  @!P3 MOV R31, R23 ;  /* 0x00000017001fb202 */ /* 0x000fe20000000f00 */
        /* <DEDUP_REMOVED lines=11> */
[----:B------:R-:W4:Y:S01]  /*2d6c0*/  LDL R18, [R1+0x2100] ;  /* 0x0021000001127983 */ /* 0x000f220000100800 */
[----:B------:R-:W-:Y:S02]  /*2d6d0*/  PRMT R39, RZ, 0x7610, R39 ;  /* 0x00007610ff277816 */ /* 0x000fe40000000027 */
[----:B------:R-:W-:-:S04]  /*2d6e0*/  PRMT R41, RZ, 0x7610, R41 ;  /* 0x00007610ff297816 */ /* 0x000fc80000000029 */
[----:B------:R2:W4:Y:S01]  /*2d6f0*/  @!P1 LDG.E.U16 R39, desc[UR12][R30.64] ;  /* 0x0000000c1e279981 */ /* 0x000522000c1e1500 */
[----:B------:R-:W-:Y:S01]  /*2d700*/  PRMT R43, RZ, 0x7610, R43 ;  /* 0x00007610ff2b7816 */ /* 0x000fe2000000002b */
[----:B--2---:R-:W-:Y:S01]  /*2d710*/  @!P2 IMAD.MOV.U32 R30, RZ, RZ, R15 ;  /* 0x000000ffff1ea224 */ /* 0x004fe200078e000f */
[----:B------:R-:W-:Y:S02]  /*2d720*/  PRMT R45, RZ, 0x7610, R45 ;  /* 0x00007610ff2d7816 */ /* 0x000fe4000000002d */
[----:B------:R-:W-:Y:S02]  /*2d730*/  PRMT R47, RZ, 0x7610, R47 ;  /* 0x00007610ff2f7816 */ /* 0x000fe4000000002f */
[----:B------:R-:W-:Y:S02]  /*2d740*/  PRMT R48, RZ, 0x7610, R48 ;  /* 0x00007610ff307816 */ /* 0x000fe40000000030 */
[----:B------:R-:W-:Y:S02]  /*2d750*/  PRMT R49, RZ, 0x7610, R49 ;  /* 0x00007610ff317816 */ /* 0x000fe40000000031 */
[----:B------:R-:W-:-:S02]  /*2d760*/  PRMT R3, RZ, 0x7610, R3 ;  /* 0x00007610ff037816 */ /* 0x000fc40000000003 */
[----:B------:R-:W-:Y:S01]  /*2d770*/  PRMT R19, RZ, 0x7610, R19 ;  /* 0x00007610ff137816 */ /* 0x000fe20000000013 */
[----:B------:R-:W2:Y:S01]  /*2d780*/  LDL R15, [R1+0x20f4] ;  /* 0x0020f400010f7983 */ /* 0x000ea20000100800 */
[----:B------:R-:W-:-:S03]  /*2d790*/  @!P2 IMAD.MOV.U32 R31, RZ, RZ, R16 ;  /* 0x000000ffff1fa224 */ /* 0x000fc600078e0010 */
[----:B------:R-:W2:Y:S04]  /*2d7a0*/  LDL R16, [R1+0x20e8] ;  /* 0x0020e80001107983 */ /* 0x000ea80000100800 */
[----:B------:R0:W2:Y:S02]  /*2d7b0*/  @!P2 LDG.E.U16 R41, desc[UR12][R30.64] ;  /* 0x0000000c1e29a981 */ /* 0x0000a4000c1e1500 */
[----:B0-----:R-:W-:Y:S02]  /*2d7c0*/  @!P3 IMAD.MOV.U32 R30, RZ, RZ, R28 ;  /* 0x000000ffff1eb224 */ /* 0x001fe400078e001c */
[----:B------:R-:W-:-:S05]  /*2d7d0*/  @!P3 IMAD.MOV.U32 R31, RZ, RZ, R29 ;  /* 0x000000ffff1fb224 */ /* 0x000fca00078e001d */
        /* <DEDUP_REMOVED lines=10> */
[----:B0-----:R-:W-:Y:S01]  /*2d880*/  @!P3 IMAD.MOV.U32 R30, RZ, RZ, R20 ;  /* 0x000000ffff1eb224 */ /* 0x001fe200078e0014 */
[----:B------:R-:W-:-:S05]  /*2d890*/  @!P3 MOV R31, R21 ;  /* 0x00000015001fb202 */ /* 0x000fca0000000f00 */
[----:B------:R3:W2:Y:S02]  /*2d8a0*/  @!P3 LDG.E.U16 R49, desc[UR12][R30.64] ;  /* 0x0000000c1e31b981 */ /* 0x0006a4000c1e1500 */
[----:B---3--:R-:W-:Y:S02]  /*2d8b0*/  @!P3 IMAD.MOV.U32 R30, RZ, RZ, R17 ;  /* 0x000000ffff1eb224 */ /* 0x008fe400078e0011 */
[----:B----4-:R-:W-:-:S05]  /*2d8c0*/  @!P3 IMAD.MOV.U32 R31, RZ, RZ, R18 ;  /* 0x000000ffff1fb224 */ /* 0x010fca00078e0012 */
[----:B------:R-:W3:Y:S04]  /*2d8d0*/  @!P3 LDG.E.U16 R3, desc[UR12][R30.64] ;  /* 0x0000000c1e03b981 */ /* 0x000ee8000c1e1500 */
[----:B------:R-:W-:Y:S04]  /*2d8e0*/  STL.S16 [R1+0x900], R19 ;  /* 0x0009001301007387 */ /* 0x000fe80000100600 */
[----:B---3--:R0:W-:Y:S04]  /*2d8f0*/  STL [R1+0x38a0], R3 ;  /* 0x0038a00301007387 */ /* 0x0081e80000100800 */
[----:B0-----:R-:W3:Y:S01]  /*2d900*/  LDL.LU R3, [R1+0x900] ;  /* 0x0009000001037983 */ /* 0x001ee20000300800 */
[----:B--2---:R-:W-:-:S02]  /*2d910*/  @!P0 IMAD.MOV.U32 R30, RZ, RZ, R15 ;  /* 0x000000ffff1e8224 */ /* 0x004fc400078e000f */
[----:B------:R-:W-:Y:S01]  /*2d920*/  @!P0 IMAD.MOV.U32 R31, RZ, RZ, R16 ;  /* 0x000000ffff1f8224 */ /* 0x000fe200078e0010 */
[----:B------:R-:W2:Y:S04]  /*2d930*/  LDL R15, [R1+0x20fc] ;  /* 0x0020fc00010f7983 */ /* 0x000ea80000100800 */
[----:B------:R-:W4:Y:S04]  /*2d940*/  LDL R16, [R1+0x20f0] ;  /* 0x0020f00001107983 */ /* 0x000f280000100800 */
[----:B---3--:R2:W3:Y:S02]  /*2d950*/  @!P0 LDG.E.U16 R3, desc[UR12][R30.64] ;  /* 0x0000000c1e038981 */ /* 0x0084e4000c1e1500 */
[----:B--2---:R-:W-:-:S02]  /*2d960*/  @!P1 IMAD.MOV.U32 R30, RZ, RZ, R15 ;  /* 0x000000ffff1e9224 */ /* 0x004fc400078e000f */
[----:B---3--:R-:W-:Y:S04]  /*2d970*/  STL [R1+0x38a4], R3 ;  /* 0x0038a40301007387 */ /* 0x008fe80000100800 */
        /* <DEDUP_REMOVED lines=163> */
[----:B------:R-:W2:Y:S04]  /*2e3b0*/  LDL R17, [R1+0x20f8] ;  /* 0x0020f80001117983 */ /* 0x000ea80000100800 */
[----:B------:R-:W3:Y:S01]  /*2e3c0*/  LDL R15, [R1+0x2104] ;  /* 0x00210400010f7983 */ /* 0x000ee20000100800 */
[----:B------:R-:W-:Y:S01]  /*2e3d0*/  PRMT R2, RZ, 0x7610, R2 ;  /* 0x00007610ff027816 */ /* 0x000fe20000000002 */
[----:B----4-:R-:W-:Y:S01]  /*2e3e0*/  @!P1 IMAD.MOV.U32 R31, RZ, RZ, R16 ;  /* 0x000000ffff1f9224 */ /* 0x010fe200078e0010 */
[----:B------:R-:W-:Y:S01]  /*2e3f0*/  PRMT R14, RZ, 0x7610, R14 ;  /* 0x00007610ff0e7816 */ /* 0x000fe2000000000e */
[----:B------:R-:W4:Y:S04]  /*2e400*/  LDL.LU R24, [R1+0x320] ;  /* 0x0003200001187983 */ /* 0x000f280000300800 */
[----:B------:R2:W4:Y:S04]  /*2e410*/  @!P1 LDG.E.U16 R2, desc[UR12][R30.64] ;  /* 0x0000000c1e029981 */ /* 0x000528000c1e1500 */
        /* <DEDUP_REMOVED lines=19> */
[----:B------:R-:W0:Y:S01]  /*2e550*/  S2R R0, SR_TID.X ;  /* 0x0000000000007919 */ /* 0x000e220000002100 */
[----:B--2---:R-:W-:-:S02]  /*2e560*/  @!P2 IMAD.MOV.U32 R31, RZ, RZ, R17 ;  /* 0x000000ffff1fa224 */ /* 0x004fc400078e0011 */
[----:B---3--:R-:W-:-:S05]  /*2e570*/  @!P2 IMAD.MOV.U32 R30, RZ, RZ, R15 ;  /* 0x000000ffff1ea224 */ /* 0x008fca00078e000f */
[----:B------:R-:W2:Y:S04]  /*2e580*/  @!P2 LDG.E.U16 R14, desc[UR12][R30.64] ;  /* 0x0000000c1e0ea981 */ /* 0x000ea8000c1e1500 */
[----:B----4-:R-:W-:Y:S04]  /*2e590*/  STL [R1+0x38a8], R2 ;  /* 0x0038a80201007387 */ /* 0x010fe80000100800 */
        /* <DEDUP_REMOVED lines=108> */
[----:B0-----:R-:W-:-:S03]  /*2ec60*/  LOP3.LUT R0, R0, 0x1f, RZ, 0xc0, !PT ;  /* 0x0000001f00007812 */ /* 0x001fc600078ec0ff */
[----:B------:R-:W-:Y:S04]  /*2ec70*/  STL [R1+0x3d38], R2 ;  /* 0x003d380201007387 */ /* 0x000fe80000100800 */
[----:B------:R-:W-:Y:S04]  /*2ec80*/  STL [R1+0x3d40], R2 ;  /* 0x003d400201007387 */ /* 0x000fe80000100800 */
[----:B------:R-:W-:Y:S04]  /*2ec90*/  STL [R1+0x3d48], R2 ;  /* 0x003d480201007387 */ /* 0x000fe80000100800 */
[----:B------:R-:W-:Y:S04]  /*2eca0*/  STL [R1+0x3d50], R2 ;  /* 0x003d500201007387 */ /* 0x000fe80000100800 */
[----:B------:R-:W-:Y:S01]  /*2ecb0*/  STL [R1+0x3d58], R2 ;  /* 0x003d580201007387 */ /* 0x000fe20000100800 */
[----:B------:R-:W-:-:S03]  /*2ecc0*/  IMAD.SHL.U32 R0, R0, 0x2, RZ ;  /* 0x0000000200007824 */ /* 0x000fc600078e00ff */
[----:B------:R-:W-:Y:S04]  /*2ecd0*/  STL [R1+0x3d60], R2 ;  /* 0x003d600201007387 */ /* 0x000fe80000100800 */
[----:B------:R-:W-:Y:S04]  /*2ece0*/  STL [R1+0x3d68], R2 ;  /* 0x003d680201007387 */ /* 0x000fe80000100800 */
[----:B------:R-:W-:Y:S04]  /*2ecf0*/  STL [R1+0x3d70], R2 ;  /* 0x003d700201007387 */ /* 0x000fe80000100800 */
[----:B------:R-:W-:Y:S04]  /*2ed00*/  STL [R1+0x3d78], R2 ;  /* 0x003d780201007387 */ /* 0x000fe80000100800 */
[----:B------:R0:W-:Y:S01]  /*2ed10*/  STL [R1+0x3d80], R2 ;  /* 0x003d800201007387 */ /* 0x0001e20000100800 */
[----:B------:R-:W-:-:S03]  /*2ed20*/  LOP3.LUT R16, R0, 0x30, RZ, 0x3c, !PT ;  /* 0x0000003000107812 */ /* 0x000fc600078e3cff */
[----:B0-----:R-:W3:Y:S04]  /*2ed30*/  LDL.LU R2, [R1+0x2d0] ;  /* 0x0002d00001027983 */ /* 0x001ee80000300800 */
[----:B------:R-:W4:Y:S04]  /*2ed40*/  LDL.LU R0, [R1+0x2cc] ;  /* 0x0002cc0001007983 */ /* 0x000f280000300800 */
        /* <DEDUP_REMOVED lines=20> */
[----:B--2---:R0:W-:Y:S04]  /*2ee90*/  STL [R1+0x8f4], R14 ;  /* 0x0008f40e01007387 */ /* 0x0041e80000100800 */
[----:B0-----:R-:W2:Y:S04]  /*2eea0*/  LDL.LU R14, [R1+0x2c8] ;  /* 0x0002c800010e7983 */ /* 0x001ea80000300800 */
        /* <DEDUP_REMOVED lines=28> */
[----:B---3--:R-:W-:Y:S04]  /*2f070*/  STS.U16 [R16+UR5+0x9d80], R2 ;  /* 0x009d800210007988 */ /* 0x008fe80008000405 */
[----:B----4-:R0:W-:Y:S04]  /*2f080*/  STS.U16 [R16+UR5+0x9dc0], R0 ;  /* 0x009dc00010007988 */ /* 0x0101e80008000405 */
[----:B0-----:R-:W3:Y:S04]  /*2f090*/  LDL.LU R0, [R1+0x1f4] ;  /* 0x0001f40001007983 */ /* 0x001ee80000300800 */
[----:B------:R-:W4:Y:S04]  /*2f0a0*/  LDL.LU R2, [R1+0x1e8] ;  /* 0x0001e80001027983 */ /* 0x000f280000300800 */
[----:B--2---:R0:W-:Y:S04]  /*2f0b0*/  STS.U16 [R16+UR5+0x9fc0], R14 ;  /* 0x009fc00e10007988 */ /* 0x0041e80008000405 */
[----:B------:R1:W-:Y:S04]  /*2f0c0*/  STS.U16 [R16+UR5+0x9f80], R15 ;  /* 0x009f800f10007988 */ /* 0x0003e80008000405 */
[----:B------:R2:W-:Y:S04]  /*2f0d0*/  STS.U16 [R16+UR5+0xa180], R17 ;  /* 0x00a1801110007988 */ /* 0x0005e80008000405 */
[----:B------:R0:W-:Y:S04]  /*2f0e0*/  STS.U16 [R16+UR5+0xa1c0], R18 ;  /* 0x00a1c01210007988 */ /* 0x0001e80008000405 */
[----:B------:R1:W-:Y:S04]  /*2f0f0*/  STS.U16 [R16+UR5+0xa3c0], R19 ;  /* 0x00a3c01310007988 */ /* 0x0003e80008000405 */
[----:B------:R2:W-:Y:S04]  /*2f100*/  STS.U16 [R16+UR5+0xa380], R20 ;  /* 0x00a3801410007988 */ /* 0x0005e80008000405 */
[----:B0-----:R-:W4:Y:S04]  /*2f110*/  LDL.LU R14, [R1+0x1dc] ;  /* 0x0001dc00010e7983 */ /* 0x001f280000300800 */
[----:B-1----:R-:W4:Y:S04]  /*2f120*/  LDL.LU R15, [R1+0x1d0] ;  /* 0x0001d000010f7983 */ /* 0x002f280000300800 */
[----:B--2---:R-:W2:Y:S04]  /*2f130*/  LDL.LU R17, [R1+0x1cc] ;  /* 0x0001cc0001117983 */ /* 0x004ea80000300800 */
[----:B------:R-:W2:Y:S04]  /*2f140*/  LDL.LU R18, [R1+0x15c] ;  /* 0x00015c0001127983 */ /* 0x000ea80000300800 */
[----:B------:R-:W2:Y:S04]  /*2f150*/  LDL.LU R19, [R1+0x158] ;  /* 0x0001580001137983 */ /* 0x000ea80000300800 */
[----:B------:R0:W-:Y:S04]  /*2f160*/  STS.U16 [R16+UR5+0xa580], R21 ;  /* 0x00a5801510007988 */ /* 0x0001e80008000405 */
[----:B------:R-:W2:Y:S04]  /*2f170*/  LDL.LU R20, [R1+0x154] ;  /* 0x0001540001147983 */ /* 0x000ea80000300800 */
        /* <DEDUP_REMOVED lines=44> */
[----:B---3--:R-:W3:Y:S04]  /*2f440*/  LDL.LU R61, [R1+0xf8] ;  /* 0x0000f800013d7983 */ /* 0x008ee80000300800 */
[----:B------:R0:W-:Y:S02]  /*2f450*/  STS.U16 [R16+UR5+0xbb80], R0 ;  /* 0x00bb800010007988 */ /* 0x0001e40008000405 */
[----:B0-----:R-:W0:Y:S02]  /*2f460*/  S2R R0, SR_TID.X ;  /* 0x0000000000007919 */ /* 0x001e240000002100 */
[----:B----4-:R1:W-:Y:S04]  /*2f470*/  STS.U16 [R16+UR5+0xbd80], R2 ;  /* 0x00bd800210007988 */ /* 0x0103e80008000405 */
[----:B-1----:R-:W4:Y:S01]  /*2f480*/  LDL.LU R2, [R1+0xf4] ;  /* 0x0000f40001027983 */ /* 0x002f220000300800 */
[----:B0-----:R-:W-:-:S05]  /*2f490*/  LOP3.LUT R0, R0, 0x1f, RZ, 0xc0, !PT ;  /* 0x0000001f00007812 */ /* 0x001fca00078ec0ff */
[----:B------:R-:W-:Y:S01]  /*2f4a0*/  IMAD.SHL.U32 R0, R0, 0x2, RZ ;  /* 0x0000000200007824 */ /* 0x000fe200078e00ff */
[----:B------:R0:W-:Y:S04]  /*2f4b0*/  STS.U16 [R16+UR5+0xbdc0], R14 ;  /* 0x00bdc00e10007988 */ /* 0x0001e80008000405 */
[----:B------:R1:W-:Y:S04]  /*2f4c0*/  STS.U16 [R16+UR5+0xbfc0], R15 ;  /* 0x00bfc00f10007988 */ /* 0x0003e80008000405 */
[----:B--2---:R2:W-:Y:S04]  /*2f4d0*/  STS.U16 [R16+UR5+0xbf80], R17 ;  /* 0x00bf801110007988 */ /* 0x0045e80008000405 */
[----:B------:R0:W-:Y:S04]  /*2f4e0*/  STS.U16 [R0+UR5], R18 ;  /* 0x0000001200007988 */ /* 0x0001e80008000405 */
[----:B------:R0:W-:Y:S04]  /*2f4f0*/  STS.U16 [R0+UR5+0x40], R19 ;  /* 0x0000401300007988 */ /* 0x0001e80008000405 */
[----:B------:R2:W-:Y:S04]  /*2f500*/  STS.U16 [R0+UR5+0x80], R20 ;  /* 0x0000801400007988 */ /* 0x0005e80008000405 */
[----:B0-----:R-:W4:Y:S04]  /*2f510*/  LDL.LU R14, [R1+0xf0] ;  /* 0x0000f000010e7983 */ /* 0x001f280000300800 */
[----:B-1----:R-:W4:Y:S04]  /*2f520*/  LDL.LU R15, [R1+0xec] ;  /* 0x0000ec00010f7983 */ /* 0x002f280000300800 */
[----:B--2---:R-:W2:Y:S04]  /*2f530*/  LDL.LU R16, [R1+0xe8] ;  /* 0x0000e80001107983 */ /* 0x004ea80000300800 */
        /* <DEDUP_REMOVED lines=44> */
[----:B---3--:R3:W-:Y:S04]  /*2f800*/  STS.U16 [R0+UR5+0x1840], R61 ;  /* 0x0018403d00007988 */ /* 0x0087e80008000405 */
[----:B0-----:R-:W2:Y:S04]  /*2f810*/  LDL.LU R57, [R1+0x8c] ;  /* 0x00008c0001397983 */ /* 0x001ea80000300800 */
[----:B-1----:R-:W2:Y:S04]  /*2f820*/  LDL.LU R58, [R1+0x88] ;  /* 0x00008800013a7983 */ /* 0x002ea80000300800 */
[----:B------:R-:W2:Y:S04]  /*2f830*/  LDL.LU R59, [R1+0x84] ;  /* 0x00008400013b7983 */ /* 0x000ea80000300800 */
[----:B------:R-:W2:Y:S04]  /*2f840*/  LDL.LU R60, [R1+0x80] ;  /* 0x00008000013c7983 */ /* 0x000ea80000300800 */
[----:B---3--:R-:W3:Y:S04]  /*2f850*/  LDL.LU R61, [R1+0x7c] ;  /* 0x00007c00013d7983 */ /* 0x008ee80000300800 */
[----:B----4-:R0:W-:Y:S04]  /*2f860*/  STS.U16 [R0+UR5+0x18c0], R14 ;  /* 0x0018c00e00007988 */ /* 0x0101e80008000405 */
[----:B------:R1:W-:Y:S04]  /*2f870*/  STS.U16 [R0+UR5+0x1c40], R15 ;  /* 0x001c400f00007988 */ /* 0x0003e80008000405 */
[----:B--2---:R2:W-:Y:S04]  /*2f880*/  STS.U16 [R0+UR5+0x1c00], R16 ;  /* 0x001c001000007988 */ /* 0x0045e80008000405 */
[----:B------:R4:W-:Y:S04]  /*2f890*/  STS.U16 [R0+UR5+0x1cc0], R17 ;  /* 0x001cc01100007988 */ /* 0x0009e80008000405 */
[----:B------:R1:W-:Y:S04]  /*2f8a0*/  STS.U16 [R0+UR5+0x1c80], R18 ;  /* 0x001c801200007988 */ /* 0x0003e80008000405 */
[----:B------:R2:W-:Y:S04]  /*2f8b0*/  STS.U16 [R0+UR5+0x2000], R19 ;  /* 0x0020001300007988 */ /* 0x0005e80008000405 */
[----:B0-----:R-:W3:Y:S04]  /*2f8c0*/  LDL.LU R14, [R1+0x78] ;  /* 0x00007800010e7983 */ /* 0x001ee80000300800 */
[----:B-1----:R-:W3:Y:S04]  /*2f8d0*/  LDL.LU R15, [R1+0x74] ;  /* 0x00007400010f7983 */ /* 0x002ee80000300800 */
[----:B--2---:R-:W2:Y:S04]  /*2f8e0*/  LDL.LU R16, [R1+0x70] ;  /* 0x0000700001107983 */ /* 0x004ea80000300800 */
        /* <DEDUP_REMOVED lines=44> */
[----:B---3--:R3:W-:Y:S04]  /*2fbb0*/  STS.U16 [R0+UR5+0x3800], R61 ;  /* 0x0038003d00007988 */ /* 0x0087e80008000405 */
[----:B0-----:R-:W4:Y:S04]  /*2fbc0*/  LDL.LU R56, [R1+0x18] ;  /* 0x0000180001387983 */ /* 0x001f280000300800 */
[----:B-1----:R-:W4:Y:S04]  /*2fbd0*/  LDL.LU R57, [R1+0x14] ;  /* 0x0000140001397983 */ /* 0x002f280000300800 */
[----:B------:R-:W4:Y:S04]  /*2fbe0*/  LDL.LU R58, [R1+0x10] ;  /* 0x00001000013a7983 */ /* 0x000f280000300800 */
[----:B------:R-:W4:Y:S04]  /*2fbf0*/  LDL.LU R59, [R1+0xc] ;  /* 0x00000c00013b7983 */ /* 0x000f280000300800 */
[----:B------:R-:W4:Y:S04]  /*2fc00*/  LDL.LU R60, [R1+0x8] ;  /* 0x00000800013c7983 */ /* 0x000f280000300800 */
[----:B---3--:R-:W3:Y:S04]  /*2fc10*/  LDL.LU R61, [R1+0x4] ;  /* 0x00000400013d7983 */ /* 0x008ee80000300800 */
[----:B------:R0:W-:Y:S04]  /*2fc20*/  STS.U16 [R0+UR5+0x1880], R2 ;  /* 0x0018800200007988 */ /* 0x0001e80008000405 */
[----:B0-----:R-:W3:Y:S04]  /*2fc30*/  LDL.LU R2, [R1] ;  /* 0x0000000001027983 */ /* 0x001ee80000300800 */
[----:B------:R-:W-:Y:S04]  /*2fc40*/  STS.U16 [R0+UR5+0x7cc0], R5 ;  /* 0x007cc00500007988 */ /* 0x000fe80008000405 */
[----:B------:R-:W-:Y:S04]  /*2fc50*/  STS.U16 [R0+UR5+0x7c80], R4 ;  /* 0x007c800400007988 */ /* 0x000fe80008000405 */
[----:B------:R0:W-:Y:S04]  /*2fc60*/  STS.U16 [R0+UR5+0x3840], R14 ;  /* 0x0038400e00007988 */ /* 0x0001e80008000405 */
[----:B------:R1:W-:Y:S04]  /*2fc70*/  STS.U16 [R0+UR5+0x3880], R15 ;  /* 0x0038800f00007988 */ /* 0x0003e80008000405 */
[----:B--2---:R2:W-:Y:S04]  /*2fc80*/  STS.U16 [R0+UR5+0x38c0], R16 ;  /* 0x0038c01000007988 */ /* 0x0045e80008000405 */
[----:B----4-:R4:W-:Y:S04]  /*2fc90*/  STS.U16 [R0+UR5+0x3c40], R17 ;  /* 0x003c401100007988 */ /* 0x0109e80008000405 */
[----:B------:R0:W-:Y:S04]  /*2fca0*/  STS.U16 [R0+UR5+0x3c00], R18 ;  /* 0x003c001200007988 */ /* 0x0001e80008000405 */
[----:B------:R2:W-:Y:S04]  /*2fcb0*/  STS.U16 [R0+UR5+0x3cc0], R19 ;  /* 0x003cc01300007988 */ /* 0x0005e80008000405 */
[----:B0-----:R-:W3:Y:S04]  /*2fcc0*/  LDL.LU R14, [R1+0x3df8] ;  /* 0x003df800010e7983 */ /* 0x001ee80000300800 */
[----:B-1----:R-:W3:Y:S04]  /*2fcd0*/  LDL.LU R15, [R1+0x3df4] ;  /* 0x003df400010f7983 */ /* 0x002ee80000300800 */
[----:B--2---:R-:W2:Y:S04]  /*2fce0*/  LDL.LU R16, [R1+0x3df0] ;  /* 0x003df00001107983 */ /* 0x004ea80000300800 */
[----:B----4-:R-:W4:Y:S04]  /*2fcf0*/  LDL.LU R17, [R1+0x3dec] ;  /* 0x003dec0001117983 */ /* 0x010f280000300800 */
[----:B------:R-:W2:Y:S04]  /*2fd00*/  LDL.LU R18, [R1+0x3de8] ;  /* 0x003de80001127983 */ /* 0x000ea80000300800 */
        /* <DEDUP_REMOVED lines=47> */
[----:B------:R-:W2:Y:S04]  /*30000*/  LDL.LU R60, [R1+0x3d88] ;  /* 0x003d8800013c7983 */ /* 0x000ea80000300800 */
[----:B---3--:R-:W3:Y:S04]  /*30010*/  LDL.LU R61, [R1+0x3d84] ;  /* 0x003d8400013d7983 */ /* 0x008ee80000300800 */
[----:B------:R-:W2:Y:S04]  /*30020*/  LDL R5, [R1+0x171c] ;  /* 0x00171c0001057983 */ /* 0x000ea80000100800 */
[----:B------:R-:W2:Y:S01]  /*30030*/  LDL R4, [R1+0x1718] ;  /* 0x0017180001047983 */ /* 0x000ea20000100800 */
[----:B------:R-:W-:-:S03]  /*30040*/  PRMT R3, RZ, 0x7610, R3 ;  /* 0x00007610ff037816 */ /* 0x000fc60000000003 */
[----:B------:R0:W-:Y:S04]  /*30050*/  STS.U16 [R0+UR5+0x5480], R2 ;  /* 0x0054800200007988 */ /* 0x0001e80008000405 */
[----:B------:R-:W-:Y:S04]  /*30060*/  STS.U16 [R0+UR5+0x74c0], R13 ;  /* 0x0074c00d00007988 */ /* 0x000fe80008000405 */
[----:B------:R-:W-:Y:S04]  /*30070*/  STS.U16 [R0+UR5+0x7480], R12 ;  /* 0x0074800c00007988 */ /* 0x000fe80008000405 */
[----:B------:R-:W-:Y:S01]  /*30080*/  STS.U16 [R0+UR5+0x7800], R11 ;  /* 0x0078000b00007988 */ /* 0x000fe20008000405 */
[----:B--2---:R-:W-:-:S04]  /*30090*/  @!P0 LOP3.LUT R5, R5, R4, RZ, 0x3c, !PT ;  /* 0x0000000405058212 */ /* 0x004fc800078e3cff */
[----:B------:R-:W-:-:S04]  /*300a0*/  @!P0 LOP3.LUT R4, R5, R4, RZ, 0x3c, !PT ;  /* 0x0000000405048212 */ /* 0x000fc800078e3cff */
[----:B------:R-:W-:-:S05]  /*300b0*/  @!P0 LOP3.LUT R5, R5, R4, RZ, 0x3c, !PT ;  /* 0x0000000405058212 */ /* 0x000fca00078e3cff */
[----:B------:R-:W2:Y:S01]  /*300c0*/  @!P0 LDG.E.U16 R3, desc[UR12][R4.64] ;  /* 0x0000000c04038981 */ /* 0x000ea2000c1e1500 */
[----:B0-----:R-:W-:-:S03]  /*300d0*/  LOP3.LUT R2, R0, 0x10, RZ, 0x3c, !PT ;  /* 0x0000001000027812 */ /* 0x001fc600078e3cff */
        /* <DEDUP_REMOVED lines=50> */
[----:B0-----:R-:W3:Y:S04]  /*30400*/  LDL.LU R0, [R1+0x20e0] ;  /* 0x0020e00001007983 */ /* 0x001ee80000300800 */
[----:B------:R0:W-:Y:S04]  /*30410*/  STS.U16 [R2+UR5+0xd80], R49 ;  /* 0x000d803102007988 */ /* 0x0001e80008000405 */
[----:B0-----:R-:W4:Y:S04]  /*30420*/  LDL.LU R2, [R1+0x3d80] ;  /* 0x003d800001027983 */ /* 0x001f280000300800 */
[----:B--2---:R0:W-:Y:S04]  /*30430*/  STL [R1+0x8f0], R3 ;  /* 0x0008f00301007387 */ /* 0x0041e80000100800 */
[----:B0-----:R-:W2:Y:S04]  /*30440*/  LDL.LU R3, [R1+0x3d7c] ;  /* 0x003d7c0001037983 */ /* 0x001ea80000300800 */
[----:B------:R-:W2:Y:S04]  /*30450*/  LDL R4, [R1+0x1710] ;  /* 0x0017100001047983 */ /* 0x000ea80000100800 */
[----:B------:R-:W2:Y:S01]  /*30460*/  LDL R5, [R1+0x1714] ;  /* 0x0017140001057983 */ /* 0x000ea20000100800 */
[----:B----4-:R-:W-:-:S02]  /*30470*/  PRMT R2, RZ, 0x7610, R2 ;  /* 0x00007610ff027816 */ /* 0x010fc40000000002 */
[----:B--2---:R-:W-:-:S04]  /*30480*/  @!P1 LOP3.LUT R5, R5, R4, RZ, 0x3c, !PT ;  /* 0x0000000405059212 */ /* 0x004fc800078e3cff */
[----:B------:R-:W-:-:S04]  /*30490*/  @!P1 LOP3.LUT R4, R5, R4, RZ, 0x3c, !PT ;  /* 0x0000000405049212 */ /* 0x000fc800078e3cff */
[----:B------:R-:W-:-:S05]  /*304a0*/  @!P1 LOP3.LUT R5, R5, R4, RZ, 0x3c, !PT ;  /* 0x0000000405059212 */ /* 0x000fca00078e3cff */
[----:B------:R-:W2:Y:S04]  /*304b0*/  @!P1 LDG.E.U16 R2, desc[UR12][R4.64] ;  /* 0x0000000c04029981 */ /* 0x000ea8000c1e1500 */
        /* <DEDUP_REMOVED lines=2100> */
[----:B------:R-:W4:Y:S02]  /*38800*/  LDL R5, [R1+0xce4] ;  /* 0x000ce40001057983 */ /* 0x000f240000100800 */
[----:B----4-:R-:W-:-:S02]  /*38810*/  @!P3 LOP3.LUT R5, R5, R4, RZ, 0x3c, !PT ;  /* 0x000000040505b212 */ /* 0x010fc400078e3cff */
[----:B---3--:R-:W-:Y:S02]  /*38820*/  PRMT R3, RZ, 0x7610, R3 ;  /* 0x00007610ff037816 */ /* 0x008fe40000000003 */
        /* <DEDUP_REMOVED lines=240> */
[----:B------:R-:W4:Y:S01]  /*39730*/  LDL R5, [R1+0xbac] ;  /* 0x000bac0001057983 */ /* 0x000f220000100800 */
[----:B------:R-:W-:-:S02]  /*39740*/  PRMT R30, RZ, 0x7610, R30 ;  /* 0x00007610ff1e7816 */ /* 0x000fc4000000001e */
[----:B----4-:R-:W-:-:S04]  /*39750*/  @!P2 LOP3.LUT R5, R5, R4, RZ, 0x3c, !PT ;  /* 0x000000040505a212 */ /* 0x010fc800078e3cff */
[----:B------:R-:W-:-:S04]  /*39760*/  @!P2 LOP3.LUT R4, R5, R4, RZ, 0x3c, !PT ;  /* 0x000000040504a212 */ /* 0x000fc800078e3cff */
[----:B------:R-:W-:-:S05]  /*39770*/  @!P2 LOP3.LUT R5, R5, R4, RZ, 0x3c, !PT ;  /* 0x000000040505a212 */ /* 0x000fca00078e3cff */
[----:B------:R0:W4:Y:S04]  /*39780*/  @!P2 LDG.E.U16 R30, desc[UR12][R4.64] ;  /* 0x0000000c041ea981 */ /* 0x000128000c1e1500 */
[----:B------:R-:W0:Y:S04]  /*39790*/  LDL R4, [R1+0xba0] ;  /* 0x000ba00001047983 */ /* 0x000e280000100800 */
[----:B------:R-:W0:Y:S01]  /*397a0*/  LDL R5, [R1+0xba4] ;  /* 0x000ba40001057983 */ /* 0x000e220000100800 */
[----:B---3--:R-:W-:Y:S02]  /*397b0*/  PRMT R3, RZ, 0x7610, R3 ;  /* 0x00007610ff037816 */ /* 0x008fe40000000003 */
[----:B0-----:R-:W-:-:S04]  /*397c0*/  @!P3 LOP3.LUT R5, R5, R4, RZ, 0x3c, !PT ;  /* 0x000000040505b212 */ /* 0x001fc800078e3cff */
[----:B------:R-:W-:-:S04]  /*397d0*/  @!P3 LOP3.LUT R4, R5, R4, RZ, 0x3c, !PT ;  /* 0x000000040504b212 */ /* 0x000fc800078e3cff */
[----:B------:R-:W-:-:S05]  /*397e0*/  @!P3 LOP3.LUT R5, R5, R4, RZ, 0x3c, !PT ;  /* 0x000000040505b212 */ /* 0x000fca00078e3cff */
[----:B------:R-:W3:Y:S04]  /*397f0*/  @!P3 LDG.E.U16 R3, desc[UR12][R4.64] ;  /* 0x0000000c0403b981 */ /* 0x000ee8000c1e1500 */
[----:B----4-:R0:W-:Y:S04]  /*39800*/  STL [R1+0xb4], R30 ;  /* 0x0000b41e01007387 */ /* 0x0101e80000100800 */
[----:B0-----:R-:W4:Y:S04]  /*39810*/  LDL R30, [R1+0xb7c] ;  /* 0x000b7c00011e7983 */ /* 0x001f280000100800 */
[----:B---3--:R0:W-:Y:S04]  /*39820*/  STL [R1+0xb0], R3 ;  /* 0x0000b00301007387 */ /* 0x0081e80000100800 */
[----:B0-----:R-:W3:Y:S04]  /*39830*/  LDL.LU R3, [R1+0x3964] ;  /* 0x0039640001037983 */ /* 0x001ee80000300800 */
[----:B------:R-:W2:Y:S04]  /*39840*/  LDL R4, [R1+0xb98] ;  /* 0x000b980001047983 */ /* 0x000ea80000100800 */
[----:B------:R-:W2:Y:S02]  /*39850*/  LDL R5, [R1+0xb9c] ;  /* 0x000b9c0001057983 */ /* 0x000ea40000100800 */
[----:B--2---:R-:W-:-:S02]  /*39860*/  @!P0 LOP3.LUT R5, R5, R4, RZ, 0x3c, !PT ;  /* 0x0000000405058212 */ /* 0x004fc400078e3cff */
[----:B---3--:R-:W-:Y:S02]  /*39870*/  PRMT R3, RZ, 0x7610, R3 ;  /* 0x00007610ff037816 */ /* 0x008fe40000000003 */
[----:B------:R-:W-:-:S04]  /*39880*/  @!P0 LOP3.LUT R4, R5, R4, RZ, 0x3c, !PT ;  /* 0x0000000405048212 */ /* 0x000fc800078e3cff */
[----:B------:R-:W-:-:S05]  /*39890*/  @!P0 LOP3.LUT R5, R5, R4, RZ, 0x3c, !PT ;  /* 0x0000000405058212 */ /* 0x000fca00078e3cff */
[----:B------:R-:W2:Y:S04]  /*398a0*/  @!P0 LDG.E.U16 R3, desc[UR12][R4.64] ;  /* 0x0000000c04038981 */ /* 0x000ea8000c1e1500 */
[----:B--2---:R0:W-:Y:S04]  /*398b0*/  STL [R1+0xac], R3 ;  /* 0x0000ac0301007387 */ /* 0x0041e80000100800 */
[----:B0-----:R-:W2:Y:S04]  /*398c0*/  LDL.LU R3, [R1+0x3960] ;  /* 0x0039600001037983 */ /* 0x001ea80000300800 */
[----:B------:R-:W3:Y:S04]  /*398d0*/  LDL R4, [R1+0xb90] ;  /* 0x000b900001047983 */ /* 0x000ee80000100800 */
[----:B------:R-:W3:Y:S02]  /*398e0*/  LDL R5, [R1+0xb94] ;  /* 0x000b940001057983 */ /* 0x000ee40000100800 */
[----:B---3--:R-:W-:-:S02]  /*398f0*/  @!P1 LOP3.LUT R5, R5, R4, RZ, 0x3c, !PT ;  /* 0x0000000405059212 */ /* 0x008fc400078e3cff */
[----:B--2---:R-:W-:Y:S02]  /*39900*/  PRMT R3, RZ, 0x7610, R3 ;  /* 0x00007610ff037816 */ /* 0x004fe40000000003 */
        /* <DEDUP_REMOVED lines=20> */
[----:B------:R-:W2:Y:S01]  /*39a50*/  @!P3 LDG.E.U16 R3, desc[UR12][R4.64] ;  /* 0x0000000c0403b981 */ /* 0x000ea2000c1e1500 */
[----:B------:R-:W-:-:S03]  /*39a60*/  PRMT R28, RZ, 0x7610, R28 ;  /* 0x00007610ff1c7816 */ /* 0x000fc6000000001c */
[----:B--2---:R0:W-:Y:S04]  /*39a70*/  STL [R1+0xa0], R3 ;  /* 0x0000a00301007387 */ /* 0x0041e80000100800 */
[----:B0-----:R-:W2:Y:S04]  /*39a80*/  LDL.LU R3, [R1+0x3954] ;  /* 0x0039540001037983 */ /* 0x001ea80000300800 */
[----:B------:R-:W3:Y:S01]  /*39a90*/  LDL R5, [R1+0xb78] ;  /* 0x000b780001057983 */ /* 0x000ee20000100800 */
[----:B----4-:R-:W-:-:S03]  /*39aa0*/  @!P0 IMAD.MOV.U32 R4, RZ, RZ, R30 ;  /* 0x000000ffff048224 */ /* 0x010fc600078e001e */
[----:B------:R-:W4:Y:S04]  /*39ab0*/  LDL R30, [R1+0xb28] ;  /* 0x000b2800011e7983 */ /* 0x000f280000100800 */
[----:B---3--:R0:W3:Y:S04]  /*39ac0*/  @!P0 LDG.E.U16 R28, desc[UR12][R4.64] ;  /* 0x0000000c041c8981 */ /* 0x0080e8000c1e1500 */
[----:B------:R-:W0:Y:S04]  /*39ad0*/  LDL R4, [R1+0xb70] ;  /* 0x000b700001047983 */ /* 0x000e280000100800 */
[----:B------:R-:W0:Y:S01]  /*39ae0*/  LDL R5, [R1+0xb74] ;  /* 0x000b740001057983 */ /* 0x000e220000100800 */
[----:B--2---:R-:W-:-:S02]  /*39af0*/  PRMT R3, RZ, 0x7610, R3 ;  /* 0x00007610ff037816 */ /* 0x004fc40000000003 */
        /* <DEDUP_REMOVED lines=8> */
[----:B------:R-:W2:Y:S04]  /*39b80*/  LDL R4, [R1+0xb68] ;  /* 0x000b680001047983 */ /* 0x000ea80000100800 */
[----:B------:R-:W2:Y:S02]  /*39b90*/  LDL R5, [R1+0xb6c] ;  /* 0x000b6c0001057983 */ /* 0x000ea40000100800 */
[----:B--2---:R-:W-:-:S02]  /*39ba0*/  @!P2 LOP3.LUT R5, R5, R4, RZ, 0x3c, !PT ;  /* 0x000000040505a212 */ /* 0x004fc400078e3cff */
[----:B------:R-:W-:Y:S02]  /*39bb0*/  PRMT R3, RZ, 0x7610, R3 ;  /* 0x00007610ff037816 */ /* 0x000fe40000000003 */
[----:B------:R-:W-:-:S04]  /*39bc0*/  @!P2 LOP3.LUT R4, R5, R4, RZ, 0x3c, !PT ;  /* 0x000000040504a212 */ /* 0x000fc800078e3cff */
[----:B------:R-:W-:-:S05]  /*39bd0*/  @!P2 LOP3.LUT R5, R5, R4, RZ, 0x3c, !PT ;  /* 0x000000040505a212 */ /* 0x000fca00078e3cff */
[----:B------:R-:W2:Y:S04]  /*39be0*/  @!P2 LDG.E.U16 R3, desc[UR12][R4.64] ;  /* 0x0000000c0403a981 */ /* 0x000ea8000c1e1500 */
        /* <DEDUP_REMOVED lines=28> */
[----:B0-----:R-:W2:Y:S01]  /*39db0*/  LDL.LU R3, [R1+0x3940] ;  /* 0x0039400001037983 */ /* 0x001ea20000300800 */
[----:B---3--:R-:W-:Y:S02]  /*39dc0*/  @!P2 IMAD.MOV.U32 R4, RZ, RZ, R28 ;  /* 0x000000ffff04a224 */ /* 0x008fe400078e001c */
[----:B----4-:R-:W-:Y:S01]  /*39dd0*/  @!P2 IMAD.MOV.U32 R5, RZ, RZ, R30 ;  /* 0x000000ffff05a224 */ /* 0x010fe200078e001e */
[----:B------:R-:W3:Y:S04]  /*39de0*/  LDL R28, [R1+0xb04] ;  /* 0x000b0400011c7983 */ /* 0x000ee80000100800 */
[----:B------:R-:W4:Y:S01]  /*39df0*/  LDL R30, [R1+0xb00] ;  /* 0x000b0000011e7983 */ /* 0x000f220000100800 */
[----:B--2---:R-:W-:-:S06]  /*39e00*/  PRMT R3, RZ, 0x7610, R3 ;  /* 0x00007610ff037816 */ /* 0x004fcc0000000003 */
        /* <DEDUP_REMOVED lines=31> */
[----:B------:R-:W-:-:S02]  /*3a000*/  PRMT R3, RZ, 0x7610, R3 ;  /* 0x00007610ff037816 */ /* 0x000fc40000000003 */
[----:B0-----:R-:W-:-:S04]  /*3a010*/  @!P2 LOP3.LUT R5, R5, R4, RZ, 0x3c, !PT ;  /* 0x000000040505a212 */ /* 0x001fc800078e3cff */
[----:B------:R-:W-:-:S04]  /*3a020*/  @!P2 LOP3.LUT R4, R5, R4, RZ, 0x3c, !PT ;  /* 0x000000040504a212 */ /* 0x000fc800078e3cff */
[----:B------:R-:W-:-:S05]  /*3a030*/  @!P2 LOP3.LUT R5, R5, R4, RZ, 0x3c, !PT ;  /* 0x000000040505a212 */ /* 0x000fca00078e3cff */
[----:B------:R3:W2:Y:S02]  /*3a040*/  @!P2 LDG.E.U16 R31, desc[UR12][R4.64] ;  /* 0x0000000c041fa981 */ /* 0x0006a4000c1e1500 */
[----:B---3--:R-:W-:Y:S02]  /*3a050*/  @!P3 IMAD.MOV.U32 R4, RZ, RZ, R28 ;  /* 0x000000ffff04b224 */ /* 0x008fe400078e001c */
[----:B----4-:R-:W-:-:S05]  /*3a060*/  @!P3 IMAD.MOV.U32 R5, RZ, RZ, R30 ;  /* 0x000000ffff05b224 */ /* 0x010fca00078e001e */
[----:B------:R-:W3:Y:S04]  /*3a070*/  @!P3 LDG.E.U16 R3, desc[UR12][R4.64] ;  /* 0x0000000c0403b981 */ /* 0x000ee8000c1e1500 */
[----:B--2---:R0:W-:Y:S04]  /*3a080*/  STL [R1+0x78], R24 ;  /* 0x0000781801007387 */ /* 0x0041e80000100800 */
[----:B0-----:R-:W2:Y:S04]  /*3a090*/  LDL R24, [R1+0xaec] ;  /* 0x000aec0001187983 */ /* 0x001ea80000100800 */
[----:B------:R0:W-:Y:S04]  /*3a0a0*/  STL [R1+0x74], R31 ;  /* 0x0000741f01007387 */ /* 0x0001e80000100800 */
[----:B------:R-:W4:Y:S04]  /*3a0b0*/  LDL R30, [R1+0xab8] ;  /* 0x000ab800011e7983 */ /* 0x000f280000100800 */
[----:B------:R-:W2:Y:S04]  /*3a0c0*/  LDL R28, [R1+0xabc] ;  /* 0x000abc00011c7983 */ /* 0x000ea80000100800 */
[----:B0-----:R-:W2:Y:S04]  /*3a0d0*/  LDL R31, [R1+0xae4] ;  /* 0x000ae400011f7983 */ /* 0x001ea80000100800 */
        /* <DEDUP_REMOVED lines=20> */
[----:B------:R-:W3:Y:S01]  /*3a220*/  LDL R5, [R1+0xae8] ;  /* 0x000ae80001057983 */ /* 0x000ee20000100800 */
[----:B------:R-:W-:-:S03]  /*3a230*/  @!P2 IMAD.MOV.U32 R4, RZ, RZ, R24 ;  /* 0x000000ffff04a224 */ /* 0x000fc600078e0018 */
[----:B------:R-:W4:Y:S01]  /*3a240*/  LDL R24, [R1+0xaac] ;  /* 0x000aac0001187983 */ /* 0x000f220000100800 */
[----:B--2---:R-:W-:-:S06]  /*3a250*/  PRMT R3, RZ, 0x7610, R3 ;  /* 0x00007610ff037816 */ /* 0x004fcc0000000003 */
[----:B---3--:R-:W2:Y:S01]  /*3a260*/  @!P2 LDG.E.U16 R3, desc[UR12][R4.64] ;  /* 0x0000000c0403a981 */ /* 0x008ea2000c1e1500 */
[----:B------:R-:W-:-:S03]  /*3a270*/  PRMT R22, RZ, 0x7610, R22 ;  /* 0x00007610ff167816 */ /* 0x000fc60000000016 */
[----:B--2---:R0:W-:Y:S04]  /*3a280*/  STL [R1+0x64], R3 ;  /* 0x0000640301007387 */ /* 0x0041e80000100800 */
[----:B0-----:R-:W2:Y:S04]  /*3a290*/  LDL.LU R3, [R1+0x3924] ;  /* 0x0039240001037983 */ /* 0x001ea80000300800 */
[----:B------:R-:W3:Y:S01]  /*3a2a0*/  LDL R5, [R1+0xae0] ;  /* 0x000ae00001057983 */ /* 0x000ee20000100800 */
[----:B------:R-:W-:Y:S02]  /*3a2b0*/  @!P3 MOV R4, R31 ;  /* 0x0000001f0004b202 */ /* 0x000fe40000000f00 */
[----:B------:R-:W-:-:S03]  /*3a2c0*/  PRMT R26, RZ, 0x7610, R26 ;  /* 0x00007610ff1a7816 */ /* 0x000fc6000000001a */
[----:B---3--:R0:W3:Y:S02]  /*3a2d0*/  @!P3 LDG.E.U16 R22, desc[UR12][R4.64] ;  /* 0x0000000c0416b981 */ /* 0x0080e4000c1e1500 */
[----:B0-----:R-:W-:Y:S02]  /*3a2e0*/  @!P0 IMAD.MOV.U32 R4, RZ, RZ, R28 ;  /* 0x000000ffff048224 */ /* 0x001fe400078e001c */
[----:B----4-:R-:W-:-:S05]  /*3a2f0*/  @!P0 IMAD.MOV.U32 R5, RZ, RZ, R30 ;  /* 0x000000ffff058224 */ /* 0x010fca00078e001e */
[----:B------:R0:W4:Y:S04]  /*3a300*/  @!P0 LDG.E.U16 R26, desc[UR12][R4.64] ;  /* 0x0000000c041a8981 */ /* 0x000128000c1e1500 */
[----:B---3--:R1:W-:Y:S04]  /*3a310*/  STL [R1+0x60], R22 ;  /* 0x0000601601007387 */ /* 0x0083e80000100800 */
[----:B------:R-:W0:Y:S04]  /*3a320*/  LDL R4, [R1+0xab0] ;  /* 0x000ab00001047983 */ /* 0x000e280000100800 */
[----:B------:R-:W0:Y:S01]  /*3a330*/  LDL R5, [R1+0xab4] ;  /* 0x000ab40001057983 */ /* 0x000e220000100800 */
[----:B--2---:R-:W-:-:S03]  /*3a340*/  PRMT R3, RZ, 0x7610, R3 ;  /* 0x00007610ff037816 */ /* 0x004fc60000000003 */
[----:B------:R-:W2:Y:S04]  /*3a350*/  LDL R31, [R1+0xa98] ;  /* 0x000a9800011f7983 */ /* 0x000ea80000100800 */
[----:B------:R-:W3:Y:S04]  /*3a360*/  LDL R30, [R1+0xa9c] ;  /* 0x000a9c00011e7983 */ /* 0x000ee80000100800 */
[----:B------:R-:W2:Y:S04]  /*3a370*/  LDL R28, [R1+0xa90] ;  /* 0x000a9000011c7983 */ /* 0x000ea80000100800 */
[----:B-1----:R-:W2:Y:S01]  /*3a380*/  LDL R22, [R1+0xaa4] ;  /* 0x000aa40001167983 */ /* 0x002ea20000100800 */
[----:B0-----:R-:W-:-:S04]  /*3a390*/  @!P1 LOP3.LUT R5, R5, R4, RZ, 0x3c, !PT ;  /* 0x0000000405059212 */ /* 0x001fc800078e3cff */
[----:B------:R-:W-:-:S04]  /*3a3a0*/  @!P1 LOP3.LUT R4, R5, R4, RZ, 0x3c, !PT ;  /* 0x0000000405049212 */ /* 0x000fc800078e3cff */
[----:B------:R-:W-:-:S05]  /*3a3b0*/  @!P1 LOP3.LUT R5, R5, R4, RZ, 0x3c, !PT ;  /* 0x0000000405059212 */ /* 0x000fca00078e3cff */
[----:B------:R-:W2:Y:S04]  /*3a3c0*/  @!P1 LDG.E.U16 R3, desc[UR12][R4.64] ;  /* 0x0000000c04039981 */ /* 0x000ea8000c1e1500 */
[----:B----4-:R0:W-:Y:S04]  /*3a3d0*/  STL [R1+0x5c], R26 ;  /* 0x00005c1a01007387 */ /* 0x0101e80000100800 */
[----:B0-----:R-:W4:Y:S04]  /*3a3e0*/  LDL R26, [R1+0xa94] ;  /* 0x000a9400011a7983 */ /* 0x001f280000100800 */
[----:B--2---:R0:W-:Y:S04]  /*3a3f0*/  STL [R1+0x58], R3 ;  /* 0x0000580301007387 */ /* 0x0041e80000100800 */
[----:B0-----:R-:W2:Y:S04]  /*3a400*/  LDL.LU R3, [R1+0x3920] ;  /* 0x0039200001037983 */ /* 0x001ea80000300800 */
[----:B------:R-:W2:Y:S01]  /*3a410*/  LDL R5, [R1+0xaa8] ;  /* 0x000aa80001057983 */ /* 0x000ea20000100800 */
[----:B------:R-:W-:Y:S01]  /*3a420*/  PRMT R11, RZ, 0x7610, R11 ;  /* 0x00007610ff0b7816 */ /* 0x000fe2000000000b */
[----:B------:R-:W-:Y:S01]  /*3a430*/  @!P2 IMAD.MOV.U32 R4, RZ, RZ, R24 ;  /* 0x000000ffff04a224 */ /* 0x000fe200078e0018 */
[----:B------:R-:W-:-:S02]  /*3a440*/  PRMT R7, RZ, 0x7610, R7 ;  /* 0x00007610ff077816 */ /* 0x000fc40000000007 */
[----:B------:R-:W-:Y:S02]  /*3a450*/  PRMT R29, RZ, 0x7610, R29 ;  /* 0x00007610ff1d7816 */ /* 0x000fe4000000001d */
[----:B------:R-:W-:Y:S01]  /*3a460*/  PRMT R8, RZ, 0x7610, R8 ;  /* 0x00007610ff087816 */ /* 0x000fe20000000008 */
[----:B------:R-:W3:Y:S04]  /*3a470*/  LDL R24, [R1+0xa88] ;  /* 0x000a880001187983 */ /* 0x000ee80000100800 */
[----:B--2---:R0:W2:Y:S04]  /*3a480*/  @!P2 LDG.E.U16 R11, desc[UR12][R4.64] ;  /* 0x0000000c040ba981 */ /* 0x0040a8000c1e1500 */
[----:B------:R-:W2:Y:S01]  /*3a490*/  LDL R5, [R1+0xaa0] ;  /* 0x000aa00001057983 */ /* 0x000ea20000100800 */
[----:B0-----:R-:W-:-:S05]  /*3a4a0*/  @!P3 IMAD.MOV.U32 R4, RZ, RZ, R22 ;  /* 0x000000ffff04b224 */ /* 0x001fca00078e0016 */
[----:B--2---:R3:W2:Y:S02]  /*3a4b0*/  @!P3 LDG.E.U16 R7, desc[UR12][R4.64] ;  /* 0x0000000c0407b981 */ /* 0x0046a4000c1e1500 */
[----:B---3--:R-:W-:Y:S02]  /*3a4c0*/  @!P0 IMAD.MOV.U32 R4, RZ, RZ, R30 ;  /* 0x000000ffff048224 */ /* 0x008fe400078e001e */
[----:B------:R-:W-:-:S05]  /*3a4d0*/  @!P0 IMAD.MOV.U32 R5, RZ, RZ, R31 ;  /* 0x000000ffff058224 */ /* 0x000fca00078e001f */
[----:B------:R4:W3:Y:S02]  /*3a4e0*/  @!P0 LDG.E.U16 R29, desc[UR12][R4.64] ;  /* 0x0000000c041d8981 */ /* 0x0008e4000c1e1500 */
[----:B----4-:R-:W-:Y:S02]  /*3a4f0*/  @!P1 IMAD.MOV.U32 R4, RZ, RZ, R26 ;  /* 0x000000ffff049224 */ /* 0x010fe400078e001a */
[----:B------:R-:W-:-:S05]  /*3a500*/  @!P1 IMAD.MOV.U32 R5, RZ, RZ, R28 ;  /* 0x000000ffff059224 */ /* 0x000fca00078e001c */
[----:B------:R-:W4:Y:S04]  /*3a510*/  @!P1 LDG.E.U16 R8, desc[UR12][R4.64] ;  /* 0x0000000c04089981 */ /* 0x000f28000c1e1500 */
[----:B------:R0:W-:Y:S04]  /*3a520*/  STL [R1+0x54], R11 ;  /* 0x0000540b01007387 */ /* 0x0001e80000100800 */
[----:B------:R-:W4:Y:S04]  /*3a530*/  LDL R22, [R1+0xa80] ;  /* 0x000a800001167983 */ /* 0x000f280000100800 */
[----:B0-----:R-:W4:Y:S04]  /*3a540*/  LDL R11, [R1+0xa8c] ;  /* 0x000a8c00010b7983 */ /* 0x001f280000100800 */
[----:B--2---:R0:W-:Y:S04]  /*3a550*/  STL [R1+0x50], R7 ;  /* 0x0000500701007387 */ /* 0x0041e80000100800 */
[----:B0-----:R-:W2:Y:S04]  /*3a560*/  LDL R7, [R1+0xa84] ;  /* 0x000a840001077983 */ /* 0x001ea80000100800 */
[----:B---3--:R0:W-:Y:S04]  /*3a570*/  STL [R1+0x4c], R29 ;  /* 0x00004c1d01007387 */ /* 0x0081e80000100800 */
[----:B------:R-:W3:Y:S04]  /*3a580*/  LDL R28, [R1+0xa7c] ;  /* 0x000a7c00011c7983 */ /* 0x000ee80000100800 */
[----:B------:R-:W3:Y:S04]  /*3a590*/  LDL R26, [R1+0xa70] ;  /* 0x000a7000011a7983 */ /* 0x000ee80000100800 */
[----:B0-----:R-:W3:Y:S04]  /*3a5a0*/  LDL R29, [R1+0xa78] ;  /* 0x000a7800011d7983 */ /* 0x001ee80000100800 */
[----:B----4-:R0:W-:Y:S04]  /*3a5b0*/  STL [R1+0x48], R8 ;  /* 0x0000480801007387 */ /* 0x0101e80000100800 */
[----:B0-----:R-:W4:Y:S01]  /*3a5c0*/  LDL R8, [R1+0xa74] ;  /* 0x000a740001087983 */ /* 0x001f220000100800 */
[----:B------:R-:W-:Y:S01]  /*3a5d0*/  PRMT R10, RZ, 0x7610, R10 ;  /* 0x00007610ff0a7816 */ /* 0x000fe2000000000a */
[----:B------:R-:W-:-:S02]  /*3a5e0*/  @!P2 IMAD.MOV.U32 R4, RZ, RZ, R11 ;  /* 0x000000ffff04a224 */ /* 0x000fc400078e000b */
[----:B------:R-:W-:Y:S01]  /*3a5f0*/  @!P2 IMAD.MOV.U32 R5, RZ, RZ, R24 ;  /* 0x000000ffff05a224 */ /* 0x000fe200078e0018 */
[----:B------:R-:W-:Y:S02]  /*3a600*/  PRMT R6, RZ, 0x7610, R6 ;  /* 0x00007610ff067816 */ /* 0x000fe40000000006 */
[----:B------:R-:W-:Y:S02]  /*3a610*/  PRMT R27, RZ, 0x7610, R27 ;  /* 0x00007610ff1b7816 */ /* 0x000fe4000000001b */
[----:B------:R-:W-:Y:S01]  /*3a620*/  PRMT R9, RZ, 0x7610, R9 ;  /* 0x00007610ff097816 */ /* 0x000fe20000000009 */
[----:B------:R-:W4:Y:S04]  /*3a630*/  LDL R11, [R1+0xa68] ;  /* 0x000a6800010b7983 */ /* 0x000f280000100800 */
[----:B------:R0:W4:Y:S02]  /*3a640*/  @!P2 LDG.E.U16 R10, desc[UR12][R4.64] ;  /* 0x0000000c040aa981 */ /* 0x000124000c1e1500 */
[----:B0-----:R-:W-:-:S02]  /*3a650*/  @!P3 IMAD.MOV.U32 R5, RZ, RZ, R22 ;  /* 0x000000ffff05b224 */ /* 0x001fc400078e0016 */
[----:B--2---:R-:W-:-:S05]  /*3a660*/  @!P3 IMAD.MOV.U32 R4, RZ, RZ, R7 ;  /* 0x000000ffff04b224 */ /* 0x004fca00078e0007 */
[----:B------:R3:W2:Y:S02]  /*3a670*/  @!P3 LDG.E.U16 R6, desc[UR12][R4.64] ;  /* 0x0000000c0406b981 */ /* 0x0006a4000c1e1500 */
[----:B---3--:R-:W-:Y:S02]  /*3a680*/  @!P0 IMAD.MOV.U32 R4, RZ, RZ, R28 ;  /* 0x000000ffff048224 */ /* 0x008fe400078e001c */
[----:B------:R-:W-:-:S05]  /*3a690*/  @!P0 IMAD.MOV.U32 R5, RZ, RZ, R29 ;  /* 0x000000ffff058224 */ /* 0x000fca00078e001d */
[----:B------:R0:W3:Y:S02]  /*3a6a0*/  @!P0 LDG.E.U16 R27, desc[UR12][R4.64] ;  /* 0x0000000c041b8981 */ /* 0x0000e4000c1e1500 */
[----:B0-----:R-:W-:Y:S01]  /*3a6b0*/  @!P1 MOV R5, R26 ;  /* 0x0000001a00059202 */ /* 0x001fe20000000f00 */
[----:B----4-:R-:W-:-:S05]  /*3a6c0*/  @!P1 IMAD.MOV.U32 R4, RZ, RZ, R8 ;  /* 0x000000ffff049224 */ /* 0x010fca00078e0008 */
[----:B------:R-:W4:Y:S04]  /*3a6d0*/  @!P1 LDG.E.U16 R9, desc[UR12][R4.64] ;  /* 0x0000000c04099981 */ /* 0x000f28000c1e1500 */
[----:B------:R0:W-:Y:S04]  /*3a6e0*/  STL [R1+0x44], R10 ;  /* 0x0000440a01007387 */ /* 0x0001e80000100800 */
[----:B------:R-:W3:Y:S04]  /*3a6f0*/  LDL R24, [R1+0xa60] ;  /* 0x000a600001187983 */ /* 0x000ee80000100800 */
[----:B------:R-:W3:Y:S04]  /*3a700*/  LDL R22, [R1+0xa64] ;  /* 0x000a640001167983 */ /* 0x000ee80000100800 */
[----:B------:R-:W3:Y:S04]  /*3a710*/  LDL R7, [R1+0xa38] ;  /* 0x000a380001077983 */ /* 0x000ee80000100800 */
[----:B0-----:R-:W3:Y:S04]  /*3a720*/  LDL R10, [R1+0xa6c] ;  /* 0x000a6c00010a7983 */ /* 0x001ee80000100800 */
[----:B--2---:R0:W-:Y:S04]  /*3a730*/  STL [R1+0x40], R6 ;  /* 0x0000400601007387 */ /* 0x0041e80000100800 */
[----:B------:R-:W2:Y:S04]  /*3a740*/  LDL R8, [R1+0xa34] ;  /* 0x000a340001087983 */ /* 0x000ea80000100800 */
[----:B0-----:R-:W2:Y:S04]  /*3a750*/  LDL R6, [R1+0xa3c] ;  /* 0x000a3c0001067983 */ /* 0x001ea80000100800 */
[----:B----4-:R0:W-:Y:S04]  /*3a760*/  STL [R1+0x38], R9 ;  /* 0x0000380901007387 */ /* 0x0101e80000100800 */
[----:B0-----:R-:W4:Y:S01]  /*3a770*/  LDL R9, [R1+0xa30] ;  /* 0x000a300001097983 */ /* 0x001f220000100800 */
[----:B------:R-:W-:Y:S01]  /*3a780*/  PRMT R25, RZ, 0x7610, R25 ;  /* 0x00007610ff197816 */ /* 0x000fe20000000019 */
[----:B---3--:R-:W-:-:S02]  /*3a790*/  @!P2 IMAD.MOV.U32 R4, RZ, RZ, R10 ;  /* 0x000000ffff04a224 */ /* 0x008fc400078e000a */
[----:B------:R-:W-:Y:S01]  /*3a7a0*/  @!P2 IMAD.MOV.U32 R5, RZ, RZ, R11 ;  /* 0x000000ffff05a224 */ /* 0x000fe200078e000b */
[----:B------:R-:W-:Y:S02]  /*3a7b0*/  PRMT R21, RZ, 0x7610, R21 ;  /* 0x00007610ff157816 */ /* 0x000fe40000000015 */
[----:B------:R-:W-:Y:S02]  /*3a7c0*/  PRMT R17, RZ, 0x7610, R17 ;  /* 0x00007610ff117816 */ /* 0x000fe40000000011 */
[----:B------:R-:W-:Y:S01]  /*3a7d0*/  PRMT R15, RZ, 0x7610, R15 ;  /* 0x00007610ff0f7816 */ /* 0x000fe2000000000f */
[----:B------:R-:W3:Y:S04]  /*3a7e0*/  LDL R11, [R1+0xa28] ;  /* 0x000a2800010b7983 */ /* 0x000ee80000100800 */
[----:B------:R0:W3:Y:S04]  /*3a7f0*/  @!P2 LDG.E.U16 R25, desc[UR12][R4.64] ;  /* 0x0000000c0419a981 */ /* 0x0000e8000c1e1500 */
[----:B------:R-:W3:Y:S01]  /*3a800*/  LDL R10, [R1+0xa2c] ;  /* 0x000a2c00010a7983 */ /* 0x000ee20000100800 */
[----:B0-----:R-:W-:-:S02]  /*3a810*/  @!P3 IMAD.MOV.U32 R4, RZ, RZ, R22 ;  /* 0x000000ffff04b224 */ /* 0x001fc400078e0016 */
[----:B------:R-:W-:Y:S01]  /*3a820*/  @!P3 IMAD.MOV.U32 R5, RZ, RZ, R24 ;  /* 0x000000ffff05b224 */ /* 0x000fe200078e0018 */
[----:B------:R-:W3:Y:S04]  /*3a830*/  LDL R22, [R1+0xa20] ;  /* 0x000a200001167983 */ /* 0x000ee80000100800 */
[----:B------:R0:W3:Y:S02]  /*3a840*/  @!P3 LDG.E.U16 R21, desc[UR12][R4.64] ;  /* 0x0000000c0415b981 */ /* 0x0000e4000c1e1500 */
[----:B0-----:R-:W-:Y:S02]  /*3a850*/  @!P0 IMAD.MOV.U32 R5, RZ, RZ, R7 ;  /* 0x000000ffff058224 */ /* 0x001fe400078e0007 */
[----:B--2---:R-:W-:-:S05]  /*3a860*/  @!P0 IMAD.MOV.U32 R4, RZ, RZ, R6 ;  /* 0x000000ffff048224 */ /* 0x004fca00078e0006 */
[----:B------:R0:W2:Y:S02]  /*3a870*/  @!P0 LDG.E.U16 R17, desc[UR12][R4.64] ;  /* 0x0000000c04118981 */ /* 0x0000a4000c1e1500 */
[----:B0-----:R-:W-:Y:S02]  /*3a880*/  @!P1 IMAD.MOV.U32 R4, RZ, RZ, R8 ;  /* 0x000000ffff049224 */ /* 0x001fe400078e0008 */
[----:B----4-:R-:W-:-:S05]  /*3a890*/  @!P1 IMAD.MOV.U32 R5, RZ, RZ, R9 ;  /* 0x000000ffff059224 */ /* 0x010fca00078e0009 */
[----:B------:R0:W4:Y:S04]  /*3a8a0*/  @!P1 LDG.E.U16 R15, desc[UR12][R4.64] ;  /* 0x0000000c040f9981 */ /* 0x000128000c1e1500 */
[----:B---3--:R1:W-:Y:S04]  /*3a8b0*/  STL [R1+0x30], R21 ;  /* 0x0000301501007387 */ /* 0x0083e80000100800 */
[----:B------:R-:W3:Y:S04]  /*3a8c0*/  LDL R7, [R1+0xa18] ;  /* 0x000a180001077983 */ /* 0x000ee80000100800 */
[----:B------:R-:W3:Y:S04]  /*3a8d0*/  LDL R6, [R1+0xa1c] ;  /* 0x000a1c0001067983 */ /* 0x000ee80000100800 */
[----:B------:R-:W3:Y:S04]  /*3a8e0*/  LDL R9, [R1+0xa10] ;  /* 0x000a100001097983 */ /* 0x000ee80000100800 */
[----:B------:R-:W3:Y:S04]  /*3a8f0*/  LDL R8, [R1+0xa14] ;  /* 0x000a140001087983 */ /* 0x000ee80000100800 */
[----:B-1----:R-:W3:Y:S01]  /*3a900*/  LDL R21, [R1+0xa24] ;  /* 0x000a240001157983 */ /* 0x002ee20000100800 */
[----:B0-----:R-:W-:-:S02]  /*3a910*/  @!P2 IMAD.MOV.U32 R4, RZ, RZ, R10 ;  /* 0x000000ffff04a224 */ /* 0x001fc400078e000a */
[----:B------:R-:W-:Y:S01]  /*3a920*/  @!P2 IMAD.MOV.U32 R5, RZ, RZ, R11 ;  /* 0x000000ffff05a224 */ /* 0x000fe200078e000b */
[----:B--2---:R0:W-:Y:S04]  /*3a930*/  STL [R1+0x2c], R17 ;  /* 0x00002c1101007387 */ /* 0x0041e80000100800 */
[----:B0-----:R-:W2:Y:S04]  /*3a940*/  LDL R17, [R1+0xa08] ;  /* 0x000a080001117983 */ /* 0x001ea80000100800 */
[----:B------:R-:W-:Y:S04]  /*3a950*/  STL [R1+0x3c], R27 ;  /* 0x00003c1b01007387 */ /* 0x000fe80000100800 */
[----:B----4-:R0:W-:Y:S04]  /*3a960*/  STL [R1+0x28], R15 ;  /* 0x0000280f01007387 */ /* 0x0101e80000100800 */
[----:B------:R-:W4:Y:S04]  /*3a970*/  LDL R11, [R1+0xa00] ;  /* 0x000a0000010b7983 */ /* 0x000f280000100800 */
[----:B------:R-:W4:Y:S04]  /*3a980*/  LDL R10, [R1+0xa04] ;  /* 0x000a0400010a7983 */ /* 0x000f280000100800 */
[----:B0-----:R-:W4:Y:S01]  /*3a990*/  LDL R15, [R1+0xa0c] ;  /* 0x000a0c00010f7983 */ /* 0x001f220000100800 */
[----:B------:R-:W-:-:S02]  /*3a9a0*/  PRMT R23, RZ, 0x7610, R23 ;  /* 0x00007610ff177816 */ /* 0x000fc40000000017 */
[----:B------:R-:W-:-:S04]  /*3a9b0*/  PRMT R20, RZ, 0x7610, R20 ;  /* 0x00007610ff147816 */ /* 0x000fc80000000014 */
[----:B------:R0:W4:Y:S01]  /*3a9c0*/  @!P2 LDG.E.U16 R23, desc[UR12][R4.64] ;  /* 0x0000000c0417a981 */ /* 0x000122000c1e1500 */
[----:B------:R-:W-:Y:S01]  /*3a9d0*/  PRMT R19, RZ, 0x7610, R19 ;  /* 0x00007610ff137816 */ /* 0x000fe20000000013 */
[----:B0-----:R-:W-:Y:S02]  /*3a9e0*/  @!P3 IMAD.MOV.U32 R5, RZ, RZ, R22 ;  /* 0x000000ffff05b224 */ /* 0x001fe400078e0016 */
[----:B---3--:R-:W-:-:S05]  /*3a9f0*/  @!P3 IMAD.MOV.U32 R4, RZ, RZ, R21 ;  /* 0x000000ffff04b224 */ /* 0x008fca00078e0015 */
[----:B------:R0:W3:Y:S01]  /*3aa00*/  @!P3 LDG.E.U16 R20, desc[UR12][R4.64] ;  /* 0x0000000c0414b981 */ /* 0x0000e2000c1e1500 */
[----:B------:R-:W-:Y:S01]  /*3aa10*/  PRMT R18, RZ, 0x7610, R18 ;  /* 0x00007610ff127816 */ /* 0x000fe20000000012 */
[----:B0-----:R-:W-:Y:S02]  /*3aa20*/  @!P0 IMAD.MOV.U32 R4, RZ, RZ, R6 ;  /* 0x000000ffff048224 */ /* 0x001fe400078e0006 */
[----:B------:R-:W-:Y:S01]  /*3aa30*/  @!P0 IMAD.MOV.U32 R5, RZ, RZ, R7 ;  /* 0x000000ffff058224 */ /* 0x000fe200078e0007 */
[----:B------:R-:W-:Y:S01]  /*3aa40*/  PRMT R12, RZ, 0x7610, R12 ;  /* 0x00007610ff0c7816 */ /* 0x000fe2000000000c */
[----:B------:R-:W3:Y:S04]  /*3aa50*/  LDL R7, [R1+0x9f8] ;  /* 0x0009f80001077983 */ /* 0x000ee80000100800 */
[----:B------:R0:W3:Y:S02]  /*3aa60*/  @!P0 LDG.E.U16 R19, desc[UR12][R4.64] ;  /* 0x0000000c04138981 */ /* 0x0000e4000c1e1500 */
[----:B0-----:R-:W-:Y:S01]  /*3aa70*/  @!P1 IMAD.MOV.U32 R4, RZ, RZ, R8 ;  /* 0x000000ffff049224 */ /* 0x001fe200078e0008 */
[----:B------:R-:W-:-:S05]  /*3aa80*/  @!P1 MOV R5, R9 ;  /* 0x0000000900059202 */ /* 0x000fca0000000f00 */
[----:B------:R2:W3:Y:S04]  /*3aa90*/  @!P1 LDG.E.U16 R18, desc[UR12][R4.64] ;  /* 0x0000000c04129981 */ /* 0x0004e8000c1e1500 */
[----:B------:R-:W-:Y:S04]  /*3aaa0*/  STL [R1+0x34], R25 ;  /* 0x0000341901007387 */ /* 0x000fe80000100800 */
[----:B------:R-:W3:Y:S01]  /*3aab0*/  LDL R6, [R1+0x9fc] ;  /* 0x0009fc0001067983 */ /* 0x000ee20000100800 */
[----:B------:R-:W-:-:S03]  /*3aac0*/  PRMT R14, RZ, 0x7610, R14 ;  /* 0x00007610ff0e7816 */ /* 0x000fc6000000000e */
[----:B------:R-:W3:Y:S04]  /*3aad0*/  LDL R9, [R1+0x9f0] ;  /* 0x0009f00001097983 */ /* 0x000ee80000100800 */
[----:B------:R-:W3:Y:S01]  /*3aae0*/  LDL R8, [R1+0x9f4] ;  /* 0x0009f40001087983 */ /* 0x000ee20000100800 */
[----:B--2---:R-:W-:Y:S02]  /*3aaf0*/  @!P2 IMAD.MOV.U32 R5, RZ, RZ, R17 ;  /* 0x000000ffff05a224 */ /* 0x004fe400078e0011 */
[----:B----4-:R-:W-:Y:S02]  /*3ab00*/  @!P2 IMAD.MOV.U32 R4, RZ, RZ, R15 ;  /* 0x000000ffff04a224 */ /* 0x010fe400078e000f */
[----:B------:R-:W2:Y:S04]  /*3ab10*/  LDL R15, [R1+0x9e0] ;  /* 0x0009e000010f7983 */ /* 0x000ea80000100800 */
[----:B------:R0:W4:Y:S02]  /*3ab20*/  @!P2 LDG.E.U16 R12, desc[UR12][R4.64] ;  /* 0x0000000c040ca981 */ /* 0x000124000c1e1500 */
[----:B0-----:R-:W-:-:S02]  /*3ab30*/  @!P3 IMAD.MOV.U32 R4, RZ, RZ, R10 ;  /* 0x000000ffff04b224 */ /* 0x001fc400078e000a */
[----:B------:R-:W-:Y:S01]  /*3ab40*/  @!P3 IMAD.MOV.U32 R5, RZ, RZ, R11 ;  /* 0x000000ffff05b224 */ /* 0x000fe200078e000b */
[----:B------:R-:W2:Y:S04]  /*3ab50*/  LDL R10, [R1+0x9ec] ;  /* 0x0009ec00010a7983 */ /* 0x000ea80000100800 */
[----:B------:R-:W2:Y:S04]  /*3ab60*/  LDL R11, [R1+0x9e8] ;  /* 0x0009e800010b7983 */ /* 0x000ea80000100800 */
[----:B------:R3:W2:Y:S01]  /*3ab70*/  @!P3 LDG.E.U16 R14, desc[UR12][R4.64] ;  /* 0x0000000c040eb981 */ /* 0x0006a2000c1e1500 */
[----:B------:R-:W-:Y:S01]  /*3ab80*/  PRMT R13, RZ, 0x7610, R13 ;  /* 0x00007610ff0d7816 */ /* 0x000fe2000000000d */
[----:B---3--:R-:W-:-:S02]  /*3ab90*/  @!P0 IMAD.MOV.U32 R5, RZ, RZ, R7 ;  /* 0x000000ffff058224 */ /* 0x008fc400078e0007 */
[----:B------:R-:W-:-:S05]  /*3aba0*/  @!P0 IMAD.MOV.U32 R4, RZ, RZ, R6 ;  /* 0x000000ffff048224 */ /* 0x000fca00078e0006 */
[----:B------:R0:W3:Y:S02]  /*3abb0*/  @!P0 LDG.E.U16 R13, desc[UR12][R4.64] ;  /* 0x0000000c040d8981 */ /* 0x0000e4000c1e1500 */
[----:B0-----:R-:W-:Y:S02]  /*3abc0*/  @!P1 IMAD.MOV.U32 R5, RZ, RZ, R9 ;  /* 0x000000ffff059224 */ /* 0x001fe400078e0009 */
[----:B----4-:R0:W-:Y:S04]  /*3abd0*/  STL [R1+0x14], R12 ;  /* 0x0000140c01007387 */ /* 0x0101e80000100800 */
[----:B------:R-:W4:Y:S04]  /*3abe0*/  LDL R7, [R1+0x9b8] ;  /* 0x0009b80001077983 */ /* 0x000f280000100800 */
[----:B------:R-:W4:Y:S04]  /*3abf0*/  LDL R6, [R1+0x9bc] ;  /* 0x0009bc0001067983 */ /* 0x000f280000100800 */
[----:B0-----:R-:W4:Y:S04]  /*3ac00*/  LDL R12, [R1+0x9e4] ;  /* 0x0009e400010c7983 */ /* 0x001f280000100800 */
[----:B------:R-:W-:Y:S04]  /*3ac10*/  STL [R1+0x24], R23 ;  /* 0x0000241701007387 */ /* 0x000fe80000100800 */
[----:B--2---:R0:W-:Y:S04]  /*3ac20*/  STL [R1+0x10], R14 ;  /* 0x0000100e01007387 */ /* 0x0041e80000100800 */
[----:B------:R-:W2:Y:S04]  /*3ac30*/  LDL R9, [R1+0x9b4] ;  /* 0x0009b40001097983 */ /* 0x000ea80000100800 */
[----:B0-----:R-:W2:Y:S01]  /*3ac40*/  LDL R14, [R1+0x9b0] ;  /* 0x0009b000010e7983 */ /* 0x001ea20000100800 */
[----:B------:R-:W-:Y:S01]  /*3ac50*/  PRMT R16, RZ, 0x7610, R16 ;  /* 0x00007610ff107816 */ /* 0x000fe20000000010 */
[----:B------:R-:W-:Y:S01]  /*3ac60*/  @!P1 IMAD.MOV.U32 R4, RZ, RZ, R8 ;  /* 0x000000ffff049224 */ /* 0x000fe200078e0008 */
[----:B------:R-:W-:-:S04]  /*3ac70*/  PRMT R2, RZ, 0x7610, R2 ;  /* 0x00007610ff027816 */ /* 0x000fc80000000002 */
[----:B------:R0:W2:Y:S01]  /*3ac80*/  @!P1 LDG.E.U16 R16, desc[UR12][R4.64] ;  /* 0x0000000c04109981 */ /* 0x0000a2000c1e1500 */
[----:B------:R-:W-:Y:S01]  /*3ac90*/  PRMT R3, RZ, 0x7610, R3 ;  /* 0x00007610ff037816 */ /* 0x000fe20000000003 */
[----:B0-----:R-:W-:Y:S02]  /*3aca0*/  @!P2 IMAD.MOV.U32 R4, RZ, RZ, R10 ;  /* 0x000000ffff04a224 */ /* 0x001fe400078e000a */
[----:B------:R-:W-:-:S05]  /*3acb0*/  @!P2 IMAD.MOV.U32 R5, RZ, RZ, R11 ;  /* 0x000000ffff05a224 */ /* 0x000fca00078e000b */
[----:B------:R0:W2:Y:S01]  /*3acc0*/  @!P2 LDG.E.U16 R2, desc[UR12][R4.64] ;  /* 0x0000000c0402a981 */ /* 0x0000a2000c1e1500 */
[----:B------:R-:W-:Y:S01]  /*3acd0*/  PRMT R60, RZ, 0x7610, R60 ;  /* 0x00007610ff3c7816 */ /* 0x000fe2000000003c */
[----:B0-----:R-:W-:Y:S01]  /*3ace0*/  @!P3 IMAD.MOV.U32 R5, RZ, RZ, R15 ;  /* 0x000000ffff05b224 */ /* 0x001fe200078e000f */
[----:B------:R-:W-:Y:S01]  /*3acf0*/  PRMT R58, RZ, 0x7610, R58 ;  /* 0x00007610ff3a7816 */ /* 0x000fe2000000003a */
[----:B------:R-:W-:Y:S04]  /*3ad00*/  STL [R1+0x20], R20 ;  /* 0x0000201401007387 */ /* 0x000fe80000100800 */
[----:B---3--:R0:W-:Y:S04]  /*3ad10*/  STL [R1+0xc], R13 ;  /* 0x00000c0d01007387 */ /* 0x0081e80000100800 */
[----:B------:R-:W3:Y:S04]  /*3ad20*/  LDL R8, [R1+0x9ac] ;  /* 0x0009ac0001087983 */ /* 0x000ee80000100800 */
[----:B0-----:R-:W3:Y:S04]  /*3ad30*/  LDL R13, [R1+0x9a8] ;  /* 0x0009a800010d7983 */ /* 0x001ee80000100800 */
[----:B------:R-:W-:Y:S04]  /*3ad40*/  STL [R1+0x1c], R19 ;  /* 0x00001c1301007387 */ /* 0x000fe80000100800 */
[----:B------:R-:W3:Y:S04]  /*3ad50*/  LDL R11, [R1+0x9a0] ;  /* 0x0009a000010b7983 */ /* 0x000ee80000100800 */
[----:B------:R-:W3:Y:S01]  /*3ad60*/  LDL R10, [R1+0x9a4] ;  /* 0x0009a400010a7983 */ /* 0x000ee20000100800 */
[----:B----4-:R-:W-:-:S05]  /*3ad70*/  @!P3 IMAD.MOV.U32 R4, RZ, RZ, R12 ;  /* 0x000000ffff04b224 */ /* 0x010fca00078e000c */
[----:B------:R0:W4:Y:S02]  /*3ad80*/  @!P3 LDG.E.U16 R3, desc[UR12][R4.64] ;  /* 0x0000000c0403b981 */ /* 0x000124000c1e1500 */
[----:B0-----:R-:W-:Y:S02]  /*3ad90*/  @!P0 IMAD.MOV.U32 R4, RZ, RZ, R6 ;  /* 0x000000ffff048224 */ /* 0x001fe400078e0006 */
[----:B------:R-:W-:-:S05]  /*3ada0*/  @!P0 IMAD.MOV.U32 R5, RZ, RZ, R7 ;  /* 0x000000ffff058224 */ /* 0x000fca00078e0007 */
[----:B------:R2:W4:Y:S02]  /*3adb0*/  @!P0 LDG.E.U16 R60, desc[UR12][R4.64] ;  /* 0x0000000c043c8981 */ /* 0x000524000c1e1500 */
[----:B--2---:R-:W-:Y:S01]  /*3adc0*/  @!P1 IMAD.MOV.U32 R4, RZ, RZ, R9 ;  /* 0x000000ffff049224 */ /* 0x004fe200078e0009 */
[----:B------:R-:W-:-:S05]  /*3add0*/  @!P1 MOV R5, R14 ;  /* 0x0000000e00059202 */ /* 0x000fca0000000f00 */
[----:B------:R3:W2:Y:S04]  /*3ade0*/  @!P1 LDG.E.U16 R58, desc[UR12][R4.64] ;  /* 0x0000000c043a9981 */ /* 0x0006a8000c1e1500 */
[----:B------:R-:W-:Y:S04]  /*3adf0*/  STL [R1+0x38ac], R2 ;  /* 0x0038ac0201007387 */ /* 0x000fe80000100800 */
[----:B------:R-:W-:Y:S04]  /*3ae00*/  STL [R1+0x18], R18 ;  /* 0x0000181201007387 */ /* 0x000fe80000100800 */
[----:B------:R0:W-:Y:S04]  /*3ae10*/  STL [R1+0x8], R16 ;  /* 0x0000081001007387 */ /* 0x0001e80000100800 */
[----:B------:R-:W2:Y:S04]  /*3ae20*/  LDL R12, [R1+0x99c] ;  /* 0x00099c00010c7983 */ /* 0x000ea80000100800 */
[----:B0-----:R-:W2:Y:S01]  /*3ae30*/  LDL R16, [R1+0x998] ;  /* 0x0009980001107983 */ /* 0x001ea20000100800 */
[----:B------:R-:W-:Y:S01]  /*3ae40*/  PRMT R56, RZ, 0x7610, R56 ;  /* 0x00007610ff387816 */ /* 0x000fe20000000038 */
[----:B---3--:R-:W-:-:S02]  /*3ae50*/  @!P2 IMAD.MOV.U32 R4, RZ, RZ, R8 ;  /* 0x000000ffff04a224 */ /* 0x008fc400078e0008 */
[----:B------:R-:W-:-:S05]  /*3ae60*/  @!P2 IMAD.MOV.U32 R5, RZ, RZ, R13 ;  /* 0x000000ffff05a224 */ /* 0x000fca00078e000d */
[----:B------:R0:W3:Y:S01]  /*3ae70*/  @!P2 LDG.E.U16 R56, desc[UR12][R4.64] ;  /* 0x0000000c0438a981 */ /* 0x0000e2000c1e1500 */
[----:B------:R-:W-:Y:S01]  /*3ae80*/  PRMT R54, RZ, 0x7610, R54 ;  /* 0x00007610ff367816 */ /* 0x000fe20000000036 */
[----:B0-----:R-:W-:Y:S02]  /*3ae90*/  @!P3 IMAD.MOV.U32 R4, RZ, RZ, R10 ;  /* 0x000000ffff04b224 */ /* 0x001fe400078e000a */
[----:B------:R-:W-:-:S05]  /*3aea0*/  @!P3 IMAD.MOV.U32 R5, RZ, RZ, R11 ;  /* 0x000000ffff05b224 */ /* 0x000fca00078e000b */
[----:B------:R0:W3:Y:S04]  /*3aeb0*/  @!P3 LDG.E.U16 R54, desc[UR12][R4.64] ;  /* 0x0000000c0436b981 */ /* 0x0000e8000c1e1500 */
[----:B----4-:R1:W-:Y:S04]  /*3aec0*/  STL [R1+0x38b0], R3 ;  /* 0x0038b00301007387 */ /* 0x0103e80000100800 */
[----:B------:R-:W4:Y:S04]  /*3aed0*/  LDL R7, [R1+0x990] ;  /* 0x0009900001077983 */ /* 0x000f280000100800 */
[----:B------:R-:W4:Y:S04]  /*3aee0*/  LDL R6, [R1+0x994] ;  /* 0x0009940001067983 */ /* 0x000f280000100800 */
[----:B------:R-:W-:Y:S04]  /*3aef0*/  STL [R1+0x38d8], R60 ;  /* 0x0038d83c01007387 */ /* 0x000fe80000100800 */
[----:B------:R-:W4:Y:S04]  /*3af00*/  LDL R14, [R1+0x988] ;  /* 0x00098800010e7983 */ /* 0x000f280000100800 */
[----:B------:R-:W4:Y:S04]  /*3af10*/  LDL R9, [R1+0x98c] ;  /* 0x00098c0001097983 */ /* 0x000f280000100800 */
[----:B--2---:R-:W-:Y:S04]  /*3af20*/  STL [R1+0x38dc], R58 ;  /* 0x0038dc3a01007387 */ /* 0x004fe80000100800 */
[----:B------:R-:W2:Y:S04]  /*3af30*/  LDL R8, [R1+0x980] ;  /* 0x0009800001087983 */ /* 0x000ea80000100800 */
[----:B------:R-:W2:Y:S01]  /*3af40*/  LDL R2, [R1+0x984] ;  /* 0x0009840001027983 */ /* 0x000ea20000100800 */
[----:B------:R-:W-:Y:S01]  /*3af50*/  PRMT R52, RZ, 0x7610, R52 ;  /* 0x00007610ff347816 */ /* 0x000fe20000000034 */
[----:B0-----:R-:W-:Y:S01]  /*3af60*/  @!P0 IMAD.MOV.U32 R4, RZ, RZ, R12 ;  /* 0x000000ffff048224 */ /* 0x001fe200078e000c */
[----:B------:R-:W-:-:S02]  /*3af70*/  PRMT R50, RZ, 0x7610, R50 ;  /* 0x00007610ff327816 */ /* 0x000fc40000000032 */
[----:B------:R-:W-:Y:S02]  /*3af80*/  PRMT R48, RZ, 0x7610, R48 ;  /* 0x00007610ff307816 */ /* 0x000fe40000000030 */
[----:B------:R-:W-:Y:S01]  /*3af90*/  PRMT R46, RZ, 0x7610, R46 ;  /* 0x00007610ff2e7816 */ /* 0x000fe2000000002e */
[----:B------:R-:W2:Y:S01]  /*3afa0*/  LDL R13, [R1+0x93c] ;  /* 0x00093c00010d7983 */ /* 0x000ea20000100800 */
[----:B------:R-:W-:-:S05]  /*3afb0*/  @!P0 IMAD.MOV.U32 R5, RZ, RZ, R16 ;  /* 0x000000ffff058224 */ /* 0x000fca00078e0010 */
[----:B------:R4:W2:Y:S04]  /*3afc0*/  @!P0 LDG.E.U16 R52, desc[UR12][R4.64] ;  /* 0x0000000c04348981 */ /* 0x0008a8000c1e1500 */
[----:B---3--:R-:W-:Y:S04]  /*3afd0*/  STL [R1+0x38e0], R56 ;  /* 0x0038e03801007387 */ /* 0x008fe80000100800 */
[----:B------:R-:W3:Y:S04]  /*3afe0*/  LDL R15, [R1+0x938] ;  /* 0x00093800010f7983 */ /* 0x000ee80000100800 */
[----:B------:R-:W3:Y:S04]  /*3aff0*/  LDL R11, [R1+0x930] ;  /* 0x00093000010b7983 */ /* 0x000ee80000100800 */
[----:B------:R-:W3:Y:S04]  /*3b000*/  LDL R10, [R1+0x934] ;  /* 0x00093400010a7983 */ /* 0x000ee80000100800 */
[----:B------:R-:W-:Y:S04]  /*3b010*/  STL [R1+0x38e4], R54 ;  /* 0x0038e43601007387 */ /* 0x000fe80000100800 */
[----:B------:R-:W3:Y:S04]  /*3b020*/  LDL R12, [R1+0x928] ;  /* 0x00092800010c7983 */ /* 0x000ee80000100800 */
[----:B-1----:R-:W3:Y:S01]  /*3b030*/  LDL R3, [R1+0x92c] ;  /* 0x00092c0001037983 */ /* 0x002ee20000100800 */
[----:B----4-:R-:W-:-:S02]  /*3b040*/  @!P1 IMAD.MOV.U32 R5, RZ, RZ, R7 ;  /* 0x000000ffff059224 */ /* 0x010fc400078e0007 */
[----:B------:R-:W-:-:S05]  /*3b050*/  @!P1 IMAD.MOV.U32 R4, RZ, RZ, R6 ;  /* 0x000000ffff049224 */ /* 0x000fca00078e0006 */
[----:B------:R0:W4:Y:S02]  /*3b060*/  @!P1 LDG.E.U16 R50, desc[UR12][R4.64] ;  /* 0x0000000c04329981 */ /* 0x000124000c1e1500 */
[----:B0-----:R-:W-:Y:S02]  /*3b070*/  @!P2 IMAD.MOV.U32 R5, RZ, RZ, R14 ;  /* 0x000000ffff05a224 */ /* 0x001fe400078e000e */
[----:B------:R-:W-:-:S05]  /*3b080*/  @!P2 IMAD.MOV.U32 R4, RZ, RZ, R9 ;  /* 0x000000ffff04a224 */ /* 0x000fca00078e0009 */
[----:B------:R2:W4:Y:S02]  /*3b090*/  @!P2 LDG.E.U16 R48, desc[UR12][R4.64] ;  /* 0x0000000c0430a981 */ /* 0x000524000c1e1500 */
[----:B--2---:R-:W-:Y:S02]  /*3b0a0*/  @!P3 IMAD.MOV.U32 R5, RZ, RZ, R8 ;  /* 0x000000ffff05b224 */ /* 0x004fe400078e0008 */
[----:B------:R-:W-:-:S05]  /*3b0b0*/  @!P3 IMAD.MOV.U32 R4, RZ, RZ, R2 ;  /* 0x000000ffff04b224 */ /* 0x000fca00078e0002 */
[----:B------:R0:W2:Y:S04]  /*3b0c0*/  @!P3 LDG.E.U16 R46, desc[UR12][R4.64] ;  /* 0x0000000c042eb981 */ /* 0x0000a8000c1e1500 */
[----:B------:R-:W-:Y:S04]  /*3b0d0*/  STL [R1+0x38b4], R52 ;  /* 0x0038b43401007387 */ /* 0x000fe80000100800 */
[----:B------:R-:W2:Y:S04]  /*3b0e0*/  LDL R7, [R1+0x920] ;  /* 0x0009200001077983 */ /* 0x000ea80000100800 */
[----:B------:R-:W2:Y:S01]  /*3b0f0*/  LDL R6, [R1+0x924] ;  /* 0x0009240001067983 */ /* 0x000ea20000100800 */
[----:B------:R-:W-:Y:S01]  /*3b100*/  PRMT R36, RZ, 0x7610, R36 ;  /* 0x00007610ff247816 */ /* 0x000fe20000000024 */
[----:B0-----:R-:W-:Y:S01]  /*3b110*/  @!P0 IMAD.MOV.U32 R4, RZ, RZ, R13 ;  /* 0x000000ffff048224 */ /* 0x001fe200078e000d */
[----:B------:R-:W-:Y:S01]  /*3b120*/  PRMT R34, RZ, 0x7610, R34 ;  /* 0x00007610ff227816 */ /* 0x000fe20000000022 */
[----:B---3--:R-:W-:-:S05]  /*3b130*/  @!P0 IMAD.MOV.U32 R5, RZ, RZ, R15 ;  /* 0x000000ffff058224 */ /* 0x008fca00078e000f */
[----:B------:R0:W3:Y:S02]  /*3b140*/  @!P0 LDG.E.U16 R36, desc[UR12][R4.64] ;  /* 0x0000000c04248981 */ /* 0x0000e4000c1e1500 */
[----:B0-----:R-:W-:Y:S01]  /*3b150*/  @!P1 IMAD.MOV.U32 R4, RZ, RZ, R10 ;  /* 0x000000ffff049224 */ /* 0x001fe200078e000a */
[----:B------:R-:W-:-:S05]  /*3b160*/  @!P1 MOV R5, R11 ;  /* 0x0000000b00059202 */ /* 0x000fca0000000f00 */
[----:B------:R0:W3:Y:S01]  /*3b170*/  @!P1 LDG.E.U16 R34, desc[UR12][R4.64] ;  /* 0x0000000c04229981 */ /* 0x0000e2000c1e1500 */
[----:B------:R-:W-:Y:S01]  /*3b180*/  PRMT R32, RZ, 0x7610, R32 ;  /* 0x00007610ff207816 */ /* 0x000fe20000000020 */
[----:B0-----:R-:W-:Y:S02]  /*3b190*/  @!P2 IMAD.MOV.U32 R4, RZ, RZ, R3 ;  /* 0x000000ffff04a224 */ /* 0x001fe400078e0003 */
[----:B------:R-:W-:-:S05]  /*3b1a0*/  @!P2 IMAD.MOV.U32 R5, RZ, RZ, R12 ;  /* 0x000000ffff05a224 */ /* 0x000fca00078e000c */
[----:B------:R0:W3:Y:S04]  /*3b1b0*/  @!P2 LDG.E.U16 R32, desc[UR12][R4.64] ;  /* 0x0000000c0420a981 */ /* 0x0000e8000c1e1500 */
[----:B----4-:R-:W-:Y:S04]  /*3b1c0*/  STL [R1+0x38b8], R50 ;  /* 0x0038b83201007387 */ /* 0x010fe80000100800 */
        /* <DEDUP_REMOVED lines=8> */
[----:B0-----:R-:W-:-:S02]  /*3b250*/  PRMT R4, RZ, 0x7610, R4 ;  /* 0x00007610ff047816 */ /* 0x001fc40000000004 */
[----:B------:R-:W-:-:S04]  /*3b260*/  PRMT R5, RZ, 0x7610, R5 ;  /* 0x00007610ff057816 */ /* 0x000fc80000000005 */
[----:B------:R4:W2:Y:S04]  /*3b270*/  @!P3 LDG.E.U16 R4, desc[UR12][R6.64] ;  /* 0x0000000c0604b981 */ /* 0x0008a8000c1e1500 */
[----:B---3--:R-:W-:Y:S04]  /*3b280*/  STL [R1+0x38d4], R36 ;  /* 0x0038d42401007387 */ /* 0x008fe80000100800 */
[----:B------:R-:W3:Y:S04]  /*3b290*/  LDL R11, [R1+0x1fc0] ;  /* 0x001fc000010b7983 */ /* 0x000ee80000100800 */
[----:B------:R-:W3:Y:S04]  /*3b2a0*/  LDL R10, [R1+0x1fcc] ;  /* 0x001fcc00010a7983 */ /* 0x000ee80000100800 */
[----:B------:R-:W-:Y:S04]  /*3b2b0*/  STL [R1+0x38e8], R34 ;  /* 0x0038e82201007387 */ /* 0x000fe80000100800 */
[----:B------:R-:W3:Y:S04]  /*3b2c0*/  LDL R15, [R1+0x2028] ;  /* 0x00202800010f7983 */ /* 0x000ee80000100800 */
[----:B------:R-:W3:Y:S04]  /*3b2d0*/  LDL R3, [R1+0x2034] ;  /* 0x0020340001037983 */ /* 0x000ee80000100800 */
[----:B------:R-:W-:Y:S04]  /*3b2e0*/  STL [R1+0x38ec], R32 ;  /* 0x0038ec2001007387 */ /* 0x000fe80000100800 */
[----:B------:R-:W3:Y:S04]  /*3b2f0*/  LDL R13, [R1+0x2030] ;  /* 0x00203000010d7983 */ /* 0x000ee80000100800 */
[----:B------:R-:W3:Y:S01]  /*3b300*/  LDL R12, [R1+0x203c] ;  /* 0x00203c00010c7983 */ /* 0x000ee20000100800 */
[----:B----4-:R-:W-:-:S02]  /*3b310*/  @!P0 IMAD.MOV.U32 R7, RZ, RZ, R14 ;  /* 0x000000ffff078224 */ /* 0x010fc400078e000e */
[----:B------:R-:W-:-:S05]  /*3b320*/  @!P0 IMAD.MOV.U32 R6, RZ, RZ, R9 ;  /* 0x000000ffff068224 */ /* 0x000fca00078e0009 */
[----:B------:R0:W4:Y:S02]  /*3b330*/  @!P0 LDG.E.U16 R5, desc[UR12][R6.64] ;  /* 0x0000000c06058981 */ /* 0x000124000c1e1500 */
[----:B0-----:R-:W-:Y:S01]  /*3b340*/  PRMT R6, RZ, 0x7610, R6 ;  /* 0x00007610ff067816 */ /* 0x001fe20000000006 */
[----:B------:R-:W-:Y:S02]  /*3b350*/  @!P1 IMAD.MOV.U32 R9, RZ, RZ, R8 ;  /* 0x000000ffff099224 */ /* 0x000fe400078e0008 */
[----:B------:R-:W-:-:S05]  /*3b360*/  @!P1 IMAD.MOV.U32 R8, RZ, RZ, R2 ;  /* 0x000000ffff089224 */ /* 0x000fca00078e0002 */
[----:B------:R2:W4:Y:S01]  /*3b370*/  @!P1 LDG.E.U16 R6, desc[UR12][R8.64] ;  /* 0x0000000c08069981 */ /* 0x000522000c1e1500 */
[----:B------:R-:W-:Y:S01]  /*3b380*/  PRMT R7, RZ, 0x7610, R7 ;  /* 0x00007610ff077816 */ /* 0x000fe20000000007 */
[----:B--2---:R-:W-:Y:S02]  /*3b390*/  @!P2 IMAD.MOV.U32 R8, RZ, RZ, R16 ;  /* 0x000000ffff08a224 */ /* 0x004fe400078e0010 */
[----:B------:R-:W-:-:S05]  /*3b3a0*/  @!P2 IMAD.MOV.U32 R9, RZ, RZ, R17 ;  /* 0x000000ffff09a224 */ /* 0x000fca00078e0011 */
[----:B------:R0:W2:Y:S04]  /*3b3b0*/  @!P2 LDG.E.U16 R7, desc[UR12][R8.64] ;  /* 0x0000000c0807a981 */ /* 0x0000a8000c1e1500 */
[----:B------:R1:W-:Y:S04]  /*3b3c0*/  STL [R1+0x38f0], R4 ;  /* 0x0038f00401007387 */ /* 0x0003e80000100800 */
[----:B------:R-:W2:Y:S04]  /*3b3d0*/  LDL R14, [R1+0x2038] ;  /* 0x00203800010e7983 */ /* 0x000ea80000100800 */
[----:B-1----:R-:W2:Y:S01]  /*3b3e0*/  LDL R4, [R1+0x2044] ;  /* 0x0020440001047983 */ /* 0x002ea20000100800 */
[----:B0-----:R-:W-:-:S06]  /*3b3f0*/  PRMT R8, RZ, 0x7610, R8 ;  /* 0x00007610ff087816 */ /* 0x001fcc0000000008 */
[----:B---3--:R0:W3:Y:S01]  /*3b400*/  @!P3 LDG.E.U16 R8, desc[UR12][R10.64] ;  /* 0x0000000c0a08b981 */ /* 0x0080e2000c1e1500 */
[----:B------:R-:W-:Y:S01]  /*3b410*/  PRMT R9, RZ, 0x7610, R9 ;  /* 0x00007610ff097816 */ /* 0x000fe20000000009 */
[----:B0-----:R-:W-:Y:S02]  /*3b420*/  @!P0 IMAD.MOV.U32 R11, RZ, RZ, R15 ;  /* 0x000000ffff0b8224 */ /* 0x001fe400078e000f */
[----:B------:R-:W-:-:S05]  /*3b430*/  @!P0 IMAD.MOV.U32 R10, RZ, RZ, R3 ;  /* 0x000000ffff0a8224 */ /* 0x000fca00078e0003 */
[----:B------:R0:W3:Y:S02]  /*3b440*/  @!P0 LDG.E.U16 R9, desc[UR12][R10.64] ;  /* 0x0000000c0a098981 */ /* 0x0000e4000c1e1500 */
[----:B0-----:R-:W-:-:S06]  /*3b450*/  PRMT R10, RZ, 0x7610, R10 ;  /* 0x00007610ff0a7816 */ /* 0x001fcc000000000a */
[----:B------:R0:W3:Y:S04]  /*3b460*/  @!P1 LDG.E.U16 R10, desc[UR12][R12.64] ;  /* 0x0000000c0c0a9981 */ /* 0x0000e8000c1e1500 */
[----:B----4-:R1:W-:Y:S04]  /*3b470*/  STL [R1+0x38f4], R5 ;  /* 0x0038f40501007387 */ /* 0x0103e80000100800 */
[----:B------:R-:W4:Y:S04]  /*3b480*/  LDL R2, [R1+0x204c] ;  /* 0x00204c0001027983 */ /* 0x000f280000100800 */
[----:B-1----:R-:W4:Y:S04]  /*3b490*/  LDL R5, [R1+0x2040] ;  /* 0x0020400001057983 */ /* 0x002f280000100800 */
[----:B------:R-:W-:Y:S04]  /*3b4a0*/  STL [R1+0x38f8], R6 ;  /* 0x0038f80601007387 */ /* 0x000fe80000100800 */
[----:B------:R-:W4:Y:S04]  /*3b4b0*/  LDL R20, [R1+0x20a8] ;  /* 0x0020a80001147983 */ /* 0x000f280000100800 */
[----:B------:R-:W4:Y:S04]  /*3b4c0*/  LDL R19, [R1+0x20b4] ;  /* 0x0020b40001137983 */ /* 0x000f280000100800 */
[----:B--2---:R-:W-:Y:S04]  /*3b4d0*/  STL [R1+0x38fc], R7 ;  /* 0x0038fc0701007387 */ /* 0x004fe80000100800 */
[----:B------:R-:W2:Y:S04]  /*3b4e0*/  LDL R17, [R1+0x20b0] ;  /* 0x0020b00001117983 */ /* 0x000ea80000100800 */
[----:B------:R-:W2:Y:S01]  /*3b4f0*/  LDL R16, [R1+0x20bc] ;  /* 0x0020bc0001107983 */ /* 0x000ea20000100800 */
[----:B------:R-:W-:Y:S01]  /*3b500*/  PRMT R11, RZ, 0x7610, R11 ;  /* 0x00007610ff0b7816 */ /* 0x000fe2000000000b */
[----:B0-----:R-:W-:-:S02]  /*3b510*/  @!P2 IMAD.MOV.U32 R13, RZ, RZ, R14 ;  /* 0x000000ffff0da224 */ /* 0x001fc400078e000e */
[----:B------:R-:W-:-:S05]  /*3b520*/  @!P2 IMAD.MOV.U32 R12, RZ, RZ, R4 ;  /* 0x000000ffff0ca224 */ /* 0x000fca00078e0004 */
[----:B------:R0:W2:Y:S02]  /*3b530*/  @!P2 LDG.E.U16 R11, desc[UR12][R12.64] ;  /* 0x0000000c0c0ba981 */ /* 0x0000a4000c1e1500 */
[----:B0-----:R-:W-:Y:S02]  /*3b540*/  PRMT R12, RZ, 0x7610, R12 ;  /* 0x00007610ff0c7816 */ /* 0x001fe4000000000c */
[----:B------:R-:W-:Y:S01]  /*3b550*/  PRMT R13, RZ, 0x7610, R13 ;  /* 0x00007610ff0d7816 */ /* 0x000fe2000000000d */
[----:B---3--:R0:W-:Y:S04]  /*3b560*/  STL [R1+0x3900], R8 ;  /* 0x0039000801007387 */ /* 0x0081e80000100800 */
[----:B------:R-:W3:Y:S04]  /*3b570*/  LDL R18, [R1+0x20b8] ;  /* 0x0020b80001127983 */ /* 0x000ee80000100800 */
[----:B------:R-:W3:Y:S04]  /*3b580*/  LDL R3, [R1+0x20c4] ;  /* 0x0020c40001037983 */ /* 0x000ee80000100800 */
[----:B------:R-:W-:Y:S04]  /*3b590*/  STL [R1+0x3904], R9 ;  /* 0x0039040901007387 */ /* 0x000fe80000100800 */
[----:B0-----:R-:W3:Y:S04]  /*3b5a0*/  LDL R8, [R1+0x20c0] ;  /* 0x0020c00001087983 */ /* 0x001ee80000100800 */
[----:B------:R-:W3:Y:S04]  /*3b5b0*/  LDL R6, [R1+0x20cc] ;  /* 0x0020cc0001067983 */ /* 0x000ee80000100800 */
[----:B------:R0:W-:Y:S04]  /*3b5c0*/  STL [R1+0x3908], R10 ;  /* 0x0039080a01007387 */ /* 0x0001e80000100800 */
[----:B------:R-:W3:Y:S04]  /*3b5d0*/  LDL R7, [R1+0x978] ;  /* 0x0009780001077983 */ /* 0x000ee80000100800 */
[----:B------:R-:W3:Y:S01]  /*3b5e0*/  LDL R4, [R1+0x97c] ;  /* 0x00097c0001047983 */ /* 0x000ee20000100800 */
[----:B----4-:R-:W-:-:S02]  /*3b5f0*/  @!P3 IMAD.MOV.U32 R14, RZ, RZ, R2 ;  /* 0x000000ffff0eb224 */ /* 0x010fc400078e0002 */
[----:B------:R-:W-:-:S05]  /*3b600*/  @!P3 IMAD.MOV.U32 R15, RZ, RZ, R5 ;  /* 0x000000ffff0fb224 */ /* 0x000fca00078e0005 */
[----:B------:R1:W4:Y:S02]  /*3b610*/  @!P3 LDG.E.U16 R12, desc[UR12][R14.64] ;  /* 0x0000000c0e0cb981 */ /* 0x000324000c1e1500 */
[----:B-1----:R-:W-:Y:S01]  /*3b620*/  @!P0 IMAD.MOV.U32 R14, RZ, RZ, R19 ;  /* 0x000000ffff0e8224 */ /* 0x002fe200078e0013 */
[----:B------:R-:W-:-:S05]  /*3b630*/  @!P0 MOV R15, R20 ;  /* 0x00000014000f8202 */ /* 0x000fca0000000f00 */
[----:B------:R1:W4:Y:S02]  /*3b640*/  @!P0 LDG.E.U16 R13, desc[UR12][R14.64] ;  /* 0x0000000c0e0d8981 */ /* 0x000324000c1e1500 */
[----:B-1----:R-:W-:-:S06]  /*3b650*/  PRMT R14, RZ, 0x7610, R14 ;  /* 0x00007610ff0e7816 */ /* 0x002fcc000000000e */
[----:B--2---:R3:W2:Y:S04]  /*3b660*/  @!P1 LDG.E.U16 R14, desc[UR12][R16.64] ;  /* 0x0000000c100e9981 */ /* 0x0046a8000c1e1500 */
[----:B------:R-:W-:Y:S04]  /*3b670*/  STL [R1+0x390c], R11 ;  /* 0x00390c0b01007387 */ /* 0x000fe80000100800 */
[----:B------:R-:W2:Y:S04]  /*3b680*/  LDL R5, [R1+0x970] ;  /* 0x0009700001057983 */ /* 0x000ea80000100800 */
[----:B------:R-:W2:Y:S01]  /*3b690*/  LDL R2, [R1+0x974] ;  /* 0x0009740001027983 */ /* 0x000ea20000100800 */
[----:B------:R-:W-:Y:S01]  /*3b6a0*/  PRMT R15, RZ, 0x7610, R15 ;  /* 0x00007610ff0f7816 */ /* 0x000fe2000000000f */
[----:B---3--:R-:W-:-:S02]  /*3b6b0*/  @!P2 IMAD.MOV.U32 R17, RZ, RZ, R18 ;  /* 0x000000ffff11a224 */ /* 0x008fc400078e0012 */
[----:B------:R-:W-:-:S05]  /*3b6c0*/  @!P2 IMAD.MOV.U32 R16, RZ, RZ, R3 ;  /* 0x000000ffff10a224 */ /* 0x000fca00078e0003 */
[----:B------:R1:W3:Y:S01]  /*3b6d0*/  @!P2 LDG.E.U16 R15, desc[UR12][R16.64] ;  /* 0x0000000c100fa981 */ /* 0x0002e2000c1e1500 */
[----:B------:R-:W-:Y:S02]  /*3b6e0*/  @!P3 IMAD.MOV.U32 R19, RZ, RZ, R8 ;  /* 0x000000ffff13b224 */ /* 0x000fe400078e0008 */
[----:B------:R-:W-:Y:S01]  /*3b6f0*/  @!P3 IMAD.MOV.U32 R18, RZ, RZ, R6 ;  /* 0x000000ffff12b224 */ /* 0x000fe200078e0006 */
[----:B-1----:R-:W-:Y:S02]  /*3b700*/  PRMT R16, RZ, 0x7610, R16 ;  /* 0x00007610ff107816 */ /* 0x002fe40000000010 */
[----:B------:R-:W-:-:S04]  /*3b710*/  PRMT R44, RZ, 0x7610, R44 ;  /* 0x00007610ff2c7816 */ /* 0x000fc8000000002c */
[----:B------:R1:W3:Y:S02]  /*3b720*/  @!P3 LDG.E.U16 R16, desc[UR12][R18.64] ;  /* 0x0000000c1210b981 */ /* 0x0002e4000c1e1500 */
[----:B-1----:R-:W-:Y:S02]  /*3b730*/  @!P0 IMAD.MOV.U32 R18, RZ, RZ, R4 ;  /* 0x000000ffff128224 */ /* 0x002fe400078e0004 */
[----:B------:R-:W-:-:S05]  /*3b740*/  @!P0 IMAD.MOV.U32 R19, RZ, RZ, R7 ;  /* 0x000000ffff138224 */ /* 0x000fca00078e0007 */
[----:B------:R1:W3:Y:S04]  /*3b750*/  @!P0 LDG.E.U16 R44, desc[UR12][R18.64] ;  /* 0x0000000c122c8981 */ /* 0x0002e8000c1e1500 */
[----:B----4-:R4:W-:Y:S04]  /*3b760*/  STL [R1+0x3910], R12 ;  /* 0x0039100c01007387 */ /* 0x0109e80000100800 */
[----:B0-----:R-:W3:Y:S04]  /*3b770*/  LDL R10, [R1+0x96c] ;  /* 0x00096c00010a7983 */ /* 0x001ee80000100800 */
[----:B----4-:R-:W4:Y:S04]  /*3b780*/  LDL R12, [R1+0x968] ;  /* 0x00096800010c7983 */ /* 0x010f280000100800 */
[----:B------:R-:W-:Y:S04]  /*3b790*/  STL [R1+0x3914], R13 ;  /* 0x0039140d01007387 */ /* 0x000fe80000100800 */
[----:B--2---:R0:W-:Y:S04]  /*3b7a0*/  STL [R1+0x3918], R14 ;  /* 0x0039180e01007387 */ /* 0x0041e80000100800 */
[----:B------:R-:W2:Y:S04]  /*3b7b0*/  LDL R11, [R1+0x960] ;  /* 0x00096000010b7983 */ /* 0x000ea80000100800 */
[----:B------:R-:W2:Y:S01]  /*3b7c0*/  LDL R3, [R1+0x964] ;  /* 0x0009640001037983 */ /* 0x000ea20000100800 */
[----:B------:R-:W-:Y:S01]  /*3b7d0*/  PRMT R42, RZ, 0x7610, R42 ;  /* 0x00007610ff2a7816 */ /* 0x000fe2000000002a */
[----:B-1----:R-:W-:-:S02]  /*3b7e0*/  @!P1 IMAD.MOV.U32 R19, RZ, RZ, R5 ;  /* 0x000000ffff139224 */ /* 0x002fc400078e0005 */
[----:B------:R-:W-:Y:S01]  /*3b7f0*/  @!P1 IMAD.MOV.U32 R18, RZ, RZ, R2 ;  /* 0x000000ffff129224 */ /* 0x000fe200078e0002 */
[----:B------:R-:W-:-:S04]  /*3b800*/  PRMT R40, RZ, 0x7610, R40 ;  /* 0x00007610ff287816 */ /* 0x000fc80000000028 */
[----:B------:R1:W2:Y:S01]  /*3b810*/  @!P1 LDG.E.U16 R42, desc[UR12][R18.64] ;  /* 0x0000000c122a9981 */ /* 0x0002a2000c1e1500 */
[----:B------:R-:W-:-:S03]  /*3b820*/  PRMT R38, RZ, 0x7610, R38 ;  /* 0x00007610ff267816 */ /* 0x000fc60000000026 */
[----:B---3--:R3:W-:Y:S04]  /*3b830*/  STL [R1+0x391c], R15 ;  /* 0x00391c0f01007387 */ /* 0x0087e80000100800 */
[----:B------:R-:W2:Y:S04]  /*3b840*/  LDL R8, [R1+0x91c] ;  /* 0x00091c0001087983 */ /* 0x000ea80000100800 */
[----:B------:R-:W2:Y:S04]  /*3b850*/  LDL R6, [R1+0x1f6c] ;  /* 0x001f6c0001067983 */ /* 0x000ea80000100800 */
[----:B0-----:R-:W2:Y:S04]  /*3b860*/  LDL R14, [R1+0x1f68] ;  /* 0x001f6800010e7983 */ /* 0x001ea80000100800 */
[----:B------:R-:W2:Y:S04]  /*3b870*/  LDL R7, [R1+0x1f5c] ;  /* 0x001f5c0001077983 */ /* 0x000ea80000100800 */
[----:B------:R-:W2:Y:S04]  /*3b880*/  LDL R4, [R1+0x1f60] ;  /* 0x001f600001047983 */ /* 0x000ea80000100800 */
[----:B---3--:R-:W3:Y:S04]  /*3b890*/  LDL R15, [R1+0x1f64] ;  /* 0x001f6400010f7983 */ /* 0x008ee80000100800 */
[----:B------:R-:W-:Y:S04]  /*3b8a0*/  STL [R1+0x38c4], R44 ;  /* 0x0038c42c01007387 */ /* 0x000fe80000100800 */
[----:B------:R-:W3:Y:S04]  /*3b8b0*/  LDL R5, [R1+0x1f54] ;  /* 0x001f540001057983 */ /* 0x000ee80000100800 */
[----:B------:R-:W3:Y:S04]  /*3b8c0*/  LDL R2, [R1+0x1f58] ;  /* 0x001f580001027983 */ /* 0x000ee80000100800 */
[----:B------:R-:W3:Y:S01]  /*3b8d0*/  LDL R9, [R1+0x1f84] ;  /* 0x001f840001097983 */ /* 0x000ee20000100800 */
[----:B-1----:R-:W-:-:S02]  /*3b8e0*/  @!P2 IMAD.MOV.U32 R18, RZ, RZ, R10 ;  /* 0x000000ffff12a224 */ /* 0x002fc400078e000a */
[----:B----4-:R-:W-:-:S05]  /*3b8f0*/  @!P2 IMAD.MOV.U32 R19, RZ, RZ, R12 ;  /* 0x000000ffff13a224 */ /* 0x010fca00078e000c */
[----:B------:R2:W4:Y:S02]  /*3b900*/  @!P2 LDG.E.U16 R40, desc[UR12][R18.64] ;  /* 0x0000000c1228a981 */ /* 0x000524000c1e1500 */
[----:B--2---:R-:W-:Y:S02]  /*3b910*/  @!P3 IMAD.MOV.U32 R19, RZ, RZ, R11 ;  /* 0x000000ffff13b224 */ /* 0x004fe400078e000b */
[----:B------:R-:W-:-:S05]  /*3b920*/  @!P3 IMAD.MOV.U32 R18, RZ, RZ, R3 ;  /* 0x000000ffff12b224 */ /* 0x000fca00078e0003 */
[----:B------:R0:W2:Y:S04]  /*3b930*/  @!P3 LDG.E.U16 R38, desc[UR12][R18.64] ;  /* 0x0000000c1226b981 */ /* 0x0000a8000c1e1500 */
[----:B------:R-:W-:Y:S04]  /*3b940*/  STL [R1+0x38c8], R42 ;  /* 0x0038c82a01007387 */ /* 0x000fe80000100800 */
[----:B------:R-:W2:Y:S04]  /*3b950*/  LDL R13, [R1+0x1f50] ;  /* 0x001f5000010d7983 */ /* 0x000ea80000100800 */
[----:B------:R-:W2:Y:S04]  /*3b960*/  LDL R10, [R1+0x1f80] ;  /* 0x001f8000010a7983 */ /* 0x000ea80000100800 */
[----:B------:R-:W2:Y:S01]  /*3b970*/  LDL R12, [R1+0x1f7c] ;  /* 0x001f7c00010c7983 */ /* 0x000ea20000100800 */
[----:B------:R-:W-:Y:S01]  /*3b980*/  PRMT R17, RZ, 0x7610, R17 ;  /* 0x00007610ff117816 */ /* 0x000fe20000000011 */
[----:B0-----:R-:W-:-:S02]  /*3b990*/  @!P0 IMAD.MOV.U32 R19, RZ, RZ, R8 ;  /* 0x000000ffff138224 */ /* 0x001fc400078e0008 */
[----:B------:R-:W-:Y:S02]  /*3b9a0*/  @!P0 IMAD.MOV.U32 R18, RZ, RZ, R6 ;  /* 0x000000ffff128224 */ /* 0x000fe400078e0006 */
[----:B------:R-:W-:-:S03]  /*3b9b0*/  @!P1 IMAD.MOV.U32 R20, RZ, RZ, R14 ;  /* 0x000000ffff149224 */ /* 0x000fc600078e000e */
[----:B------:R0:W2:Y:S01]  /*3b9c0*/  @!P0 LDG.E.U16 R17, desc[UR12][R18.64] ;  /* 0x0000000c12118981 */ /* 0x0000a2000c1e1500 */
[----:B---3--:R-:W-:Y:S02]  /*3b9d0*/  @!P1 MOV R21, R15 ;  /* 0x0000000f00159202 */ /* 0x008fe40000000f00 */
[----:B0-----:R-:W-:-:S06]  /*3b9e0*/  PRMT R18, RZ, 0x7610, R18 ;  /* 0x00007610ff127816 */ /* 0x001fcc0000000012 */
[----:B------:R0:W3:Y:S02]  /*3b9f0*/  @!P1 LDG.E.U16 R18, desc[UR12][R20.64] ;  /* 0x0000000c14129981 */ /* 0x0000e4000c1e1500 */
[----:B0-----:R-:W-:Y:S02]  /*3ba00*/  @!P2 IMAD.MOV.U32 R20, RZ, RZ, R4 ;  /* 0x000000ffff14a224 */ /* 0x001fe400078e0004 */
[----:B------:R-:W-:Y:S02]  /*3ba10*/  @!P2 IMAD.MOV.U32 R21, RZ, RZ, R7 ;  /* 0x000000ffff15a224 */ /* 0x000fe400078e0007 */
[----:B------:R-:W-:Y:S02]  /*3ba20*/  @!P3 IMAD.MOV.U32 R23, RZ, RZ, R5 ;  /* 0x000000ffff17b224 */ /* 0x000fe400078e0005 */
[----:B------:R-:W-:Y:S01]  /*3ba30*/  @!P3 IMAD.MOV.U32 R22, RZ, RZ, R2 ;  /* 0x000000ffff16b224 */ /* 0x000fe200078e0002 */
[----:B----4-:R-:W-:Y:S04]  /*3ba40*/  STL [R1+0x38cc], R40 ;  /* 0x0038cc2801007387 */ /* 0x010fe80000100800 */
[----:B------:R-:W4:Y:S04]  /*3ba50*/  LDL R11, [R1+0x1fc8] ;  /* 0x001fc800010b7983 */ /* 0x000f280000100800 */
[----:B------:R-:W3:Y:S04]  /*3ba60*/  LDL R3, [R1+0x1fd4] ;  /* 0x001fd40001037983 */ /* 0x000ee80000100800 */
[----:B--2---:R-:W-:Y:S04]  /*3ba70*/  STL [R1+0x38d0], R38 ;  /* 0x0038d02601007387 */ /* 0x004fe80000100800 */
[----:B------:R-:W2:Y:S04]  /*3ba80*/  LDL R8, [R1+0x1fd0] ;  /* 0x001fd00001087983 */ /* 0x000ea80000100800 */
[----:B------:R-:W2:Y:S04]  /*3ba90*/  LDL R6, [R1+0x1fdc] ;  /* 0x001fdc0001067983 */ /* 0x000ea80000100800 */
[----:B------:R-:W2:Y:S04]  /*3baa0*/  LDL R7, [R1+0x1fd8] ;  /* 0x001fd80001077983 */ /* 0x000ea80000100800 */
[----:B------:R-:W2:Y:S04]  /*3bab0*/  LDL R4, [R1+0x1fe4] ;  /* 0x001fe40001047983 */ /* 0x000ea80000100800 */
[----:B------:R-:W2:Y:S04]  /*3bac0*/  LDL R5, [R1+0x1fe0] ;  /* 0x001fe00001057983 */ /* 0x000ea80000100800 */
[----:B------:R-:W2:Y:S01]  /*3bad0*/  LDL R2, [R1+0x1fec] ;  /* 0x001fec0001027983 */ /* 0x000ea20000100800 */
[----:B------:R-:W-:Y:S01]  /*3bae0*/  PRMT R19, RZ, 0x7610, R19 ;  /* 0x00007610ff137816 */ /* 0x000fe20000000013 */
[----:B------:R-:W-:-:S02]  /*3baf0*/  @!P1 IMAD.MOV.U32 R24, RZ, RZ, R10 ;  /* 0x000000ffff189224 */ /* 0x000fc400078e000a */
[----:B------:R-:W-:Y:S01]  /*3bb00*/  @!P1 IMAD.MOV.U32 R25, RZ, RZ, R12 ;  /* 0x000000ffff199224 */ /* 0x000fe200078e000c */
[----:B------:R-:W2:Y:S04]  /*3bb10*/  LDL R10, [R1+0x2048] ;  /* 0x00204800010a7983 */ /* 0x000ea80000100800 */
[----:B------:R0:W2:Y:S04]  /*3bb20*/  @!P2 LDG.E.U16 R19, desc[UR12][R20.64] ;  /* 0x0000000c1413a981 */ /* 0x0000a8000c1e1500 */
[----:B------:R-:W2:Y:S01]  /*3bb30*/  LDL R12, [R1+0x205c] ;  /* 0x00205c00010c7983 */ /* 0x000ea20000100800 */
[----:B------:R-:W-:-:S02]  /*3bb40*/  PRMT R33, RZ, 0x7610, R33 ;  /* 0x00007610ff217816 */ /* 0x000fc40000000021 */
[----:B------:R-:W-:Y:S02]  /*3bb50*/  PRMT R35, RZ, 0x7610, R35 ;  /* 0x00007610ff237816 */ /* 0x000fe40000000023 */
[----:B------:R-:W-:Y:S01]  /*3bb60*/  PRMT R37, RZ, 0x7610, R37 ;  /* 0x00007610ff257816 */ /* 0x000fe20000000025 */
[----:B------:R-:W2:Y:S01]  /*3bb70*/  LDL R14, [R1+0x1ff0] ;  /* 0x001ff000010e7983 */ /* 0x000ea20000100800 */
[----:B0-----:R-:W-:Y:S02]  /*3bb80*/  PRMT R20, RZ, 0x7610, R20 ;  /* 0x00007610ff147816 */ /* 0x001fe40000000014 */
[----:B------:R-:W-:-:S04]  /*3bb90*/  PRMT R21, RZ, 0x7610, R21 ;  /* 0x00007610ff157816 */ /* 0x000fc80000000015 */
[----:B------:R0:W2:Y:S02]  /*3bba0*/  @!P3 LDG.E.U16 R20, desc[UR12][R22.64] ;  /* 0x0000000c1614b981 */ /* 0x0000a4000c1e1500 */
[----:B0-----:R-:W-:Y:S02]  /*3bbb0*/  @!P0 IMAD.MOV.U32 R22, RZ, RZ, R9 ;  /* 0x000000ffff168224 */ /* 0x001fe400078e0009 */
[----:B------:R-:W-:Y:S01]  /*3bbc0*/  @!P0 IMAD.MOV.U32 R23, RZ, RZ, R13 ;  /* 0x000000ffff178224 */ /* 0x000fe200078e000d */
[----:B------:R-:W2:Y:S04]  /*3bbd0*/  LDL R9, [R1+0x2054] ;  /* 0x0020540001097983 */ /* 0x000ea80000100800 */
[----:B------:R-:W2:Y:S04]  /*3bbe0*/  LDL R13, [R1+0x2050] ;  /* 0x00205000010d7983 */ /* 0x000ea80000100800 */
[----:B------:R0:W2:Y:S02]  /*3bbf0*/  @!P0 LDG.E.U16 R21, desc[UR12][R22.64] ;  /* 0x0000000c16158981 */ /* 0x0000a4000c1e1500 */
[----:B0-----:R-:W-:-:S02]  /*3bc00*/  PRMT R22, RZ, 0x7610, R22 ;  /* 0x00007610ff167816 */ /* 0x001fc40000000016 */
[----:B------:R-:W-:-:S04]  /*3bc10*/  PRMT R23, RZ, 0x7610, R23 ;  /* 0x00007610ff177816 */ /* 0x000fc80000000017 */
[----:B------:R4:W2:Y:S02]  /*3bc20*/  @!P1 LDG.E.U16 R22, desc[UR12][R24.64] ;  /* 0x0000000c18169981 */ /* 0x0008a4000c1e1500 */
[----:B----4-:R-:W-:Y:S02]  /*3bc30*/  @!P0 IMAD.MOV.U32 R25, RZ, RZ, R11 ;  /* 0x000000ffff198224 */ /* 0x010fe400078e000b */
[----:B---3--:R-:W-:Y:S01]  /*3bc40*/  @!P0 IMAD.MOV.U32 R24, RZ, RZ, R3 ;  /* 0x000000ffff188224 */ /* 0x008fe200078e0003 */
[----:B------:R-:W3:Y:S04]  /*3bc50*/  LDL R11, [R1+0x2060] ;  /* 0x00206000010b7983 */ /* 0x000ee80000100800 */
[----:B------:R-:W4:Y:S04]  /*3bc60*/  LDL R3, [R1+0x2064] ;  /* 0x0020640001037983 */ /* 0x000f280000100800 */
[----:B------:R0:W3:Y:S02]  /*3bc70*/  @!P0 LDG.E.U16 R23, desc[UR12][R24.64] ;  /* 0x0000000c18178981 */ /* 0x0000e4000c1e1500 */
[----:B0-----:R-:W-:Y:S01]  /*3bc80*/  PRMT R24, RZ, 0x7610, R24 ;  /* 0x00007610ff187816 */ /* 0x001fe20000000018 */
[----:B--2---:R-:W-:-:S02]  /*3bc90*/  @!P1 IMAD.MOV.U32 R27, RZ, RZ, R8 ;  /* 0x000000ffff1b9224 */ /* 0x004fc400078e0008 */
[----:B------:R-:W2:Y:S01]  /*3bca0*/  LDL R8, [R1+0x2058] ;  /* 0x0020580001087983 */ /* 0x000ea20000100800 */
[----:B------:R-:W-:-:S03]  /*3bcb0*/  @!P1 IMAD.MOV.U32 R26, RZ, RZ, R6 ;  /* 0x000000ffff1a9224 */ /* 0x000fc600078e0006 */
[----:B------:R-:W3:Y:S04]  /*3bcc0*/  LDL R6, [R1+0x206c] ;  /* 0x00206c0001067983 */ /* 0x000ee80000100800 */
[----:B------:R0:W3:Y:S01]  /*3bcd0*/  @!P1 LDG.E.U16 R24, desc[UR12][R26.64] ;  /* 0x0000000c1a189981 */ /* 0x0000e2000c1e1500 */
[----:B------:R-:W-:-:S03]  /*3bce0*/  @!P3 MOV R29, R5 ;  /* 0x00000005001db202 */ /* 0x000fc60000000f00 */
[----:B------:R-:W3:Y:S01]  /*3bcf0*/  LDL R5, [R1+0x20d0] ;  /* 0x0020d00001057983 */ /* 0x000ee20000100800 */
[----:B0-----:R-:W-:Y:S02]  /*3bd00*/  @!P2 IMAD.MOV.U32 R26, RZ, RZ, R4 ;  /* 0x000000ffff1aa224 */ /* 0x001fe400078e0004 */
[----:B------:R-:W-:Y:S01]  /*3bd10*/  @!P2 IMAD.MOV.U32 R27, RZ, RZ, R7 ;  /* 0x000000ffff1ba224 */ /* 0x000fe200078e0007 */
[----:B------:R-:W3:Y:S04]  /*3bd20*/  LDL R4, [R1+0x20d4] ;  /* 0x0020d40001047983 */ /* 0x000ee80000100800 */
[----:B------:R-:W3:Y:S01]  /*3bd30*/  LDL R7, [R1+0x20c8] ;  /* 0x0020c80001077983 */ /* 0x000ee20000100800 */
[----:B------:R-:W-:-:S03]  /*3bd40*/  @!P3 IMAD.MOV.U32 R28, RZ, RZ, R2 ;  /* 0x000000ffff1cb224 */ /* 0x000fc600078e0002 */
[----:B------:R-:W3:Y:S01]  /*3bd50*/  LDL R2, [R1+0x20dc] ;  /* 0x0020dc0001027983 */ /* 0x000ee20000100800 */
[----:B------:R-:W-:-:S06]  /*3bd60*/  PRMT R25, RZ, 0x7610, R25 ;  /* 0x00007610ff197816 */ /* 0x000fcc0000000019 */
[----:B------:R0:W3:Y:S02]  /*3bd70*/  @!P2 LDG.E.U16 R25, desc[UR12][R26.64] ;  /* 0x0000000c1a19a981 */ /* 0x0000e4000c1e1500 */
[----:B0-----:R-:W-:Y:S02]  /*3bd80*/  PRMT R26, RZ, 0x7610, R26 ;  /* 0x00007610ff1a7816 */ /* 0x001fe4000000001a */
[----:B------:R-:W-:-:S04]  /*3bd90*/  PRMT R27, RZ, 0x7610, R27 ;  /* 0x00007610ff1b7816 */ /* 0x000fc8000000001b */
[----:B------:R0:W3:Y:S01]  /*3bda0*/  @!P3 LDG.E.U16 R26, desc[UR12][R28.64] ;  /* 0x0000000c1c1ab981 */ /* 0x0000e2000c1e1500 */
[----:B------:R-:W-:Y:S02]  /*3bdb0*/  @!P1 IMAD.MOV.U32 R30, RZ, RZ, R12 ;  /* 0x000000ffff1e9224 */ /* 0x000fe400078e000c */
[----:B------:R-:W-:Y:S01]  /*3bdc0*/  @!P1 IMAD.MOV.U32 R31, RZ, RZ, R13 ;  /* 0x000000ffff1f9224 */ /* 0x000fe200078e000d */
[----:B------:R-:W-:Y:S01]  /*3bdd0*/  PRMT R39, RZ, 0x7610, R39 ;  /* 0x00007610ff277816 */ /* 0x000fe20000000027 */
[----:B------:R-:W3:Y:S04]  /*3bde0*/  LDL R13, [R1+0x1ffc] ;  /* 0x001ffc00010d7983 */ /* 0x000ee80000100800 */
[----:B------:R-:W3:Y:S01]  /*3bdf0*/  LDL R12, [R1+0x1ff8] ;  /* 0x001ff800010c7983 */ /* 0x000ee20000100800 */
[----:B0-----:R-:W-:-:S02]  /*3be00*/  @!P0 IMAD.MOV.U32 R28, RZ, RZ, R9 ;  /* 0x000000ffff1c8224 */ /* 0x001fc400078e0009 */
[----:B------:R-:W-:Y:S01]  /*3be10*/  @!P0 IMAD.MOV.U32 R29, RZ, RZ, R10 ;  /* 0x000000ffff1d8224 */ /* 0x000fe200078e000a */
[----:B------:R-:W3:Y:S04]  /*3be20*/  LDL R9, [R1+0x20e4] ;  /* 0x0020e40001097983 */ /* 0x000ee80000100800 */
[----:B------:R-:W3:Y:S04]  /*3be30*/  LDL R10, [R1+0x20d8] ;  /* 0x0020d800010a7983 */ /* 0x000ee80000100800 */
[----:B------:R0:W3:Y:S02]  /*3be40*/  @!P0 LDG.E.U16 R27, desc[UR12][R28.64] ;  /* 0x0000000c1c1b8981 */ /* 0x0000e4000c1e1500 */
[----:B0-----:R-:W-:-:S02]  /*3be50*/  PRMT R28, RZ, 0x7610, R28 ;  /* 0x00007610ff1c7816 */ /* 0x001fc4000000001c */
[----:B------:R-:W-:-:S04]  /*3be60*/  PRMT R29, RZ, 0x7610, R29 ;  /* 0x00007610ff1d7816 */ /* 0x000fc8000000001d */
[----:B------:R4:W3:Y:S02]  /*3be70*/  @!P1 LDG.E.U16 R28, desc[UR12][R30.64] ;  /* 0x0000000c1e1c9981 */ /* 0x0008e4000c1e1500 */
[----:B----4-:R-:W-:Y:S02]  /*3be80*/  @!P2 IMAD.MOV.U32 R30, RZ, RZ, R3 ;  /* 0x000000ffff1ea224 */ /* 0x010fe400078e0003 */
[----:B------:R-:W4:Y:S01]  /*3be90*/  LDL R3, [R1+0x1f78] ;  /* 0x001f780001037983 */ /* 0x000f220000100800 */
[----:B--2---:R-:W-:-:S03]  /*3bea0*/  @!P2 IMAD.MOV.U32 R31, RZ, RZ, R8 ;  /* 0x000000ffff1fa224 */ /* 0x004fc600078e0008 */
[----:B------:R-:W2:Y:S04]  /*3beb0*/  LDL R8, [R1+0x20ec] ;  /* 0x0020ec0001087983 */ /* 0x000ea80000100800 */
[----:B------:R3:W4:Y:S02]  /*3bec0*/  @!P2 LDG.E.U16 R29, desc[UR12][R30.64] ;  /* 0x0000000c1e1da981 */ /* 0x000724000c1e1500 */
[----:B---3--:R-:W-:Y:S02]  /*3bed0*/  @!P3 IMAD.MOV.U32 R30, RZ, RZ, R6 ;  /* 0x000000ffff1eb224 */ /* 0x008fe400078e0006 */
[----:B------:R-:W-:Y:S01]  /*3bee0*/  @!P3 IMAD.MOV.U32 R31, RZ, RZ, R11 ;  /* 0x000000ffff1fb224 */ /* 0x000fe200078e000b */
[----:B------:R-:W3:Y:S04]  /*3bef0*/  LDL R6, [R1+0x1f74] ;  /* 0x001f740001067983 */ /* 0x000ee80000100800 */
[----:B------:R-:W3:Y:S04]  /*3bf00*/  LDL R11, [R1+0x2004] ;  /* 0x00200400010b7983 */ /* 0x000ee80000100800 */
[----:B------:R0:W3:Y:S02]  /*3bf10*/  @!P3 LDG.E.U16 R33, desc[UR12][R30.64] ;  /* 0x0000000c1e21b981 */ /* 0x0000e4000c1e1500 */
[----:B0-----:R-:W-:-:S02]  /*3bf20*/  @!P0 IMAD.MOV.U32 R30, RZ, RZ, R4 ;  /* 0x000000ffff1e8224 */ /* 0x001fc400078e0004 */
[----:B------:R-:W-:Y:S01]  /*3bf30*/  @!P0 IMAD.MOV.U32 R31, RZ, RZ, R7 ;  /* 0x000000ffff1f8224 */ /* 0x000fe200078e0007 */
[----:B------:R-:W3:Y:S04]  /*3bf40*/  LDL R4, [R1+0x1f8c] ;  /* 0x001f8c0001047983 */ /* 0x000ee80000100800 */
[----:B------:R-:W3:Y:S04]  /*3bf50*/  LDL R7, [R1+0x1f70] ;  /* 0x001f700001077983 */ /* 0x000ee80000100800 */
[----:B------:R0:W3:Y:S02]  /*3bf60*/  @!P0 LDG.E.U16 R35, desc[UR12][R30.64] ;  /* 0x0000000c1e238981 */ /* 0x0000e4000c1e1500 */
[----:B0-----:R-:W-:-:S02]  /*3bf70*/  @!P1 IMAD.MOV.U32 R31, RZ, RZ, R5 ;  /* 0x000000ffff1f9224 */ /* 0x001fc400078e0005 */
[----:B------:R-:W3:Y:S01]  /*3bf80*/  LDL R5, [R1+0x1fe8] ;  /* 0x001fe80001057983 */ /* 0x000ee20000100800 */
[----:B------:R-:W-:-:S03]  /*3bf90*/  @!P1 IMAD.MOV.U32 R30, RZ, RZ, R2 ;  /* 0x000000ffff1e9224 */ /* 0x000fc600078e0002 */
[----:B------:R-:W3:Y:S04]  /*3bfa0*/  LDL R2, [R1+0x1ff4] ;  /* 0x001ff40001027983 */ /* 0x000ee80000100800 */
[----:B------:R0:W3:Y:S01]  /*3bfb0*/  @!P1 LDG.E.U16 R37, desc[UR12][R30.64] ;  /* 0x0000000c1e259981 */ /* 0x0000e2000c1e1500 */
[----:B------:R-:W-:Y:S01]  /*3bfc0*/  PRMT R41, RZ, 0x7610, R41 ;  /* 0x00007610ff297816 */ /* 0x000fe20000000029 */
[----:B0-----:R-:W-:Y:S02]  /*3bfd0*/  @!P2 IMAD.MOV.U32 R30, RZ, RZ, R9 ;  /* 0x000000ffff1ea224 */ /* 0x001fe400078e0009 */
[----:B------:R-:W-:Y:S01]  /*3bfe0*/  @!P2 IMAD.MOV.U32 R31, RZ, RZ, R10 ;  /* 0x000000ffff1fa224 */ /* 0x000fe200078e000a */
[----:B------:R-:W3:Y:S04]  /*3bff0*/  LDL R9, [R1+0x200c] ;  /* 0x00200c0001097983 */ /* 0x000ee80000100800 */
[----:B------:R-:W3:Y:S04]  /*3c000*/  LDL R10, [R1+0x2000] ;  /* 0x00200000010a7983 */ /* 0x000ee80000100800 */
[----:B------:R0:W3:Y:S01]  /*3c010*/  @!P2 LDG.E.U16 R39, desc[UR12][R30.64] ;  /* 0x0000000c1e27a981 */ /* 0x0000e2000c1e1500 */
[----:B------:R-:W-:-:S03]  /*3c020*/  PRMT R43, RZ, 0x7610, R43 ;  /* 0x00007610ff2b7816 */ /* 0x000fc6000000002b */
[----:B------:R1:W-:Y:S01]  /*3c030*/  STL [R1+0x211c], R0 ;  /* 0x00211c0001007387 */ /* 0x0003e20000100800 */
[----:B0-----:R-:W-:Y:S02]  /*3c040*/  @!P3 MOV R31, R0 ;  /* 0x00000000001fb202 */ /* 0x001fe40000000f00 */
[----:B------:R-:W-:Y:S01]  /*3c050*/  PRMT R45, RZ, 0x7610, R45 ;  /* 0x00007610ff2d7816 */ /* 0x000fe2000000002d */
[----:B-1----:R-:W3:Y:S01]  /*3c060*/  LDL R0, [R1+0x208c] ;  /* 0x00208c0001007983 */ /* 0x002ee20000100800 */
[----:B--2---:R-:W-:-:S03]  /*3c070*/  @!P3 IMAD.MOV.U32 R30, RZ, RZ, R8 ;  /* 0x000000ffff1eb224 */ /* 0x004fc600078e0008 */
[----:B------:R-:W2:Y:S04]  /*3c080*/  LDL R8, [R1+0x2068] ;  /* 0x0020680001087983 */ /* 0x000ea80000100800 */
[----:B------:R4:W2:Y:S02]  /*3c090*/  @!P3 LDG.E.U16 R41, desc[UR12][R30.64] ;  /* 0x0000000c1e29b981 */ /* 0x0008a4000c1e1500 */
[----:B----4-:R-:W-:Y:S02]  /*3c0a0*/  @!P2 IMAD.MOV.U32 R30, RZ, RZ, R3 ;  /* 0x000000ffff1ea224 */ /* 0x010fe400078e0003 */
[----:B---3--:R-:W-:Y:S01]  /*3c0b0*/  @!P2 IMAD.MOV.U32 R31, RZ, RZ, R6 ;  /* 0x000000ffff1fa224 */ /* 0x008fe200078e0006 */
[----:B------:R-:W3:Y:S04]  /*3c0c0*/  LDL R3, [R1+0x2074] ;  /* 0x0020740001037983 */ /* 0x000ee80000100800 */
[----:B------:R-:W4:Y:S04]  /*3c0d0*/  LDL R6, [R1+0x207c] ;  /* 0x00207c0001067983 */ /* 0x000f280000100800 */
[----:B------:R0:W4:Y:S02]  /*3c0e0*/  @!P2 LDG.E.U16 R43, desc[UR12][R30.64] ;  /* 0x0000000c1e2ba981 */ /* 0x000124000c1e1500 */
[----:B0-----:R-:W-:-:S02]  /*3c0f0*/  @!P3 IMAD.MOV.U32 R30, RZ, RZ, R4 ;  /* 0x000000ffff1eb224 */ /* 0x001fc400078e0004 */
[----:B------:R-:W-:Y:S01]  /*3c100*/  @!P3 IMAD.MOV.U32 R31, RZ, RZ, R7 ;  /* 0x000000ffff1fb224 */ /* 0x000fe200078e0007 */
[----:B------:R-:W4:Y:S04]  /*3c110*/  LDL R4, [R1+0x2084] ;  /* 0x0020840001047983 */ /* 0x000f280000100800 */
[----:B------:R-:W4:Y:S04]  /*3c120*/  LDL R7, [R1+0x2070] ;  /* 0x0020700001077983 */ /* 0x000f280000100800 */
[----:B------:R0:W4:Y:S02]  /*3c130*/  @!P3 LDG.E.U16 R45, desc[UR12][R30.64] ;  /* 0x0000000c1e2db981 */ /* 0x000124000c1e1500 */
[----:B0-----:R-:W-:-:S02]  /*3c140*/  @!P0 IMAD.MOV.U32 R31, RZ, RZ, R5 ;  /* 0x000000ffff1f8224 */ /* 0x001fc400078e0005 */
[----:B------:R-:W4:Y:S01]  /*3c150*/  LDL R5, [R1+0x2078] ;  /* 0x0020780001057983 */ /* 0x000f220000100800 */
[----:B------:R-:W-:-:S03]  /*3c160*/  @!P0 IMAD.MOV.U32 R30, RZ, RZ, R2 ;  /* 0x000000ffff1e8224 */ /* 0x000fc600078e0002 */
[----:B------:R-:W4:Y:S01]  /*3c170*/  LDL R2, [R1+0x2080] ;  /* 0x0020800001027983 */ /* 0x000f220000100800 */
[----:B------:R-:W-:Y:S02]  /*3c180*/  PRMT R47, RZ, 0x7610, R47 ;  /* 0x00007610ff2f7816 */ /* 0x000fe4000000002f */
[----:B------:R-:W-:-:S04]  /*3c190*/  PRMT R49, RZ, 0x7610, R49 ;  /* 0x00007610ff317816 */ /* 0x000fc80000000031 */
[----:B------:R0:W4:Y:S01]  /*3c1a0*/  @!P0 LDG.E.U16 R47, desc[UR12][R30.64] ;  /* 0x0000000c1e2f8981 */ /* 0x000122000c1e1500 */
[----:B------:R-:W-:Y:S01]  /*3c1b0*/  PRMT R51, RZ, 0x7610, R51 ;  /* 0x00007610ff337816 */ /* 0x000fe20000000033 */
[----:B0-----:R-:W-:Y:S02]  /*3c1c0*/  @!P1 IMAD.MOV.U32 R30, RZ, RZ, R13 ;  /* 0x000000ffff1e9224 */ /* 0x001fe400078e000d */
[----:B------:R-:W-:-:S05]  /*3c1d0*/  @!P1 IMAD.MOV.U32 R31, RZ, RZ, R14 ;  /* 0x000000ffff1f9224 */ /* 0x000fca00078e000e */
        /* <DEDUP_REMOVED lines=9> */
[----:B------:R-:W-:Y:S02]  /*3c270*/  PRMT R57, RZ, 0x7610, R57 ;  /* 0x00007610ff397816 */ /* 0x000fe40000000039 */
[----:B------:R-:W-:Y:S02]  /*3c280*/  PRMT R59, RZ, 0x7610, R59 ;  /* 0x00007610ff3b7816 */ /* 0x000fe4000000003b */
[----:B------:R-:W-:Y:S01]  /*3c290*/  PRMT R61, RZ, 0x7610, R61 ;  /* 0x00007610ff3d7816 */ /* 0x000fe2000000003d */
[----:B--2---:R-:W-:Y:S02]  /*3c2a0*/  @!P0 IMAD.MOV.U32 R31, RZ, RZ, R8 ;  /* 0x000000ffff1f8224 */ /* 0x004fe400078e0008 */
[----:B---3--:R-:W-:Y:S02]  /*3c2b0*/  @!P0 IMAD.MOV.U32 R30, RZ, RZ, R3 ;  /* 0x000000ffff1e8224 */ /* 0x008fe400078e0003 */
[----:B------:R-:W0:Y:S03]  /*3c2c0*/  S2R R3, SR_TID.X ;  /* 0x0000000000037919 */ /* 0x000e260000002100 */
[----:B------:R4:W2:Y:S02]  /*3c2d0*/  @!P0 LDG.E.U16 R55, desc[UR12][R30.64] ;  /* 0x0000000c1e378981 */ /* 0x0008a4000c1e1500 */
[----:B----4-:R-:W-:Y:S01]  /*3c2e0*/  @!P1 IMAD.MOV.U32 R30, RZ, RZ, R6 ;  /* 0x000000ffff1e9224 */ /* 0x010fe200078e0006 */
[----:B------:R-:W-:-:S05]  /*3c2f0*/  @!P1 MOV R31, R7 ;  /* 0x00000007001f9202 */ /* 0x000fca0000000f00 */
[----:B------:R1:W3:Y:S02]  /*3c300*/  @!P1 LDG.E.U16 R57, desc[UR12][R30.64] ;  /* 0x0000000c1e399981 */ /* 0x0002e4000c1e1500 */
[----:B-1----:R-:W-:Y:S02]  /*3c310*/  @!P2 IMAD.MOV.U32 R30, RZ, RZ, R4 ;  /* 0x000000ffff1ea224 */ /* 0x002fe400078e0004 */
[----:B------:R-:W-:-:S05]  /*3c320*/  @!P2 IMAD.MOV.U32 R31, RZ, RZ, R5 ;  /* 0x000000ffff1fa224 */ /* 0x000fca00078e0005 */
[----:B------:R1:W4:Y:S02]  /*3c330*/  @!P2 LDG.E.U16 R59, desc[UR12][R30.64] ;  /* 0x0000000c1e3ba981 */ /* 0x000324000c1e1500 */
[----:B-1----:R-:W-:Y:S02]  /*3c340*/  @!P3 IMAD.MOV.U32 R30, RZ, RZ, R0 ;  /* 0x000000ffff1eb224 */ /* 0x002fe400078e0000 */
        /* <DEDUP_REMOVED lines=21> */
[----:B0-----:R-:W-:-:S03]  /*3c4a0*/  LOP3.LUT R3, R3, 0x1f, RZ, 0xc0, !PT ;  /* 0x0000001f03037812 */ /* 0x001fc600078ec0ff */
[----:B------:R-:W2:Y:S04]  /*3c4b0*/  LDL.LU R50, [R1+0x354] ;  /* 0x0003540001327983 */ /* 0x000ea80000300800 */
[----:B------:R-:W2:Y:S01]  /*3c4c0*/  LDL.LU R52, [R1+0x350] ;  /* 0x0003500001347983 */ /* 0x000ea20000300800 */
[----:B------:R-:W-:-:S03]  /*3c4d0*/  @!P3 IMAD.MOV.U32 R31, RZ, RZ, R2 ;  /* 0x000000ffff1fb224 */ /* 0x000fc600078e0002 */
[----:B------:R-:W2:Y:S04]  /*3c4e0*/  LDL.LU R54, [R1+0x32c] ;  /* 0x00032c0001367983 */ /* 0x000ea80000300800 */
[----:B------:R-:W2:Y:S04]  /*3c4f0*/  LDL.LU R56, [R1+0x328] ;  /* 0x0003280001387983 */ /* 0x000ea80000300800 */
[----:B------:R-:W2:Y:S01]  /*3c500*/  LDL.LU R58, [R1+0x324] ;  /* 0x00032400013a7983 */ /* 0x000ea20000300800 */
[----:B------:R-:W-:-:S03]  /*3c510*/  IMAD.SHL.U32 R36, R3, 0x2, RZ ;  /* 0x0000000203247824 */ /* 0x000fc600078e00ff */
[----:B------:R-:W2:Y:S04]  /*3c520*/  LDL.LU R60, [R1+0x320] ;  /* 0x00032000013c7983 */ /* 0x000ea80000300800 */
[----:B------:R-:W2:Y:S04]  /*3c530*/  LDL.LU R3, [R1+0x2fc] ;  /* 0x0002fc0001037983 */ /* 0x000ea80000300800 */
[----:B------:R-:W2:Y:S04]  /*3c540*/  LDL.LU R2, [R1+0x2f8] ;  /* 0x0002f80001027983 */ /* 0x000ea80000300800 */
[----:B------:R0:W2:Y:S04]  /*3c550*/  @!P3 LDG.E.U16 R61, desc[UR12][R30.64] ;  /* 0x0000000c1e3db981 */ /* 0x0000a8000c1e1500 */
[----:B------:R-:W2:Y:S01]  /*3c560*/  LDL.LU R31, [R1+0x870] ;  /* 0x00087000011f7983 */ /* 0x000ea20000300800 */
[----:B------:R-:W-:-:S03]  /*3c570*/  LOP3.LUT R36, R36, 0x10, RZ, 0x3c, !PT ;  /* 0x0000001024247812 */ /* 0x000fc600078e3cff */
[----:B------:R-:W3:Y:S04]  /*3c580*/  LDL.LU R30, [R1+0x2f4] ;  /* 0x0002f400011e7983 */ /* 0x000ee80000300800 */
[----:B--2---:R1:W-:Y:S04]  /*3c590*/  STS.U16 [R36+UR5+0x1100], R31 ;  /* 0x0011001f24007988 */ /* 0x0043e80008000405 */
[----:B------:R2:W-:Y:S04]  /*3c5a0*/  STS.U16 [R36+UR5+0x1140], R0 ;  /* 0x0011400024007988 */ /* 0x0005e80008000405 */
[----:B------:R0:W-:Y:S04]  /*3c5b0*/  STS.U16 [R36+UR5+0x1180], R38 ;  /* 0x0011802624007988 */ /* 0x0001e80008000405 */
[----:B------:R0:W-:Y:S04]  /*3c5c0*/  STS.U16 [R36+UR5+0x11c0], R40 ;  /* 0x0011c02824007988 */ /* 0x0001e80008000405 */
[----:B------:R0:W-:Y:S04]  /*3c5d0*/  STS.U16 [R36+UR5+0x1540], R42 ;  /* 0x0015402a24007988 */ /* 0x0001e80008000405 */
[----:B------:R0:W-:Y:S04]  /*3c5e0*/  STS.U16 [R36+UR5+0x1500], R44 ;  /* 0x0015002c24007988 */ /* 0x0001e80008000405 */
[----:B-1----:R-:W4:Y:S04]  /*3c5f0*/  LDL.LU R31, [R1+0x2f0] ;  /* 0x0002f000011f7983 */ /* 0x002f280000300800 */
[----:B--2---:R-:W2:Y:S04]  /*3c600*/  LDL.LU R0, [R1+0x2cc] ;  /* 0x0002cc0001007983 */ /* 0x004ea80000300800 */
[----:B0-----:R-:W2:Y:S04]  /*3c610*/  LDL.LU R38, [R1+0x2c8] ;  /* 0x0002c80001267983 */ /* 0x001ea80000300800 */
        /* <DEDUP_REMOVED lines=15> */
[----:B---3--:R-:W3:Y:S04]  /*3c710*/  LDL.LU R10, [R1+0x264] ;  /* 0x00026400010a7983 */ /* 0x008ee80000300800 */
        /* <DEDUP_REMOVED lines=10> */
[----:B------:R0:W-:Y:S04]  /*3c7c0*/  STS.U16 [R36+UR5+0x2180], R32 ;  /* 0x0021802024007988 */ /* 0x0001e80008000405 */
[----:B------:R-:W3:Y:S04]  /*3c7d0*/  LDL.LU R4, [R1+0x20c] ;  /* 0x00020c0001047983 */ /* 0x000ee80000300800 */
        /* <DEDUP_REMOVED lines=15> */
[----:B0-----:R-:W3:Y:S04]  /*3c8d0*/  LDL.LU R54, [R1+0x1d0] ;  /* 0x0001d00001367983 */ /* 0x001ee80000300800 */
[----:B-1----:R-:W3:Y:S04]  /*3c8e0*/  LDL.LU R56, [R1+0x1ac] ;  /* 0x0001ac0001387983 */ /* 0x002ee80000300800 */
[----:B------:R-:W3:Y:S04]  /*3c8f0*/  LDL.LU R58, [R1+0x1a8] ;  /* 0x0001a800013a7983 */ /* 0x000ee80000300800 */
[----:B------:R-:W3:Y:S04]  /*3c900*/  LDL.LU R60, [R1+0x1a4] ;  /* 0x0001a400013c7983 */ /* 0x000ee80000300800 */
[----:B------:R0:W-:Y:S04]  /*3c910*/  STS.U16 [R36+UR5+0x2d40], R3 ;  /* 0x002d400324007988 */ /* 0x0001e80008000405 */
[----:B------:R1:W-:Y:S04]  /*3c920*/  STS.U16 [R36+UR5+0x2d00], R2 ;  /* 0x002d000224007988 */ /* 0x0003e80008000405 */
[----:B------:R-:W-:Y:S04]  /*3c930*/  STS.U16 [R36+UR5+0x2dc0], R30 ;  /* 0x002dc01e24007988 */ /* 0x000fe80008000405 */
[----:B0-----:R-:W3:Y:S04]  /*3c940*/  LDL.LU R3, [R1+0x1a0] ;  /* 0x0001a00001037983 */ /* 0x001ee80000300800 */
[----:B-1----:R-:W3:Y:S04]  /*3c950*/  LDL.LU R2, [R1+0x17c] ;  /* 0x00017c0001027983 */ /* 0x002ee80000300800 */
[----:B----4-:R-:W-:Y:S04]  /*3c960*/  STS.U16 [R36+UR5+0x2d80], R31 ;  /* 0x002d801f24007988 */ /* 0x010fe80008000405 */
[----:B--2---:R-:W-:Y:S04]  /*3c970*/  STS.U16 [R36+UR5+0x3100], R0 ;  /* 0x0031000024007988 */ /* 0x004fe80008000405 */
        /* <DEDUP_REMOVED lines=9> */
[----:B---3--:R3:W-:Y:S04]  /*3ca10*/  STS.U16 [R36+UR5+0x3980], R10 ;  /* 0x0039800a24007988 */ /* 0x0087e80008000405 */
[----:B0-----:R-:W3:Y:S04]  /*3ca20*/  LDL.LU R15, [R1+0x178] ;  /* 0x00017800010f7983 */ /* 0x001ee80000300800 */
[----:B-1----:R-:W3:Y:S04]  /*3ca30*/  LDL.LU R14, [R1+0x174] ;  /* 0x00017400010e7983 */ /* 0x002ee80000300800 */
[----:B--2---:R-:W2:Y:S04]  /*3ca40*/  LDL.LU R13, [R1+0x170] ;  /* 0x00017000010d7983 */ /* 0x004ea80000300800 */
[----:B----4-:R-:W4:Y:S04]  /*3ca50*/  LDL.LU R12, [R1+0x14c] ;  /* 0x00014c00010c7983 */ /* 0x010f280000300800 */
[----:B------:R0:W-:Y:S04]  /*3ca60*/  STS.U16 [R36+UR5+0x39c0], R9 ;  /* 0x0039c00924007988 */ /* 0x0001e80008000405 */
[----:B------:R1:W-:Y:S04]  /*3ca70*/  STS.U16 [R36+UR5+0x3d40], R8 ;  /* 0x003d400824007988 */ /* 0x0003e80008000405 */
[----:B------:R0:W-:Y:S04]  /*3ca80*/  STS.U16 [R36+UR5+0x3d00], R7 ;  /* 0x003d000724007988 */ /* 0x0001e80008000405 */
[----:B------:R-:W4:Y:S04]  /*3ca90*/  LDL.LU R11, [R1+0x148] ;  /* 0x00014800010b7983 */ /* 0x000f280000300800 */
[----:B---3--:R-:W3:Y:S04]  /*3caa0*/  LDL.LU R10, [R1+0x144] ;  /* 0x00014400010a7983 */ /* 0x008ee80000300800 */
        /* <DEDUP_REMOVED lines=10> */
[----:B------:R-:W3:Y:S04]  /*3cb50*/  LDL.LU R5, [R1+0x110] ;  /* 0x0001100001057983 */ /* 0x000ee80000300800 */
[----:B------:R-:W3:Y:S04]  /*3cb60*/  LDL.LU R4, [R1+0xec] ;  /* 0x0000ec0001047983 */ /* 0x000ee80000300800 */
[----:B------:R-:W-:Y:S04]  /*3cb70*/  STS.U16 [R36+UR5+0x4540], R48 ;  /* 0x0045403024007988 */ /* 0x000fe80008000405 */
[----:B------:R-:W-:Y:S04]  /*3cb80*/  STS.U16 [R36+UR5+0x4500], R50 ;  /* 0x0045003224007988 */ /* 0x000fe80008000405 */
[----:B------:R-:W-:Y:S04]  /*3cb90*/  STS.U16 [R36+UR5+0x45c0], R52 ;  /* 0x0045c03424007988 */ /* 0x000fe80008000405 */
[----:B0-----:R-:W3:Y:S04]  /*3cba0*/  LDL.LU R32, [R1+0xe8] ;  /* 0x0000e80001207983 */ /* 0x001ee80000300800 */
[----:B-1----:R-:W3:Y:S04]  /*3cbb0*/  LDL.LU R34, [R1+0xe4] ;  /* 0x0000e40001227983 */ /* 0x002ee80000300800 */
        /* <DEDUP_REMOVED lines=18> */
[----:B------:R0:W-:Y:S04]  /*3cce0*/  STS.U16 [R36+UR5+0x49c0], R3 ;  /* 0x0049c00324007988 */ /* 0x0001e80008000405 */
[----:B------:R-:W3:Y:S04]  /*3ccf0*/  LDL.LU R52, [R1+0x28] ;  /* 0x0000280001347983 */ /* 0x000ee80000300800 */
[----:B------:R1:W-:Y:S04]  /*3cd00*/  STS.U16 [R36+UR5+0x4d40], R2 ;  /* 0x004d400224007988 */ /* 0x0003e80008000405 */
[----:B0-----:R-:W3:Y:S04]  /*3cd10*/  LDL.LU R3, [R1+0x24] ;  /* 0x0000240001037983 */ /* 0x001ee80000300800 */
[----:B-1----:R-:W3:Y:S04]  /*3cd20*/  LDL.LU R2, [R1+0x20] ;  /* 0x0000200001027983 */ /* 0x002ee80000300800 */
[----:B------:R0:W-:Y:S04]  /*3cd30*/  STS.U16 [R36+UR5+0x4d00], R15 ;  /* 0x004d000f24007988 */ /* 0x0001e80008000405 */
[----:B------:R1:W-:Y:S04]  /*3cd40*/  STS.U16 [R36+UR5+0x4dc0], R14 ;  /* 0x004dc00e24007988 */ /* 0x0003e80008000405 */
[----:B--2---:R2:W-:Y:S04]  /*3cd50*/  STS.U16 [R36+UR5+0x4d80], R13 ;  /* 0x004d800d24007988 */ /* 0x0045e80008000405 */
[----:B----4-:R4:W-:Y:S04]  /*3cd60*/  STS.U16 [R36+UR5+0x5100], R12 ;  /* 0x0051000c24007988 */ /* 0x0109e80008000405 */
[----:B0-----:R-:W3:Y:S04]  /*3cd70*/  LDL.LU R15, [R1+0x391c] ;  /* 0x00391c00010f7983 */ /* 0x001ee80000300800 */
[----:B-1----:R-:W3:Y:S04]  /*3cd80*/  LDL.LU R14, [R1+0x3918] ;  /* 0x00391800010e7983 */ /* 0x002ee80000300800 */
[----:B--2---:R-:W2:Y:S04]  /*3cd90*/  LDL.LU R13, [R1+0x3914] ;  /* 0x00391400010d7983 */ /* 0x004ea80000300800 */
[----:B------:R0:W-:Y:S04]  /*3cda0*/  STS.U16 [R36+UR5+0x5140], R11 ;  /* 0x0051400b24007988 */ /* 0x0001e80008000405 */
[----:B----4-:R-:W4:Y:S04]  /*3cdb0*/  LDL.LU R12, [R1+0x3910] ;  /* 0x00391000010c7983 */ /* 0x010f280000300800 */
[----:B---3--:R1:W-:Y:S04]  /*3cdc0*/  STS.U16 [R36+UR5+0x5180], R10 ;  /* 0x0051800a24007988 */ /* 0x0083e80008000405 */
[----:B------:R3:W-:Y:S04]  /*3cdd0*/  STS.U16 [R36+UR5+0x51c0], R9 ;  /* 0x0051c00924007988 */ /* 0x0007e80008000405 */
[----:B------:R0:W-:Y:S04]  /*3cde0*/  STS.U16 [R36+UR5+0x5540], R8 ;  /* 0x0055400824007988 */ /* 0x0001e80008000405 */
[----:B------:R1:W-:Y:S04]  /*3cdf0*/  STS.U16 [R36+UR5+0x5500], R7 ;  /* 0x0055000724007988 */ /* 0x0003e80008000405 */
[----:B------:R3:W-:Y:S04]  /*3ce00*/  STS.U16 [R36+UR5+0x55c0], R6 ;  /* 0x0055c00624007988 */ /* 0x0007e80008000405 */
[----:B0-----:R-:W2:Y:S04]  /*3ce10*/  LDL.LU R11, [R1+0x390c] ;  /* 0x00390c00010b7983 */ /* 0x001ea80000300800 */
[----:B-1----:R-:W2:Y:S04]  /*3ce20*/  LDL.LU R10, [R1+0x3908] ;  /* 0x00390800010a7983 */ /* 0x002ea80000300800 */
[----:B---3--:R-:W3:Y:S04]  /*3ce30*/  LDL.LU R9, [R1+0x3904] ;  /* 0x0039040001097983 */ /* 0x008ee80000300800 */
[----:B------:R-:W2:Y:S04]  /*3ce40*/  LDL.LU R8, [R1+0x3900] ;  /* 0x0039000001087983 */ /* 0x000ea80000300800 */
[----:B------:R-:W2:Y:S04]  /*3ce50*/  LDL.LU R7, [R1+0x38fc] ;  /* 0x0038fc0001077983 */ /* 0x000ea80000300800 */
        /* <DEDUP_REMOVED lines=18> */
[----:B------:R-:W-:Y:S04]  /*3cf80*/  STS.U16 [R36+UR5+0x6100], R31 ;  /* 0x0061001f24007988 */ /* 0x000fe80008000405 */
        /* <DEDUP_REMOVED lines=22> */
[----:B------:R-:W3:Y:S01]  /*3d0f0*/  LDL.LU R2, [R1+0x888] ;  /* 0x0008880001027983 */ /* 0x000ee20000300800 */
[----:B------:R-:W0:Y:S03]  /*3d100*/  S2R R31, SR_TID.X ;  /* 0x00000000001f7919 */ /* 0x000e260000002100 */
[----:B--2---:R1:W-:Y:S04]  /*3d110*/  STS.U16 [R36+UR5+0x6d40], R60 ;  /* 0x006d403c24007988 */ /* 0x0043e80008000405 */
[----:B------:R2:W-:Y:S04]  /*3d120*/  STS.U16 [R36+UR5+0x6d00], R58 ;  /* 0x006d003a24007988 */ /* 0x0005e80008000405 */
[----:B------:R0:W-:Y:S04]  /*3d130*/  STS.U16 [R36+UR5+0x6dc0], R56 ;  /* 0x006dc03824007988 */ /* 0x0001e80008000405 */
[----:B------:R0:W-:Y:S04]  /*3d140*/  STS.U16 [R36+UR5+0x6d80], R54 ;  /* 0x006d803624007988 */ /* 0x0001e80008000405 */
[----:B-1----:R-:W3:Y:S04]  /*3d150*/  LDL.LU R60, [R1+0x8e8] ;  /* 0x0008e800013c7983 */ /* 0x002ee80000300800 */
[----:B--2---:R-:W2:Y:S04]  /*3d160*/  LDL.LU R58, [R1+0x8ec] ;  /* 0x0008ec00013a7983 */ /* 0x004ea80000300800 */
[----:B0-----:R-:W2:Y:S04]  /*3d170*/  LDL.LU R56, [R1+0x8f0] ;  /* 0x0008f00001387983 */ /* 0x001ea80000300800 */
[----:B------:R-:W2:Y:S01]  /*3d180*/  LDL.LU R36, [R1+0x38d4] ;  /* 0x0038d40001247983 */ /* 0x000ea20000300800 */
[----:B------:R-:W-:-:S05]  /*3d190*/  LOP3.LUT R31, R31, 0x1f, RZ, 0xc0, !PT ;  /* 0x0000001f1f1f7812 */ /* 0x000fca00078ec0ff */
[----:B------:R-:W-:Y:S02]  /*3d1a0*/  IMAD.SHL.U32 R54, R31, 0x2, RZ ;  /* 0x000000021f367824 */ /* 0x000fe400078e00ff */
[----:B------:R-:W0:Y:S03]  /*3d1b0*/  S2R R31, SR_TID.X ;  /* 0x00000000001f7919 */ /* 0x000e260000002100 */
[----:B------:R-:W-:Y:S02]  /*3d1c0*/  LOP3.LUT R54, R54, 0x10, RZ, 0x3c, !PT ;  /* 0x0000001036367812 */ /* 0x000fe400078e3cff */
[----:B0-----:R-:W-:-:S03]  /*3d1d0*/  LOP3.LUT R31, R31, 0x1f, RZ, 0xc0, !PT ;  /* 0x0000001f1f1f7812 */ /* 0x001fc600078ec0ff */
[----:B--2---:R-:W-:Y:S04]  /*3d1e0*/  STS.U16 [R54+UR5+0x7100], R36 ;  /* 0x0071002436007988 */ /* 0x004fe80008000405 */
[----:B------:R-:W-:Y:S04]  /*3d1f0*/  STS.U16 [R54+UR5+0x7140], R34 ;  /* 0x0071402236007988 */ /* 0x000fe80008000405 */
[----:B------:R-:W-:Y:S04]  /*3d200*/  STS.U16 [R54+UR5+0x7180], R32 ;  /* 0x0071802036007988 */ /* 0x000fe80008000405 */
[----:B------:R-:W-:Y:S04]  /*3d210*/  STS.U16 [R54+UR5+0x71c0], R4 ;  /* 0x0071c00436007988 */ /* 0x000fe80008000405 */
[----:B------:R-:W-:Y:S04]  /*3d220*/  STS.U16 [R54+UR5+0x7540], R5 ;  /* 0x0075400536007988 */ /* 0x000fe80008000405 */
[----:B------:R-:W-:Y:S04]  /*3d230*/  STS.U16 [R54+UR5+0x7500], R6 ;  /* 0x0075000636007988 */ /* 0x000fe80008000405 */
[----:B------:R-:W-:Y:S04]  /*3d240*/  STS.U16 [R54+UR5+0x75c0], R7 ;  /* 0x0075c00736007988 */ /* 0x000fe80008000405 */
[----:B------:R0:W-:Y:S04]  /*3d250*/  STS.U16 [R54+UR5+0x7580], R8 ;  /* 0x0075800836007988 */ /* 0x0001e80008000405 */
[----:B---3--:R-:W-:Y:S04]  /*3d260*/  STS.U16 [R54+UR5+0x7900], R9 ;  /* 0x0079000936007988 */ /* 0x008fe80008000405 */
[----:B------:R-:W-:Y:S04]  /*3d270*/  STS.U16 [R54+UR5+0x7940], R10 ;  /* 0x0079400a36007988 */ /* 0x000fe80008000405 */
[----:B------:R-:W-:Y:S04]  /*3d280*/  STS.U16 [R54+UR5+0x7980], R11 ;  /* 0x0079800b36007988 */ /* 0x000fe80008000405 */
[----:B----4-:R-:W-:Y:S04]  /*3d290*/  STS.U16 [R54+UR5+0x79c0], R12 ;  /* 0x0079c00c36007988 */ /* 0x010fe80008000405 */
[----:B------:R-:W-:Y:S04]  /*3d2a0*/  STS.U16 [R54+UR5+0x7d40], R13 ;  /* 0x007d400d36007988 */ /* 0x000fe80008000405 */
[----:B------:R-:W-:Y:S04]  /*3d2b0*/  STS.U16 [R54+UR5+0x7d00], R14 ;  /* 0x007d000e36007988 */ /* 0x000fe80008000405 */
[----:B------:R-:W-:Y:S04]  /*3d2c0*/  STS.U16 [R54+UR5+0x7dc0], R15 ;  /* 0x007dc00f36007988 */ /* 0x000fe80008000405 */
[----:B------:R1:W-:Y:S01]  /*3d2d0*/  STS.U16 [R54+UR5+0x7d80], R16 ;  /* 0x007d801036007988 */ /* 0x0003e20008000405 */
[----:B0-----:R-:W-:-:S03]  /*3d2e0*/  IMAD.SHL.U32 R8, R31, 0x2, RZ ;  /* 0x000000021f087824 */ /* 0x001fc600078e00ff */
[----:B-1----:R-:W2:Y:S04]  /*3d2f0*/  LDL.LU R16, [R1+0x884] ;  /* 0x0008840001107983 */ /* 0x002ea80000300800 */
        /* <DEDUP_REMOVED lines=43> */
[----:B0-----:R-:W4:Y:S04]  /*3d5b0*/  LDL.LU R52, [R1+0x310] ;  /* 0x0003100001347983 */ /* 0x001f280000300800 */
[----:B-1----:R-:W4:Y:S04]  /*3d5c0*/  LDL.LU R3, [R1+0x2ec] ;  /* 0x0002ec0001037983 */ /* 0x002f280000300800 */
[----:B------:R-:W4:Y:S04]  /*3d5d0*/  LDL.LU R2, [R1+0x2e8] ;  /* 0x0002e80001027983 */ /* 0x000f280000300800 */
[----:B--2---:R0:W-:Y:S04]  /*3d5e0*/  STS.U16 [R8+UR5+0xe80], R16 ;  /* 0x000e801008007988 */ /* 0x0041e80008000405 */
[----:B---3--:R1:W-:Y:S04]  /*3d5f0*/  STS.U16 [R8+UR5+0x1200], R15 ;  /* 0x0012000f08007988 */ /* 0x0083e80008000405 */
[----:B----4-:R2:W-:Y:S04]  /*3d600*/  STS.U16 [R8+UR5+0x1240], R14 ;  /* 0x0012400e08007988 */ /* 0x0105e80008000405 */
[----:B------:R3:W-:Y:S04]  /*3d610*/  STS.U16 [R8+UR5+0x1280], R13 ;  /* 0x0012800d08007988 */ /* 0x0007e80008000405 */
        /* <DEDUP_REMOVED lines=55> */
[----:B------:R1:W-:Y:S04]  /*3d990*/  STS.U16 [R8+UR5+0x2e00], R2 ;  /* 0x002e000208007988 */ /* 0x0003e80008000405 */
[----:B0-----:R-:W4:Y:S04]  /*3d9a0*/  LDL.LU R3, [R1+0x190] ;  /* 0x0001900001037983 */ /* 0x001f280000300800 */
[----:B-1----:R-:W4:Y:S04]  /*3d9b0*/  LDL.LU R2, [R1+0x16c] ;  /* 0x00016c0001027983 */ /* 0x002f280000300800 */
[----:B------:R-:W-:Y:S04]  /*3d9c0*/  STS.U16 [R8+UR5+0x2ec0], R16 ;  /* 0x002ec01008007988 */ /* 0x000fe80008000405 */
[----:B------:R-:W-:Y:S04]  /*3d9d0*/  STS.U16 [R8+UR5+0x2e80], R15 ;  /* 0x002e800f08007988 */ /* 0x000fe80008000405 */
[----:B--2---:R-:W-:Y:S04]  /*3d9e0*/  STS.U16 [R8+UR5+0x3200], R14 ;  /* 0x0032000e08007988 */ /* 0x004fe80008000405 */
[----:B---3--:R-:W-:Y:S04]  /*3d9f0*/  STS.U16 [R8+UR5+0x3240], R13 ;  /* 0x0032400d08007988 */ /* 0x008fe80008000405 */
        /* <DEDUP_REMOVED lines=20> */
[----:B0-----:R-:W3:Y:S04]  /*3db40*/  LDL.LU R38, [R1+0x168] ;  /* 0x0001680001267983 */ /* 0x001ee80000300800 */
[----:B-1----:R-:W4:Y:S04]  /*3db50*/  LDL.LU R40, [R1+0x164] ;  /* 0x0001640001287983 */ /* 0x002f280000300800 */
[----:B------:R0:W-:Y:S04]  /*3db60*/  STS.U16 [R8+UR5+0x46c0], R44 ;  /* 0x0046c02c08007988 */ /* 0x0001e80008000405 */
[----:B--2---:R-:W2:Y:S04]  /*3db70*/  LDL.LU R42, [R1+0x160] ;  /* 0x00016000012a7983 */ /* 0x004ea80000300800 */
        /* <DEDUP_REMOVED lines=34> */
[----:B---3--:R0:W-:Y:S04]  /*3dda0*/  STS.U16 [R8+UR5+0x4e00], R38 ;  /* 0x004e002608007988 */ /* 0x0081e80008000405 */
[----:B----4-:R1:W-:Y:S04]  /*3ddb0*/  STS.U16 [R8+UR5+0x4ec0], R40 ;  /* 0x004ec02808007988 */ /* 0x0103e80008000405 */
[----:B--2---:R2:W-:Y:S04]  /*3ddc0*/  STS.U16 [R8+UR5+0x4e80], R42 ;  /* 0x004e802a08007988 */ /* 0x0045e80008000405 */
[----:B0-----:R-:W3:Y:S04]  /*3ddd0*/  LDL.LU R38, [R1+0x38d0] ;  /* 0x0038d00001267983 */ /* 0x001ee80000300800 */
[----:B-1----:R-:W4:Y:S04]  /*3dde0*/  LDL.LU R40, [R1+0x38cc] ;  /* 0x0038cc0001287983 */ /* 0x002f280000300800 */
[----:B--2---:R-:W2:Y:S04]  /*3ddf0*/  LDL.LU R42, [R1+0x38c8] ;  /* 0x0038c800012a7983 */ /* 0x004ea80000300800 */
        /* <DEDUP_REMOVED lines=24> */
[----:B------:R0:W-:Y:S04]  /*3df80*/  STS.U16 [R8+UR5+0x6280], R4 ;  /* 0x0062800408007988 */ /* 0x0001e80008000405 */
[----:B-1----:R-:W3:Y:S04]  /*3df90*/  LDL.LU R2, [R1+0x38ac] ;  /* 0x0038ac0001027983 */ /* 0x002ee80000300800 */
[----:B------:R1:W-:Y:S04]  /*3dfa0*/  STS.U16 [R8+UR5+0x62c0], R32 ;  /* 0x0062c02008007988 */ /* 0x0003e80008000405 */
[----:B------:R0:W-:Y:S04]  /*3dfb0*/  STS.U16 [R8+UR5+0x6640], R34 ;  /* 0x0066402208007988 */ /* 0x0001e80008000405 */
[----:B------:R-:W3:Y:S04]  /*3dfc0*/  LDL.LU R7, [R1+0x8e0] ;  /* 0x0008e00001077983 */ /* 0x000ee80000300800 */
[----:B------:R0:W-:Y:S04]  /*3dfd0*/  STS.U16 [R8+UR5+0x6600], R36 ;  /* 0x0066002408007988 */ /* 0x0001e80008000405 */
[----:B------:R-:W4:Y:S04]  /*3dfe0*/  LDL.LU R6, [R1+0x8dc] ;  /* 0x0008dc0001067983 */ /* 0x000f280000300800 */
[----:B------:R0:W-:Y:S04]  /*3dff0*/  STS.U16 [R8+UR5+0x66c0], R54 ;  /* 0x0066c03608007988 */ /* 0x0001e80008000405 */
[----:B------:R-:W4:Y:S04]  /*3e000*/  LDL.LU R5, [R1+0x8d8] ;  /* 0x0008d80001057983 */ /* 0x000f280000300800 */
[----:B------:R-:W-:Y:S04]  /*3e010*/  STS.U16 [R8+UR5+0x6680], R56 ;  /* 0x0066803808007988 */ /* 0x000fe80008000405 */
[----:B0-----:R-:W4:Y:S04]  /*3e020*/  LDL.LU R4, [R1+0x8d4] ;  /* 0x0008d40001047983 */ /* 0x001f280000300800 */
[----:B------:R-:W-:Y:S04]  /*3e030*/  STS.U16 [R8+UR5+0x6a00], R58 ;  /* 0x006a003a08007988 */ /* 0x000fe80008000405 */
[----:B-1----:R-:W4:Y:S04]  /*3e040*/  LDL.LU R32, [R1+0x8c0] ;  /* 0x0008c00001207983 */ /* 0x002f280000300800 */
[----:B------:R-:W-:Y:S04]  /*3e050*/  STS.U16 [R8+UR5+0x6a40], R60 ;  /* 0x006a403c08007988 */ /* 0x000fe80008000405 */
[----:B------:R-:W4:Y:S04]  /*3e060*/  LDL.LU R34, [R1+0x8bc] ;  /* 0x0008bc0001227983 */ /* 0x000f280000300800 */
[----:B------:R-:W-:Y:S04]  /*3e070*/  STS.U16 [R8+UR5+0x6a80], R30 ;  /* 0x006a801e08007988 */ /* 0x000fe80008000405 */
[----:B------:R-:W4:Y:S04]  /*3e080*/  LDL.LU R36, [R1+0x8b8] ;  /* 0x0008b80001247983 */ /* 0x000f280000300800 */
[----:B------:R0:W-:Y:S04]  /*3e090*/  STS.U16 [R8+UR5+0x6ac0], R0 ;  /* 0x006ac00008007988 */ /* 0x0001e80008000405 */
[----:B------:R-:W4:Y:S04]  /*3e0a0*/  LDL.LU R54, [R1+0x8b4] ;  /* 0x0008b40001367983 */ /* 0x000f280000300800 */
[----:B0-----:R-:W4:Y:S04]  /*3e0b0*/  LDL.LU R0, [R1+0x8a0] ;  /* 0x0008a00001007983 */ /* 0x001f280000300800 */
[----:B------:R-:W4:Y:S04]  /*3e0c0*/  LDL.LU R56, [R1+0x89c] ;  /* 0x00089c0001387983 */ /* 0x000f280000300800 */
[----:B------:R-:W4:Y:S04]  /*3e0d0*/  LDL.LU R58, [R1+0x898] ;  /* 0x00089800013a7983 */ /* 0x000f280000300800 */
[----:B------:R-:W4:Y:S04]  /*3e0e0*/  LDL.LU R60, [R1+0x894] ;  /* 0x00089400013c7983 */ /* 0x000f280000300800 */
[----:B------:R-:W4:Y:S01]  /*3e0f0*/  LDL.LU R30, [R1+0x880] ;  /* 0x00088000011e7983 */ /* 0x000f220000300800 */
[----:B------:R-:W-:-:S05]  /*3e100*/  IMAD.SHL.U32 R31, R31, 0x2, RZ ;  /* 0x000000021f1f7824 */ /* 0x000fca00078e00ff */
[----:B------:R-:W-:Y:S01]  /*3e110*/  LOP3.LUT R31, R31, 0x30, RZ, 0x3c, !PT ;  /* 0x000000301f1f7812 */ /* 0x000fe200078e3cff */
        /* <DEDUP_REMOVED lines=28> */
[----:B------:R0:W-:Y:S04]  /*3e2e0*/  STS.U16 [R31+UR5+0xb00], R0 ;  /* 0x000b00001f007988 */ /* 0x0001e80008000405 */
[----:B0-----:R-:W2:Y:S04]  /*3e2f0*/  LDL.LU R0, [R1+0x87c] ;  /* 0x00087c0001007983 */ /* 0x001ea80000300800 */
[----:B------:R-:W3:Y:S04]  /*3e300*/  LDL.LU R20, [R1+0x878] ;  /* 0x0008780001147983 */ /* 0x000ee80000300800 */
[----:B------:R-:W4:Y:S04]  /*3e310*/  LDL.LU R19, [R1+0x874] ;  /* 0x0008740001137983 */ /* 0x000f280000300800 */
        /* <DEDUP_REMOVED lines=19> */
[----:B------:R-:W-:Y:S04]  /*3e450*/  STS.U16 [R31+UR5+0xb40], R56 ;  /* 0x000b40381f007988 */ /* 0x000fe80008000405 */
[----:B------:R-:W4:Y:S04]  /*3e460*/  LDL.LU R32, [R1+0x360] ;  /* 0x0003600001207983 */ /* 0x000f280000300800 */
        /* <DEDUP_REMOVED lines=10> */
[----:B--2---:R0:W-:Y:S04]  /*3e510*/  STS.U16 [R31+UR5+0xf00], R0 ;  /* 0x000f00001f007988 */ /* 0x0041e80008000405 */
[----:B0-----:R-:W2:Y:S04]  /*3e520*/  LDL.LU R0, [R1+0x300] ;  /* 0x0003000001007983 */ /* 0x001ea80000300800 */
        /* <DEDUP_REMOVED lines=26> */
[----:B0-----:R-:W3:Y:S04]  /*3e6d0*/  LDL.LU R30, [R1+0x2dc] ;  /* 0x0002dc00011e7983 */ /* 0x001ee80000300800 */
        /* <DEDUP_REMOVED lines=27> */
[----:B------:R-:W4:Y:S04]  /*3e890*/  LDL.LU R54, [R1+0x1b8] ;  /* 0x0001b80001367983 */ /* 0x000f280000300800 */
[----:B--2---:R0:W-:Y:S04]  /*3e8a0*/  STS.U16 [R31+UR5+0x2bc0], R0 ;  /* 0x002bc0001f007988 */ /* 0x0041e80008000405 */
[----:B0-----:R-:W2:Y:S04]  /*3e8b0*/  LDL.LU R0, [R1+0x1b4] ;  /* 0x0001b40001007983 */ /* 0x001ea80000300800 */
[----:B------:R-:W2:Y:S04]  /*3e8c0*/  LDL.LU R56, [R1+0x1b0] ;  /* 0x0001b00001387983 */ /* 0x000ea80000300800 */
[----:B------:R-:W2:Y:S04]  /*3e8d0*/  LDL.LU R58, [R1+0x18c] ;  /* 0x00018c00013a7983 */ /* 0x000ea80000300800 */
[----:B------:R-:W2:Y:S04]  /*3e8e0*/  LDL.LU R60, [R1+0x188] ;  /* 0x00018800013c7983 */ /* 0x000ea80000300800 */
[----:B---3--:R0:W-:Y:S04]  /*3e8f0*/  STS.U16 [R31+UR5+0x2f40], R30 ;  /* 0x002f401e1f007988 */ /* 0x0081e80008000405 */
        /* <DEDUP_REMOVED lines=23> */
[----:B------:R-:W-:Y:S04]  /*3ea70*/  STS.U16 [R31+UR5+0x43c0], R34 ;  /* 0x0043c0221f007988 */ /* 0x000fe80008000405 */
[----:B------:R-:W-:Y:S04]  /*3ea80*/  STS.U16 [R31+UR5+0x4740], R36 ;  /* 0x004740241f007988 */ /* 0x000fe80008000405 */
[----:B------:R-:W-:Y:S04]  /*3ea90*/  STS.U16 [R31+UR5+0x4700], R54 ;  /* 0x004700361f007988 */ /* 0x000fe80008000405 */
[----:B--2---:R0:W-:Y:S04]  /*3eaa0*/  STS.U16 [R31+UR5+0x47c0], R0 ;  /* 0x0047c0001f007988 */ /* 0x0041e80008000405 */
[----:B0-----:R-:W2:Y:S04]  /*3eab0*/  LDL.LU R0, [R1+0x180] ;  /* 0x0001800001007983 */ /* 0x001ea80000300800 */
        /* <DEDUP_REMOVED lines=25> */
[----:B------:R0:W-:Y:S04]  /*3ec50*/  STS.U16 [R31+UR5+0x4b00], R58 ;  /* 0x004b003a1f007988 */ /* 0x0001e80008000405 */
[----:B------:R-:W4:Y:S04]  /*3ec60*/  LDL.LU R54, [R1+0x3c] ;  /* 0x00003c0001367983 */ /* 0x000f280000300800 */
[----:B------:R1:W-:Y:S04]  /*3ec70*/  STS.U16 [R31+UR5+0x4b40], R60 ;  /* 0x004b403c1f007988 */ /* 0x0003e80008000405 */
[----:B0-----:R-:W4:Y:S04]  /*3ec80*/  LDL.LU R58, [R1+0x38] ;  /* 0x00003800013a7983 */ /* 0x001f280000300800 */
[----:B------:R-:W4:Y:S04]  /*3ec90*/  LDL.LU R56, [R1+0x34] ;  /* 0x0000340001387983 */ /* 0x000f280000300800 */
[----:B-1----:R-:W4:Y:S04]  /*3eca0*/  LDL.LU R60, [R1+0x30] ;  /* 0x00003000013c7983 */ /* 0x002f280000300800 */
[----:B---3--:R0:W-:Y:S04]  /*3ecb0*/  STS.U16 [R31+UR5+0x4b80], R30 ;  /* 0x004b801e1f007988 */ /* 0x0081e80008000405 */
[----:B0-----:R-:W3:Y:S04]  /*3ecc0*/  LDL.LU R30, [R1+0xc] ;  /* 0x00000c00011e7983 */ /* 0x001ee80000300800 */
[----:B--2---:R0:W-:Y:S04]  /*3ecd0*/  STS.U16 [R31+UR5+0x4bc0], R0 ;  /* 0x004bc0001f007988 */ /* 0x0041e80008000405 */
[----:B0-----:R-:W2:Y:S04]  /*3ece0*/  LDL.LU R0, [R1+0x8] ;  /* 0x0000080001007983 */ /* 0x001ea80000300800 */
        /* <DEDUP_REMOVED lines=28> */
[----:B0-----:R-:W4:Y:S04]  /*3eeb0*/  LDL.LU R58, [R1+0x8f4] ;  /* 0x0008f400013a7983 */ /* 0x001f280000300800 */
[----:B---3--:R-:W-:Y:S04]  /*3eec0*/  STS.U16 [R31+UR5+0x6b00], R30 ;  /* 0x006b001e1f007988 */ /* 0x008fe80008000405 */
[----:B--2---:R-:W-:Y:S04]  /*3eed0*/  STS.U16 [R31+UR5+0x6b40], R0 ;  /* 0x006b40001f007988 */ /* 0x004fe80008000405 */
[----:B------:R0:W-:Y:S04]  /*3eee0*/  STS.U16 [R31+UR5+0x6b80], R2 ;  /* 0x006b80021f007988 */ /* 0x0001e80008000405 */
[----:B------:R1:W-:Y:S04]  /*3eef0*/  STS.U16 [R31+UR5+0x6bc0], R3 ;  /* 0x006bc0031f007988 */ /* 0x0003e80008000405 */
[----:B0-----:R-:W2:Y:S04]  /*3ef00*/  LDL.LU R2, [R1+0x38a8] ;  /* 0x0038a80001027983 */ /* 0x001ea80000300800 */
[----:B-1----:R-:W3:Y:S04]  /*3ef10*/  LDL.LU R3, [R1+0x38a4] ;  /* 0x0038a40001037983 */ /* 0x002ee80000300800 */
        /* <DEDUP_REMOVED lines=15> */
[----:B------:R-:W-:Y:S01]  /*3f010*/  STS.U16 [R31+UR5+0x7bc0], R61 ;  /* 0x007bc03d1f007988 */ /* 0x000fe20008000405 */
[----:B------:R-:W0:Y:S03]  /*3f020*/  S2R R60, SR_TID.X ;  /* 0x00000000003c7919 */ /* 0x000e260000002100 */
[----:B---3--:R1:W-:Y:S04]  /*3f030*/  STS.U16 [R31+UR5+0x7f40], R3 ;  /* 0x007f40031f007988 */ /* 0x0083e80008000405 */
[----:B-1----:R-:W3:Y:S04]  /*3f040*/  LDL.LU R3, [R1+0x38a0] ;  /* 0x0038a00001037983 */ /* 0x002ee80000300800 */
[----:B--2---:R1:W-:Y:S04]  /*3f050*/  STS.U16 [R31+UR5+0x7f00], R2 ;  /* 0x007f00021f007988 */ /* 0x0043e80008000405 */
[----:B----4-:R-:W-:Y:S01]  /*3f060*/  STS.U16 [R31+UR5+0x7fc0], R58 ;  /* 0x007fc03a1f007988 */ /* 0x010fe20008000405 */
[C---:B0-----:R-:W-:Y:S01]  /*3f070*/  LOP3.LUT R0, R60.reuse, 0x7, RZ, 0xc0, !PT ;  /* 0x000000073c007812 */ /* 0x041fe200078ec0ff */
[----:B------:R-:W-:-:S04]  /*3f080*/  IMAD.SHL.U32 R30, R60, 0x2, RZ ;  /* 0x000000023c1e7824 */ /* 0x000fc800078e00ff */
[----:B------:R-:W-:Y:S01]  /*3f090*/  IMAD R0, R0, 0x110, RZ ;  /* 0x0000011000007824 */ /* 0x000fe200078e02ff */
[----:B-1----:R-:W-:-:S04]  /*3f0a0*/  LOP3.LUT R2, R60, 0x7, RZ, 0xc0, !PT ;  /* 0x000000073c027812 */ /* 0x002fc800078ec0ff */
[----:B------:R-:W-:Y:S01]  /*3f0b0*/  LOP3.LUT R0, R0, 0x30, R30, 0x78, !PT ;  /* 0x0000003000007812 */ /* 0x000fe200078e781e */
[----:B------:R-:W-:-:S05]  /*3f0c0*/  IMAD R2, R2, 0x90, RZ ;  /* 0x0000009002027824 */ /* 0x000fca00078e02ff */
[----:B------:R-:W-:Y:S01]  /*3f0d0*/  LOP3.LUT R2, R2, 0x10, R30, 0x78, !PT ;  /* 0x0000001002027812 */ /* 0x000fe200078e781e */
[----:B---3--:R-:W-:Y:S01]  /*3f0e0*/  STS.U16 [R31+UR5+0x7f80], R3 ;  /* 0x007f80031f007988 */ /* 0x008fe20008000405 */
[----:B------:R-:W-:Y:S06]  /*3f0f0*/  BAR.SYNC.DEFER_BLOCKING 0x0 ;  /* 0x0000000000007b1d */ /* 0x000fec0000010000 */
[----:B------:R-:W0:Y:S04]  /*3f100*/  LDSM.16.M88.4 R32, [R0+UR5] ;  /* 0x000000050020783b */ /* 0x000e280008000200 */
[----:B------:R-:W1:Y:S04]  /*3f110*/  LDSM.16.M88.4 R28, [R0+UR5+0x800] ;  /* 0x00080005001c783b */ /* 0x000e680008000200 */
[----:B------:R-:W2:Y:S04]  /*3f120*/  LDSM.16.M88.4 R24, [R0+UR5+0x1000] ;  /* 0x001000050018783b */ /* 0x000ea80008000200 */
[----:B------:R-:W3:Y:S04]  /*3f130*/  LDSM.16.M88.4 R20, [R0+UR5+0x1800] ;  /* 0x001800050014783b */ /* 0x000ee80008000200 */
[----:B------:R-:W4:Y:S04]  /*3f140*/  LDSM.16.M88.4 R16, [R0+UR5+0x2000] ;  /* 0x002000050010783b */ /* 0x000f280008000200 */
[----:B------:R-:W2:Y:S04]  /*3f150*/  LDSM.16.M88.4 R12, [R0+UR5+0x2800] ;  /* 0x00280005000c783b */ /* 0x000ea80008000200 */
[----:B------:R-:W2:Y:S04]  /*3f160*/  LDSM.16.M88.4 R40, [R0+UR5+0x3000] ;  /* 0x003000050028783b */ /* 0x000ea80008000200 */
[----:B------:R-:W3:Y:S04]  /*3f170*/  LDSM.16.M88.4 R8, [R0+UR5+0x3800] ;  /* 0x003800050008783b */ /* 0x000ee80008000200 */
[----:B------:R-:W3:Y:S04]  /*3f180*/  LDSM.16.M88.4 R4, [R0+UR5+0x4800] ;  /* 0x004800050004783b */ /* 0x000ee80008000200 */
[----:B------:R-:W-:Y:S04]  /*3f190*/  LDSM.16.M88.4 R48, [R0+UR5+0x4000] ;  /* 0x004000050030783b */ /* 0x000fe80008000200 */
[----:B------:R-:W-:Y:S04]  /*3f1a0*/  LDSM.16.M88.4 R56, [R0+UR5+0x6800] ;  /* 0x006800050038783b */ /* 0x000fe80008000200 */
[----:B------:R-:W-:Y:S04]  /*3f1b0*/  LDSM.16.M88.4 R52, [R0+UR5+0x7000] ;  /* 0x007000050034783b */ /* 0x000fe80008000200 */
[----:B0-----:R-:W-:Y:S04]  /*3f1c0*/  STL [R1+0x3684], R34 ;  /* 0x0036842201007387 */ /* 0x001fe80000100800 */
[----:B------:R-:W-:Y:S04]  /*3f1d0*/  STL [R1+0x3680], R35 ;  /* 0x0036802301007387 */ /* 0x000fe80000100800 */
[----:B-1----:R-:W-:Y:S04]  /*3f1e0*/  STL [R1+0x366c], R30 ;  /* 0x00366c1e01007387 */ /* 0x002fe80000100800 */
[----:B------:R-:W-:Y:S04]  /*3f1f0*/  STL [R1+0x3668], R31 ;  /* 0x0036681f01007387 */ /* 0x000fe80000100800 */
[----:B--2---:R-:W-:Y:S04]  /*3f200*/  STL [R1+0x3670], R26 ;  /* 0x0036701a01007387 */ /* 0x004fe80000100800 */
        /* <DEDUP_REMOVED lines=9> */
[----:B------:R-:W-:Y:S04]  /*3f2a0*/  STL.64 [R1+0x50], R8 ;  /* 0x0000500801007387 */ /* 0x000fe80000100a00 */
[----:B------:R-:W-:Y:S04]  /*3f2b0*/  STL.64 [R1+0x58], R10 ;  /* 0x0000580a01007387 */ /* 0x000fe80000100a00 */
[----:B------:R-:W0:Y:S04]  /*3f2c0*/  LDSM.16.M88.4 R8, [R0+UR5+0x5000] ;  /* 0x005000050008783b */ /* 0x000e280008000200 */
[----:B------:R-:W-:Y:S04]  /*3f2d0*/  STL.64 [R1+0x30], R4 ;  /* 0x0000300401007387 */ /* 0x000fe80000100a00 */
[----:B------:R-:W-:Y:S04]  /*3f2e0*/  STL.64 [R1+0x38], R6 ;  /* 0x0000380601007387 */ /* 0x000fe80000100a00 */
[----:B------:R-:W1:Y:S04]  /*3f2f0*/  LDSM.16.M88.4 R4, [R0+UR5+0x5800] ;  /* 0x005800050004783b */ /* 0x000e680008000200 */
[----:B0-----:R-:W-:Y:S04]  /*3f300*/  STL.64 [R1+0x20], R8 ;  /* 0x0000200801007387 */ /* 0x001fe80000100a00 */
[----:B------:R-:W-:Y:S04]  /*3f310*/  STL.64 [R1+0x28], R10 ;  /* 0x0000280a01007387 */ /* 0x000fe80000100a00 */
[----:B-1----:R-:W-:Y:S01]  /*3f320*/  STL.64 [R1+0x10], R4 ;  /* 0x0000100401007387 */ /* 0x002fe20000100a00 */
[----:B------:R-:W-:-:S03]  /*3f330*/  IMAD.MOV.U32 R19, RZ, RZ, R4 ;  /* 0x000000ffff137224 */ /* 0x000fc600078e0004 */
[----:B------:R-:W-:Y:S01]  /*3f340*/  STL.64 [R1+0x18], R6 ;  /* 0x0000180601007387 */ /* 0x000fe20000100a00 */
[----:B------:R-:W-:-:S03]  /*3f350*/  IMAD.MOV.U32 R18, RZ, RZ, R5 ;  /* 0x000000ffff127224 */ /* 0x000fc600078e0005 */
[----:B------:R-:W0:Y:S04]  /*3f360*/  LDSM.16.M88.4 R4, [R0+UR5+0x6000] ;  /* 0x006000050004783b */ /* 0x000e280008000200 */
[----:B------:R-:W-:Y:S04]  /*3f370*/  STL.64 [R1+0x40], R48 ;  /* 0x0000403001007387 */ /* 0x000fe80000100a00 */
[----:B------:R-:W-:Y:S04]  /*3f380*/  STL.64 [R1+0x48], R50 ;  /* 0x0000483201007387 */ /* 0x000fe80000100a00 */
[----:B------:R-:W-:Y:S04]  /*3f390*/  STL.64 [R1+0x3890], R48 ;  /* 0x0038903001007387 */ /* 0x000fe80000100a00 */
[----:B0-----:R-:W-:Y:S04]  /*3f3a0*/  STL.64 [R1], R4 ;  /* 0x0000000401007387 */ /* 0x001fe80000100a00 */
[----:B------:R-:W-:Y:S04]  /*3f3b0*/  STL.64 [R1+0x8], R6 ;  /* 0x0000080601007387 */ /* 0x000fe80000100a00 */
[----:B------:R-:W0:Y:S04]  /*3f3c0*/  LDSM.16.M88.4 R4, [R0+UR5+0x7800] ;  /* 0x007800050004783b */ /* 0x000e280008000200 */
[----:B------:R-:W-:Y:S04]  /*3f3d0*/  STL.64 [R1+0x3850], R58 ;  /* 0x0038503a01007387 */ /* 0x000fe80000100a00 */
[----:B------:R1:W-:Y:S04]  /*3f3e0*/  STL.64 [R1+0x3848], R56 ;  /* 0x0038483801007387 */ /* 0x0003e80000100a00 */
[----:B-1----:R-:W2:Y:S04]  /*3f3f0*/  LDL.LU.64 R56, [R1+0x780] ;  /* 0x0007800001387983 */ /* 0x002ea80000300a00 */
[----:B------:R-:W2:Y:S04]  /*3f400*/  LDL.LU.64 R58, [R1+0x788] ;  /* 0x00078800013a7983 */ /* 0x000ea80000300a00 */
[----:B------:R-:W-:Y:S04]  /*3f410*/  STL.64 [R1+0x3840], R54 ;  /* 0x0038403601007387 */ /* 0x000fe80000100a00 */
[----:B------:R1:W-:Y:S04]  /*3f420*/  STL.64 [R1+0x3838], R52 ;  /* 0x0038383401007387 */ /* 0x0003e80000100a00 */
[----:B-1----:R-:W3:Y:S04]  /*3f430*/  LDL.LU.64 R52, [R1+0x7c0] ;  /* 0x0007c00001347983 */ /* 0x002ee80000300a00 */
[----:B------:R-:W3:Y:S04]  /*3f440*/  LDL.LU.64 R54, [R1+0x7c8] ;  /* 0x0007c80001367983 */ /* 0x000ee80000300a00 */
[----:B------:R-:W4:Y:S04]  /*3f450*/  LDL.LU.64 R48, [R1+0x740] ;  /* 0x0007400001307983 */ /* 0x000f280000300a00 */
[----:B------:R-:W4:Y:S04]  /*3f460*/  LDL.LU.64 R50, [R1+0x748] ;  /* 0x0007480001327983 */ /* 0x000f280000300a00 */
[----:B0-----:R-:W-:Y:S04]  /*3f470*/  STL [R1+0x362c], R6 ;  /* 0x00362c0601007387 */ /* 0x001fe80000100800 */
[----:B------:R-:W-:Y:S04]  /*3f480*/  STL [R1+0x3628], R7 ;  /* 0x0036280701007387 */ /* 0x000fe80000100800 */
[----:B------:R0:W-:Y:S04]  /*3f490*/  STL.64 [R1+0x3858], R4 ;  /* 0x0038580401007387 */ /* 0x0001e80000100a00 */
[----:B0-----:R-:W2:Y:S04]  /*3f4a0*/  LDL.LU.64 R4, [R1+0x7f0] ;  /* 0x0007f00001047983 */ /* 0x001ea80000300a00 */
[----:B------:R-:W2:Y:S01]  /*3f4b0*/  LDL.LU.64 R6, [R1+0x7f8] ;  /* 0x0007f80001067983 */ /* 0x000ea20000300a00 */
[----:B------:R-:W0:Y:S01]  /*3f4c0*/  S2R R36, SR_TID.X ;  /* 0x0000000000247919 */ /* 0x000e220000002100 */
[----:B------:R-:W-:-:S05]  /*3f4d0*/  IMAD.SHL.U32 R60, R60, 0x40, RZ ;  /* 0x000000403c3c7824 */ /* 0x000fca00078e00ff */
[----:B------:R-:W-:-:S05]  /*3f4e0*/  LOP3.LUT R2, R2, 0x400, R60, 0xf8, !PT ;  /* 0x0000040002027812 */ /* 0x000fca00078ef83c */
[----:B------:R-:W-:Y:S01]  /*3f4f0*/  LDSM.16.MT88.4 R44, [R2+UR5+0x8000] ;  /* 0x00800005022c783b */ /* 0x000fe20008004200 */
[C---:B0-----:R-:W-:Y:S01]  /*3f500*/  LOP3.LUT R37, R36.reuse, 0x7, RZ, 0xc0, !PT ;  /* 0x0000000724257812 */ /* 0x041fe200078ec0ff */
[----:B------:R-:W-:-:S04]  /*3f510*/  IMAD.SHL.U32 R39, R36, 0x2, RZ ;  /* 0x0000000224277824 */ /* 0x000fc800078e00ff */
[----:B------:R-:W-:Y:S02]  /*3f520*/  IMAD R37, R37, 0x90, RZ ;  /* 0x0000009025257824 */ /* 0x000fe400078e02ff */
[----:B------:R-:W-:-:S03]  /*3f530*/  IMAD.SHL.U32 R61, R36, 0x40, RZ ;  /* 0x00000040243d7824 */ /* 0x000fc600078e00ff */
[----:B------:R-:W-:-:S04]  /*3f540*/  LOP3.LUT R60, R37, 0x10, R39, 0x78, !PT ;  /* 0x00000010253c7812 */ /* 0x000fc800078e7827 */
[----:B------:R-:W-:-:S04]  /*3f550*/  LOP3.LUT R60, R60, 0x400, R61, 0xf8, !PT ;  /* 0x000004003c3c7812 */ /* 0x000fc800078ef83d */
[----:B------:R-:W-:-:S05]  /*3f560*/  LOP3.LUT R60, R60, 0x20, RZ, 0x3c, !PT ;  /* 0x000000203c3c7812 */ /* 0x000fca00078e3cff */
[----:B------:R-:W0:Y:S04]  /*3f570*/  LDSM.16.MT88.4 R8, [R60+UR5+0x8000] ;  /* 0x008000053c08783b */ /* 0x000e280008004200 */
[----:B0-----:R-:W-:Y:S04]  /*3f580*/  STL.64 [R1+0x3868], R10 ;  /* 0x0038680a01007387 */ /* 0x001fe80000100a00 */
[----:B------:R2:W-:Y:S04]  /*3f590*/  STL.64 [R1+0x3860], R8 ;  /* 0x0038600801007387 */ /* 0x0005e80000100a00 */
[----:B------:R-:W-:Y:S01]  /*3f5a0*/  STL [R1+0x3718], R60 ;  /* 0x0037183c01007387 */ /* 0x000fe20000100800 */
[C---:B--2---:R-:W-:Y:S08]  /*3f5b0*/  HMMA.16816.F32 R8, R44.reuse, R32, R4 ;  /* 0x000000202c08723c */ /* 0x044ff00000001804 */
[----:B---3--:R-:W-:Y:S11]  /*3f5c0*/  HMMA.16816.F32 R4, R44, R28, R52 ;  /* 0x0000001c2c04723c */ /* 0x008ff60000001834 */
[----:B------:R-:W-:Y:S04]  /*3f5d0*/  STL.64 [R1+0x230], R8 ;  /* 0x0002300801007387 */ /* 0x000fe80000100a00 */
[----:B------:R-:W-:Y:S04]  /*3f5e0*/  STL.64 [R1+0x238], R10 ;  /* 0x0002380a01007387 */ /* 0x000fe80000100a00 */
[----:B------:R-:W-:Y:S01]  /*3f5f0*/  STL [R1+0x224], R5 ;  /* 0x0002240501007387 */ /* 0x000fe20000100800 */
[----:B------:R-:W-:-:S03]  /*3f600*/  IMAD.MOV.U32 R35, RZ, RZ, R4 ;  /* 0x000000ffff237224 */ /* 0x000fc600078e0004 */
[----:B------:R0:W-:Y:S01]  /*3f610*/  STL [R1+0x228], R6 ;  /* 0x0002280601007387 */ /* 0x0001e20000100800 */
[----:B------:R-:W-:Y:S02]  /*3f620*/  MOV R14, R7 ;  /* 0x00000007000e7202 */ /* 0x000fe40000000f00 */
[----:B0-----:R-:W-:Y:S03]  /*3f630*/  HMMA.16816.F32 R4, R44, R24, R56 ;  /* 0x000000182c04723c */ /* 0x001fe60000001838 */
[----:B------:R-:W-:-:S15]  /*3f640*/  STL [R1+0x371c], R14 ;  /* 0x00371c0e01007387 */ /* 0x000fde0000100800 */
[----:B------:R-:W-:Y:S01]  /*3f650*/  NOP ;  /* 0x0000000000007918 */ /* 0x000fe20000000000 */
[----:B------:R-:W-:Y:S04]  /*3f660*/  STL.64 [R1+0x210], R4 ;  /* 0x0002100401007387 */ /* 0x000fe80000100a00 */
[----:B------:R4:W-:Y:S01]  /*3f670*/  STL [R1+0x218], R6 ;  /* 0x0002180601007387 */ /* 0x0009e20000100800 */
[----:B------:R-:W-:Y:S02]  /*3f680*/  IMAD.MOV.U32 R34, RZ, RZ, R7 ;  /* 0x000000ffff227224 */ /* 0x000fe400078e0007 */
[----:B----4-:R-:W-:Y:S03]  /*3f690*/  HMMA.16816.F32 R4, R44, R20, R48 ;  /* 0x000000142c04723c */ /* 0x010fe60000001830 */
[----:B------:R-:W-:Y:S04]  /*3f6a0*/  STL.64 [R1+0x3878], R34 ;  /* 0x0038782201007387 */ /* 0x000fe80000100a00 */
[----:B------:R0:W-:Y:S04]  /*3f6b0*/  STL.64 [R1+0x3870], R32 ;  /* 0x0038702001007387 */ /* 0x0001e80000100a00 */
[----:B------:R-:W2:Y:S04]  /*3f6c0*/  LDL.LU.64 R8, [R1+0x710] ;  /* 0x0007100001087983 */ /* 0x000ea80000300a00 */
[----:B------:R-:W2:Y:S04]  /*3f6d0*/  LDL.LU.64 R10, [R1+0x718] ;  /* 0x00071800010a7983 */ /* 0x000ea80000300a00 */
[----:B0-----:R-:W3:Y:S04]  /*3f6e0*/  LDL.LU.64 R32, [R1+0x6d0] ;  /* 0x0006d00001207983 */ /* 0x001ee80000300a00 */
[----:B------:R-:W3:Y:S04]  /*3f6f0*/  LDL.LU.64 R34, [R1+0x6d8] ;  /* 0x0006d80001227983 */ /* 0x000ee80000300a00 */
[----:B------:R-:W4:Y:S01]  /*3f700*/  LDL.64 R48, [R1+0x50] ;  /* 0x0000500001307983 */ /* 0x000f220000100a00 */
[----:B------:R-:W-:-:S02]  /*3f710*/  IMAD.MOV.U32 R15, RZ, RZ, R4 ;  /* 0x000000ffff0f7224 */ /* 0x000fc400078e0004 */
[----:B------:R-:W-:Y:S02]  /*3f720*/  IMAD.MOV.U32 R4, RZ, RZ, R19 ;  /* 0x000000ffff047224 */ /* 0x000fe400078e0013 */
[----:B------:R-:W-:Y:S02]  /*3f730*/  IMAD.MOV.U32 R3, RZ, RZ, R5 ;  /* 0x000000ffff037224 */ /* 0x000fe400078e0005 */
[----:B------:R-:W-:-:S05]  /*3f740*/  IMAD.MOV.U32 R5, RZ, RZ, R18 ;  /* 0x000000ffff057224 */ /* 0x000fca00078e0012 */
[----:B------:R-:W-:Y:S04]  /*3f750*/  STL.64 [R1+0x3880], R4 ;  /* 0x0038800401007387 */ /* 0x000fe80000100a00 */
[----:B------:R-:W2:Y:S01]  /*3f760*/  LDL.64 R52, [R1+0x30] ;  /* 0x0000300001347983 */ /* 0x000ea20000100a00 */
[----:B------:R-:W-:Y:S02]  /*3f770*/  IMAD.MOV.U32 R0, RZ, RZ, R7 ;  /* 0x000000ffff007224 */ /* 0x000fe400078e0007 */
[----:B------:R-:W-:Y:S01]  /*3f780*/  IMAD.MOV.U32 R2, RZ, RZ, R6 ;  /* 0x000000ffff027224 */ /* 0x000fe200078e0006 */
[----:B--2---:R-:W-:Y:S04]  /*3f790*/  STL.64 [R1+0x3888], R52 ;  /* 0x0038883401007387 */ /* 0x004fe80000100a00 */
[----:B------:R-:W2:Y:S01]  /*3f7a0*/  LDL.64 R56, [R1] ;  /* 0x0000000001387983 */ /* 0x000ea20000100a00 */
[----:B------:R-:W-:-:S15]  /*3f7b0*/  HMMA.16816.F32 R8, R44, R16, R8 ;  /* 0x000000102c08723c */ /* 0x000fde0000001808 */
[----:B------:R-:W-:-:S04]  /*3f7c0*/  NOP ;  /* 0x0000000000007918 */ /* 0x000fc80000000000 */
[----:B------:R-:W-:Y:S02]  /*3f7d0*/  IMAD.MOV.U32 R19, RZ, RZ, R9 ;  /* 0x000000ffff137224 */ /* 0x000fe400078e0009 */
[----:B------:R-:W-:Y:S02]  /*3f7e0*/  IMAD.MOV.U32 R27, RZ, RZ, R8 ;  /* 0x000000ffff1b7224 */ /* 0x000fe400078e0008 */
[----:B------:R-:W-:Y:S02]  /*3f7f0*/  IMAD.MOV.U32 R22, RZ, RZ, R10 ;  /* 0x000000ffff167224 */ /* 0x000fe400078e000a */
[----:B------:R-:W-:Y:S01]  /*3f800*/  IMAD.MOV.U32 R23, RZ, RZ, R11 ;  /* 0x000000ffff177224 */ /* 0x000fe200078e000b */
[----:B------:R-:W-:Y:S01]  /*3f810*/  SHF.L.U32 R36, R36, 0x6, RZ ;  /* 0x0000000624247819 */ /* 0x000fe200000006ff */
[----:B--2---:R0:W-:Y:S04]  /*3f820*/  STL.64 [R1+0x3898], R56 ;  /* 0x0038983801007387 */ /* 0x0041e80000100a00 */
[----:B------:R1:W-:Y:S04]  /*3f830*/  STL [R1+0x372c], R0 ;  /* 0x00372c0001007387 */ /* 0x0003e80000100800 */
[----:B------:R-:W-:Y:S04]  /*3f840*/  STL [R1+0x3728], R2 ;  /* 0x0037280201007387 */ /* 0x000fe80000100800 */
[----:B------:R-:W-:Y:S04]  /*3f850*/  STL [R1+0x3724], R3 ;  /* 0x0037240301007387 */ /* 0x000fe80000100800 */
[----:B------:R-:W-:Y:S04]  /*3f860*/  STL [R1+0x3720], R15 ;  /* 0x0037200f01007387 */ /* 0x000fe80000100800 */
[----:B------:R-:W2:Y:S04]  /*3f870*/  LDL.LU.64 R8, [R1+0x6b0] ;  /* 0x0006b00001087983 */ /* 0x000ea80000300a00 */
[----:B------:R-:W2:Y:S04]  /*3f880*/  LDL.LU.64 R10, [R1+0x6b8] ;  /* 0x0006b800010a7983 */ /* 0x000ea80000300a00 */
[----:B------:R-:W-:Y:S04]  /*3f890*/  STL [R1+0x3734], R19 ;  /* 0x0037341301007387 */ /* 0x000fe80000100800 */
[----:B------:R-:W-:Y:S04]  /*3f8a0*/  STL [R1+0x3730], R27 ;  /* 0x0037301b01007387 */ /* 0x000fe80000100800 */
[----:B0-----:R-:W2:Y:S04]  /*3f8b0*/  LDL.LU.64 R56, [R1+0x660] ;  /* 0x0006600001387983 */ /* 0x001ea80000300a00 */
[----:B------:R-:W2:Y:S01]  /*3f8c0*/  LDL.LU.64 R58, [R1+0x668] ;  /* 0x00066800013a7983 */ /* 0x000ea20000300a00 */
[----:B-1----:R-:W-:Y:S01]  /*3f8d0*/  LOP3.LUT R0, R37, 0x10, R39, 0x78, !PT ;  /* 0x0000001025007812 */ /* 0x002fe200078e7827 */
[----:B---3--:R-:W-:Y:S02]  /*3f8e0*/  HMMA.16816.F32 R4, R44, R12, R32 ;  /* 0x0000000c2c04723c */ /* 0x008fe40000001820 */
[----:B------:R-:W3:Y:S04]  /*3f8f0*/  LDL.LU.64 R52, [R1+0x620] ;  /* 0x0006200001347983 */ /* 0x000ee80000300a00 */
[----:B------:R-:W3:Y:S01]  /*3f900*/  LDL.LU.64 R54, [R1+0x628] ;  /* 0x0006280001367983 */ /* 0x000ee20000300a00 */
[----:B------:R-:W-:-:S04]  /*3f910*/  LOP3.LUT R0, R0, 0x400, R36, 0xf8, !PT ;  /* 0x0000040000007812 */ /* 0x000fc800078ef824 */
[----:B------:R-:W-:-:S05]  /*3f920*/  LOP3.LUT R0, R0, 0x40, RZ, 0x3c, !PT ;  /* 0x0000004000007812 */ /* 0x000fca00078e3cff */
[----:B------:R-:W0:Y:S03]  /*3f930*/  LDSM.16.MT88.4 R36, [R0+UR5+0x8000] ;  /* 0x008000050024783b */ /* 0x000e260008004200 */
[----:B------:R-:W-:Y:S02]  /*3f940*/  IMAD.MOV.U32 R18, RZ, RZ, R4 ;  /* 0x000000ffff127224 */ /* 0x000fe400078e0004 */
[----:B------:R-:W-:Y:S02]  /*3f950*/  IMAD.MOV.U32 R26, RZ, RZ, R5 ;  /* 0x000000ffff1a7224 */ /* 0x000fe400078e0005 */
[----:B------:R-:W-:Y:S02]  /*3f960*/  IMAD.MOV.U32 R30, RZ, RZ, R6 ;  /* 0x000000ffff1e7224 */ /* 0x000fe400078e0006 */
[----:B------:R-:W-:Y:S01]  /*3f970*/  IMAD.MOV.U32 R31, RZ, RZ, R7 ;  /* 0x000000ffff1f7224 */ /* 0x000fe200078e0007 */
[----:B------:R-:W3:Y:S04]  /*3f980*/  LDL.LU.64 R4, [R1+0x5c0] ;  /* 0x0005c00001047983 */ /* 0x000ee80000300a00 */
[----:B------:R-:W3:Y:S04]  /*3f990*/  LDL.LU.64 R6, [R1+0x5c8] ;  /* 0x0005c80001067983 */ /* 0x000ee80000300a00 */
[----:B------:R-:W3:Y:S04]  /*3f9a0*/  LDL.LU.64 R32, [R1+0x580] ;  /* 0x0005800001207983 */ /* 0x000ee80000300a00 */
[----:B------:R-:W3:Y:S04]  /*3f9b0*/  LDL.LU.64 R34, [R1+0x588] ;  /* 0x0005880001227983 */ /* 0x000ee80000300a00 */
[----:B0-----:R-:W-:Y:S04]  /*3f9c0*/  STL.64 [R1+0x37a8], R38 ;  /* 0x0037a82601007387 */ /* 0x001fe80000100a00 */
[----:B------:R2:W-:Y:S01]  /*3f9d0*/  STL.64 [R1+0x37a0], R36 ;  /* 0x0037a02401007387 */ /* 0x0005e20000100a00 */
[----:B----4-:R-:W-:-:S02]  /*3f9e0*/  IMAD.MOV.U32 R14, RZ, RZ, R48 ;  /* 0x000000ffff0e7224 */ /* 0x010fc400078e0030 */
[----:B------:R-:W-:Y:S01]  /*3f9f0*/  IMAD.MOV.U32 R3, RZ, RZ, R49 ;  /* 0x000000ffff037224 */ /* 0x000fe200078e0031 */
[C---:B--2---:R-:W-:Y:S08]  /*3fa00*/  HMMA.16816.F32 R36, R44.reuse, R40, R8 ;  /* 0x000000282c24723c */ /* 0x044ff00000001808 */
[C---:B------:R-:W-:Y:S01]  /*3fa10*/  HMMA.16816.F32 R56, R44.reuse, R48, R56 ;  /* 0x000000302c38723c */ /* 0x040fe20000001838 */
[----:B------:R-:W2:Y:S04]  /*3fa20*/  LDL.LU.64 R8, [R1+0x540] ;  /* 0x0005400001087983 */ /* 0x000ea80000300a00 */
[----:B------:R-:W2:Y:S06]  /*3fa30*/  LDL.LU.64 R10, [R1+0x548] ;  /* 0x00054800010a7983 */ /* 0x000eac0000300a00 */
[----:B------:R0:W-:Y:S04]  /*3fa40*/  STL.64 [R1+0x1d0], R36 ;  /* 0x0001d02401007387 */ /* 0x0001e80000100a00 */
[----:B------:R1:W-:Y:S04]  /*3fa50*/  STL.64 [R1+0x1d8], R38 ;  /* 0x0001d82601007387 */ /* 0x0003e80000100a00 */
[----:B0-----:R-:W4:Y:S04]  /*3fa60*/  LDL.LU.64 R36, [R1+0x510] ;  /* 0x0005100001247983 */ /* 0x001f280000300a00 */
[----:B-1----:R-:W4:Y:S04]  /*3fa70*/  LDL.LU.64 R38, [R1+0x518] ;  /* 0x0005180001267983 */ /* 0x002f280000300a00 */
[----:B------:R0:W-:Y:S04]  /*3fa80*/  STL.64 [R1+0x3a0], R56 ;  /* 0x0003a03801007387 */ /* 0x0001e80000100a00 */
[----:B------:R-:W-:Y:S04]  /*3fa90*/  STL.64 [R1+0x3a8], R58 ;  /* 0x0003a83a01007387 */ /* 0x000fe80000100a00 */
[----:B0-----:R-:W4:Y:S04]  /*3faa0*/  LDL.LU.64 R56, [R1+0x3898] ;  /* 0x0038980001387983 */ /* 0x001f280000300a00 */
[----:B------:R-:W3:Y:S02]  /*3fab0*/  LDL.LU.64 R48, [R1+0x3890] ;  /* 0x0038900001307983 */ /* 0x000ee40000300a00 */
[----:B---3--:R-:W-:-:S15]  /*3fac0*/  HMMA.16816.F32 R52, R44, R48, R52 ;  /* 0x000000302c34723c */ /* 0x008fde0000001834 */
[----:B------:R-:W-:-:S04]  /*3fad0*/  NOP ;  /* 0x0000000000007918 */ /* 0x000fc80000000000 */
[----:B------:R0:W-:Y:S04]  /*3fae0*/  STL.64 [R1+0x390], R52 ;  /* 0x0003903401007387 */ /* 0x0001e80000100a00 */
[----:B------:R-:W-:Y:S04]  /*3faf0*/  STL.64 [R1+0x398], R54 ;  /* 0x0003983601007387 */ /* 0x000fe80000100a00 */
[----:B0-----:R-:W3:Y:S04]  /*3fb00*/  LDL.LU.64 R52, [R1+0x3888] ;  /* 0x0038880001347983 */ /* 0x001ee80000300a00 */
[----:B------:R0:W-:Y:S04]  /*3fb10*/  STL.64 [R1+0x3818], R48 ;  /* 0x0038183001007387 */ /* 0x0001e80000100a00 */
[----:B0-----:R-:W2:Y:S01]  /*3fb20*/  LDL.64 R48, [R1+0x20] ;  /* 0x0000200001307983 */ /* 0x001ea20000100a00 */
[----:B---3--:R-:W-:-:S15]  /*3fb30*/  HMMA.16816.F32 R4, R44, R52, R4 ;  /* 0x000000342c04723c */ /* 0x008fde0000001804 */
[----:B------:R-:W-:-:S04]  /*3fb40*/  NOP ;  /* 0x0000000000007918 */ /* 0x000fc80000000000 */
[----:B------:R0:W-:Y:S04]  /*3fb50*/  STL.64 [R1+0x380], R4 ;  /* 0x0003800401007387 */ /* 0x0001e80000100a00 */
[----:B------:R-:W-:Y:S04]  /*3fb60*/  STL.64 [R1+0x388], R6 ;  /* 0x0003880601007387 */ /* 0x000fe80000100a00 */
[----:B0-----:R-:W3:Y:S01]  /*3fb70*/  LDL.LU.64 R4, [R1+0x3880] ;  /* 0x0038800001047983 */ /* 0x001ee20000300a00 */
[----:B--2---:R-:W-:Y:S01]  /*3fb80*/  HMMA.16816.F32 R32, R44, R48, R32 ;  /* 0x000000302c20723c */ /* 0x004fe20000001820 */
[----:B------:R-:W-:-:S02]  /*3fb90*/  IMAD.MOV.U32 R2, RZ, RZ, R52 ;  /* 0x000000ffff027224 */ /* 0x000fc400078e0034 */
[----:B------:R-:W-:Y:S02]  /*3fba0*/  IMAD.MOV.U32 R0, RZ, RZ, R53 ;  /* 0x000000ffff007224 */ /* 0x000fe400078e0035 */
[----:B------:R-:W2:Y:S04]  /*3fbb0*/  LDL.LU.64 R52, [R1+0x4d0] ;  /* 0x0004d00001347983 */ /* 0x000ea80000300a00 */
[----:B------:R-:W2:Y:S01]  /*3fbc0*/  LDL.LU.64 R54, [R1+0x4d8] ;  /* 0x0004d80001367983 */ /* 0x000ea20000300a00 */
[----:B------:R-:W-:Y:S02]  /*3fbd0*/  IMAD.MOV.U32 R19, RZ, RZ, R48 ;  /* 0x000000ffff137224 */ /* 0x000fe400078e0030 */
[----:B------:R-:W-:Y:S01]  /*3fbe0*/  IMAD.MOV.U32 R15, RZ, RZ, R49 ;  /* 0x000000ffff0f7224 */ /* 0x000fe200078e0031 */
[----:B----4-:R-:W-:Y:S06]  /*3fbf0*/  HMMA.16816.F32 R36, R44, R56, R36 ;  /* 0x000000382c24723c */ /* 0x010fec0000001824 */
[----:B------:R-:W-:Y:S04]  /*3fc00*/  STL.64 [R1+0x370], R32 ;  /* 0x0003702001007387 */ /* 0x000fe80000100a00 */
[----:B------:R0:W-:Y:S01]  /*3fc10*/  STL.64 [R1+0x378], R34 ;  /* 0x0003782201007387 */ /* 0x0001e20000100a00 */
[----:B------:R-:W-:-:S02]  /*3fc20*/  IMAD.MOV.U32 R42, RZ, RZ, R56 ;  /* 0x000000ffff2a7224 */ /* 0x000fc400078e0038 */
[----:B------:R-:W-:Y:S01]  /*3fc30*/  IMAD.MOV.U32 R27, RZ, RZ, R57 ;  /* 0x000000ffff1b7224 */ /* 0x000fe200078e0039 */
[----:B0-----:R-:W4:Y:S04]  /*3fc40*/  LDL.LU.64 R34, [R1+0x3878] ;  /* 0x0038780001227983 */ /* 0x001f280000300a00 */
[----:B------:R-:W2:Y:S04]  /*3fc50*/  LDL.LU.64 R32, [R1+0x3870] ;  /* 0x0038700001207983 */ /* 0x000ea80000300a00 */
[----:B------:R-:W2:Y:S04]  /*3fc60*/  LDL.LU.64 R48, [R1+0x490] ;  /* 0x0004900001307983 */ /* 0x000ea80000300a00 */
[----:B------:R-:W2:Y:S01]  /*3fc70*/  LDL.LU.64 R50, [R1+0x498] ;  /* 0x0004980001327983 */ /* 0x000ea20000300a00 */
[----:B---3--:R-:W-:Y:S03]  /*3fc80*/  HMMA.16816.F32 R4, R44, R4, R8 ;  /* 0x000000042c04723c */ /* 0x008fe60000001808 */
[----:B------:R-:W3:Y:S04]  /*3fc90*/  LDL.LU.64 R10, [R1+0x3868] ;  /* 0x00386800010a7983 */ /* 0x000ee80000300a00 */
[----:B------:R-:W3:-:S12]  /*3fca0*/  LDL.LU.64 R8, [R1+0x3860] ;  /* 0x0038600001087983 */ /* 0x000ed80000300a00 */
[----:B------:R0:W-:Y:S04]  /*3fcb0*/  STL.64 [R1+0x360], R4 ;  /* 0x0003600401007387 */ /* 0x0001e80000100a00 */
[----:B------:R1:W-:Y:S04]  /*3fcc0*/  STL.64 [R1+0x368], R6 ;  /* 0x0003680601007387 */ /* 0x0003e80000100a00 */
[----:B0-----:R-:W2:Y:S04]  /*3fcd0*/  LDL.LU.64 R4, [R1+0x3858] ;  /* 0x0038580001047983 */ /* 0x001ea80000300a00 */
[----:B------:R-:W2:Y:S04]  /*3fce0*/  LDL.LU.64 R58, [R1+0x3850] ;  /* 0x00385000013a7983 */ /* 0x000ea80000300a00 */
[----:B------:R-:W2:Y:S01]  /*3fcf0*/  LDL.LU.64 R56, [R1+0x3848] ;  /* 0x0038480001387983 */ /* 0x000ea20000300a00 */
[----:B-1----:R-:W-:-:S02]  /*3fd00*/  IMAD.MOV.U32 R7, RZ, RZ, R39 ;  /* 0x000000ffff077224 */ /* 0x002fc400078e0027 */
[----:B------:R-:W-:Y:S01]  /*3fd10*/  IMAD.MOV.U32 R6, RZ, RZ, R38 ;  /* 0x000000ffff067224 */ /* 0x000fe200078e0026 */
[----:B------:R0:W-:Y:S04]  /*3fd20*/  STL.64 [R1+0x350], R36 ;  /* 0x0003502401007387 */ /* 0x0001e80000100a00 */
[----:B0-----:R-:W3:Y:S04]  /*3fd30*/  LDL.LU.64 R36, [R1+0x450] ;  /* 0x0004500001247983 */ /* 0x001ee80000300a00 */
[----:B------:R-:W3:Y:S04]  /*3fd40*/  LDL.LU.64 R38, [R1+0x458] ;  /* 0x0004580001267983 */ /* 0x000ee80000300a00 */
[----:B------:R-:W-:Y:S04]  /*3fd50*/  STL [R1+0x3654], R7 ;  /* 0x0036540701007387 */ /* 0x000fe80000100800 */
[----:B------:R-:W-:Y:S01]  /*3fd60*/  STL [R1+0x3650], R6 ;  /* 0x0036500601007387 */ /* 0x000fe20000100800 */
[----:B--2---:R-:W-:-:S15]  /*3fd70*/  HMMA.16816.F32 R52, R44, R56, R52 ;  /* 0x000000382c34723c */ /* 0x004fde0000001834 */
[----:B------:R-:W-:-:S04]  /*3fd80*/  NOP ;  /* 0x0000000000007918 */ /* 0x000fc80000000000 */
[----:B------:R-:W-:Y:S04]  /*3fd90*/  STL.64 [R1+0x340], R52 ;  /* 0x0003403401007387 */ /* 0x000fe80000100a00 */
[----:B------:R0:W-:Y:S04]  /*3fda0*/  STL.64 [R1+0x348], R54 ;  /* 0x0003483601007387 */ /* 0x0001e80000100a00 */
[----:B0-----:R-:W2:Y:S04]  /*3fdb0*/  LDL.LU.64 R54, [R1+0x3840] ;  /* 0x0038400001367983 */ /* 0x001ea80000300a00 */
[----:B------:R-:W2:Y:S01]  /*3fdc0*/  LDL.LU.64 R52, [R1+0x3838] ;  /* 0x0038380001347983 */ /* 0x000ea20000300a00 */
[----:B---3--:R-:W-:Y:S03]  /*3fdd0*/  HMMA.16816.F32 R36, R44, R4, R36 ;  /* 0x000000042c24723c */ /* 0x008fe60000001824 */
[----:B------:R-:W-:Y:S04]  /*3fde0*/  STL.64 [R1+0x37b8], R58 ;  /* 0x0037b83a01007387 */ /* 0x000fe80000100a00 */
[----:B------:R0:W-:Y:S02]  /*3fdf0*/  STL.64 [R1+0x37b0], R56 ;  /* 0x0037b03801007387 */ /* 0x0001e40000100a00 */
[----:B0-----:R-:W-:-:S02]  /*3fe00*/  IMAD.MOV.U32 R56, RZ, RZ, R42 ;  /* 0x000000ffff387224 */ /* 0x001fc400078e002a */
[----:B------:R-:W-:-:S05]  /*3fe10*/  IMAD.MOV.U32 R57, RZ, RZ, R27 ;  /* 0x000000ffff397224 */ /* 0x000fca00078e001b */
[----:B------:R0:W-:Y:S01]  /*3fe20*/  STL.64 [R1+0x37d0], R56 ;  /* 0x0037d03801007387 */ /* 0x0001e20000100a00 */
[----:B--2---:R-:W-:Y:S03]  /*3fe30*/  HMMA.16816.F32 R48, R44, R52, R48 ;  /* 0x000000342c30723c */ /* 0x004fe60000001830 */
[----:B------:R-:W-:Y:S04]  /*3fe40*/  STL.64 [R1+0x37c8], R54 ;  /* 0x0037c83601007387 */ /* 0x000fe80000100a00 */
[----:B------:R1:W-:-:S12]  /*3fe50*/  STL.64 [R1+0x37c0], R52 ;  /* 0x0037c03401007387 */ /* 0x0003d80000100a00 */
[----:B------:R-:W-:Y:S02]  /*3fe60*/  IMAD.MOV.U32 R7, RZ, RZ, R48 ;  /* 0x000000ffff077224 */ /* 0x000fe400078e0030 */
[----:B------:R-:W-:-:S05]  /*3fe70*/  IMAD.MOV.U32 R6, RZ, RZ, R49 ;  /* 0x000000ffff067224 */ /* 0x000fca00078e0031 */
[----:B------:R-:W-:Y:S04]  /*3fe80*/  STL.64 [R1+0x37e0], R6 ;  /* 0x0037e00601007387 */ /* 0x000fe80000100a00 */
[----:B------:R2:W-:Y:S04]  /*3fe90*/  STL.64 [R1+0x37d8], R4 ;  /* 0x0037d80401007387 */ /* 0x0005e80000100a00 */
[----:B------:R3:W-:Y:S04]  /*3fea0*/  STL.64 [R1+0x1c0], R36 ;  /* 0x0001c02401007387 */ /* 0x0007e80000100a00 */
[----:B------:R1:W-:Y:S04]  /*3feb0*/  STL.64 [R1+0x1c8], R38 ;  /* 0x0001c82601007387 */ /* 0x0003e80000100a00 */
[----:B0-----:R-:W4:Y:S04]  /*3fec0*/  LDL.LU.64 R56, [R1+0x760] ;  /* 0x0007600001387983 */ /* 0x001f280000300a00 */
[----:B------:R-:W4:Y:S04]  /*3fed0*/  LDL.LU.64 R58, [R1+0x768] ;  /* 0x00076800013a7983 */ /* 0x000f280000300a00 */
[----:B-1----:R-:W4:Y:S01]  /*3fee0*/  LDL.LU.64 R52, [R1+0x720] ;  /* 0x0007200001347983 */ /* 0x002f220000300a00 */
[----:B------:R-:W-:-:S02]  /*3fef0*/  IMAD.MOV.U32 R48, RZ, RZ, R14 ;  /* 0x000000ffff307224 */ /* 0x000fc400078e000e */
[----:B------:R-:W-:Y:S01]  /*3ff00*/  IMAD.MOV.U32 R49, RZ, RZ, R3 ;  /* 0x000000ffff317224 */ /* 0x000fe200078e0003 */
[----:B------:R-:W4:Y:S04]  /*3ff10*/  LDL.LU.64 R54, [R1+0x728] ;  /* 0x0007280001367983 */ /* 0x000f280000300a00 */
[----:B------:R-:W4:Y:S04]  /*3ff20*/  LDL.LU.64 R44, [R1+0x6e0] ;  /* 0x0006e000012c7983 */ /* 0x000f280000300a00 */
[----:B------:R-:W4:Y:S01]  /*3ff30*/  LDL.LU.64 R46, [R1+0x6e8] ;  /* 0x0006e800012e7983 */ /* 0x000f220000300a00 */
[----:B--2---:R-:W-:-:S02]  /*3ff40*/  IMAD.MOV.U32 R4, RZ, RZ, R19 ;  /* 0x000000ffff047224 */ /* 0x004fc400078e0013 */
[----:B------:R-:W-:Y:S01]  /*3ff50*/  IMAD.MOV.U32 R5, RZ, RZ, R15 ;  /* 0x000000ffff057224 */ /* 0x000fe200078e000f */
[----:B---3--:R-:W2:Y:S04]  /*3ff60*/  LDL.LU.64 R36, [R1+0x6a0] ;  /* 0x0006a00001247983 */ /* 0x008ea80000300a00 */
[----:B------:R-:W2:Y:S04]  /*3ff70*/  LDL.LU.64 R38, [R1+0x6a8] ;  /* 0x0006a80001267983 */ /* 0x000ea80000300a00 */
[----:B------:R0:W-:Y:S01]  /*3ff80*/  STL.64 [R1+0x3830], R48 ;  /* 0x0038303001007387 */ /* 0x0001e20000100a00 */
[----:B------:R-:W-:Y:S01]  /*3ff90*/  IMAD.MOV.U32 R42, RZ, RZ, R50 ;  /* 0x000000ffff2a7224 */ /* 0x000fe200078e0032 */
[----:B------:R-:W-:-:S02]  /*3ffa0*/  MOV R43, R51 ;  /* 0x00000033002b7202 */ /* 0x000fc40000000f00 */
[----:B0-----:R-:W3:Y:S04]  /*3ffb0*/  LDL.LU.64 R48, [R1+0x790] ;  /* 0x0007900001307983 */ /* 0x001ee80000300a00 */
[----:B------:R-:W3:Y:S04]  /*3ffc0*/  LDL.LU.64 R50, [R1+0x798] ;  /* 0x0007980001327983 */ /* 0x000ee80000300a00 */
[----:B------:R0:W-:Y:S02]  /*3ffd0*/  STL.64 [R1+0x37f8], R4 ;  /* 0x0037f80401007387 */ /* 0x0001e40000100a00 */
[----:B0-----:R-:W-:-:S02]  /*3ffe0*/  IMAD.MOV.U32 R4, RZ, RZ, R2 ;  /* 0x000000ffff047224 */ /* 0x001fc400078e0002 */
[----:B------:R-:W-:-:S05]  /*3fff0*/  IMAD.MOV.U32 R5, RZ, RZ, R0 ;  /* 0x000000ffff057224 */ /* 0x000fca00078e0000 */
[----:B------:R0:W-:Y:S04]  /*40000*/  STL.64 [R1+0x3810], R4 ;  /* 0x0038100401007387 */ /* 0x0001e80000100a00 */
[----:B0-----:R-:W2:Y:S04]  /*40010*/  LDL.LU.64 R4, [R1+0x7d0] ;  /* 0x0007d00001047983 */ /* 0x001ea80000300a00 */
[----:B------:R-:W2:Y:S04]  /*40020*/  LDL.LU.64 R6, [R1+0x7d8] ;  /* 0x0007d80001067983 */ /* 0x000ea80000300a00 */
[----:B----4-:R-:W-:Y:S04]  /*40030*/  STL.64 [R1+0x37f0], R34 ;  /* 0x0037f02201007387 */ /* 0x010fe80000100a00 */
[----:B------:R-:W-:Y:S01]  /*40040*/  STL.64 [R1+0x37e8], R32 ;  /* 0x0037e82001007387 */ /* 0x000fe20000100a00 */
[----:B------:R-:W0:Y:S01]  /*40050*/  S2R R14, SR_TID.X ;  /* 0x00000000000e7919 */ /* 0x000e220000002100 */
[----:B--2---:R-:W-:-:S15]  /*40060*/  HMMA.16816.F32 R4, R8, R32, R4 ;  /* 0x000000200804723c */ /* 0x004fde0000001804 */
[----:B------:R-:W-:-:S04]  /*40070*/  NOP ;  /* 0x0000000000007918 */ /* 0x000fc80000000000 */
[----:B------:R-:W-:Y:S04]  /*40080*/  STL.64 [R1+0x320], R4 ;  /* 0x0003200401007387 */ /* 0x000fe80000100a00 */
[----:B------:R3:W-:Y:S02]  /*40090*/  STL.64 [R1+0x328], R6 ;  /* 0x0003280601007387 */ /* 0x0007e40000100a00 */
[C---:B---3--:R-:W-:Y:S02]  /*400a0*/  HMMA.16816.F32 R4, R8.reuse, R28, R48 ;  /* 0x0000001c0804723c */ /* 0x048fe40000001830 */
[----:B------:R-:W-:Y:S04]  /*400b0*/  STL.64 [R1+0x3808], R30 ;  /* 0x0038081e01007387 */ /* 0x000fe80000100a00 */
[----:B------:R1:W-:Y:S02]  /*400c0*/  STL.64 [R1+0x3800], R28 ;  /* 0x0038001c01007387 */ /* 0x0003e40000100a00 */
[C---:B-1----:R-:W-:Y:S11]  /*400d0*/  HMMA.16816.F32 R28, R8.reuse, R20, R52 ;  /* 0x00000014081c723c */ /* 0x042ff60000001834 */
[----:B------:R-:W-:Y:S04]  /*400e0*/  STL.64 [R1+0x310], R4 ;  /* 0x0003100401007387 */ /* 0x000fe80000100a00 */
[----:B------:R1:W-:Y:S04]  /*400f0*/  STL.64 [R1+0x318], R6 ;  /* 0x0003180601007387 */ /* 0x0003e80000100a00 */
[----:B------:R-:W-:Y:S04]  /*40100*/  STL [R1+0x3828], R26 ;  /* 0x0038281a01007387 */ /* 0x000fe80000100800 */
[----:B------:R2:W-:Y:S01]  /*40110*/  STL.64 [R1+0x3820], R24 ;  /* 0x0038201801007387 */ /* 0x0005e20000100a00 */
[C---:B-1----:R-:W-:Y:S08]  /*40120*/  HMMA.16816.F32 R4, R8.reuse, R24, R56 ;  /* 0x000000180804723c */ /* 0x042ff00000001838 */
[----:B--2---:R-:W-:Y:S11]  /*40130*/  HMMA.16816.F32 R24, R8, R16, R44 ;  /* 0x000000100818723c */ /* 0x004ff6000000182c */
[----:B------:R-:W-:Y:S04]  /*40140*/  STL.64 [R1+0x300], R4 ;  /* 0x0003000401007387 */ /* 0x000fe80000100a00 */
[----:B------:R1:W-:Y:S04]  /*40150*/  STL.64 [R1+0x308], R6 ;  /* 0x0003080601007387 */ /* 0x0003e80000100a00 */
[----:B------:R-:W-:Y:S04]  /*40160*/  STL.64 [R1+0x2f0], R28 ;  /* 0x0002f01c01007387 */ /* 0x000fe80000100a00 */
[----:B------:R-:W-:Y:S04]  /*40170*/  STL.64 [R1+0x2f8], R30 ;  /* 0x0002f81e01007387 */ /* 0x000fe80000100a00 */
[----:B------:R-:W2:Y:S04]  /*40180*/  LDL.LU.64 R48, [R1+0x680] ;  /* 0x0006800001307983 */ /* 0x000ea80000300a00 */
[----:B------:R3:W-:Y:S04]  /*40190*/  STL.64 [R1+0x2e0], R24 ;  /* 0x0002e01801007387 */ /* 0x0007e80000100a00 */
[----:B------:R4:W-:Y:S04]  /*401a0*/  STL.64 [R1+0x2e8], R26 ;  /* 0x0002e81a01007387 */ /* 0x0009e80000100a00 */
[----:B------:R-:W2:Y:S01]  /*401b0*/  LDL.LU.64 R50, [R1+0x688] ;  /* 0x0006880001327983 */ /* 0x000ea20000300a00 */
[C---:B0-----:R-:W-:Y:S01]  /*401c0*/  LOP3.LUT R60, R14.reuse, 0x7, RZ, 0xc0, !PT ;  /* 0x000000070e3c7812 */ /* 0x041fe200078ec0ff */
[----:B------:R-:W-:-:S04]  /*401d0*/  IMAD.SHL.U32 R14, R14, 0x2, RZ ;  /* 0x000000020e0e7824 */ /* 0x000fc800078e00ff */
[----:B------:R-:W-:-:S05]  /*401e0*/  IMAD R60, R60, 0x90, RZ ;  /* 0x000000903c3c7824 */ /* 0x000fca00078e02ff */
[----:B------:R-:W-:-:S04]  /*401f0*/  LOP3.LUT R0, R60, 0x10, R14, 0x78, !PT ;  /* 0x000000103c007812 */ /* 0x000fc800078e780e */
[----:B------:R-:W-:-:S04]  /*40200*/  LOP3.LUT R0, R0, 0x400, R61, 0xf8, !PT ;  /* 0x0000040000007812 */ /* 0x000fc800078ef83d */
[----:B------:R-:W-:-:S05]  /*40210*/  LOP3.LUT R0, R0, 0x60, RZ, 0x3c, !PT ;  /* 0x0000006000007812 */ /* 0x000fca00078e3cff */
[----:B------:R-:W0:Y:S01]  /*40220*/  LDSM.16.MT88.4 R44, [R0+UR5+0x8000] ;  /* 0x00800005002c783b */ /* 0x000e220008004200 */
[----:B-1----:R-:W-:-:S15]  /*40230*/  HMMA.16816.F32 R4, R8, R12, R36 ;  /* 0x0000000c0804723c */ /* 0x002fde0000001824 */
[----:B------:R-:W-:-:S04]  /*40240*/  NOP ;  /* 0x0000000000007918 */ /* 0x000fc80000000000 */
[----:B------:R1:W-:Y:S04]  /*40250*/  STL.64 [R1+0x2d0], R4 ;  /* 0x0002d00401007387 */ /* 0x0003e80000100a00 */
[----:B------:R0:W-:Y:S04]  /*40260*/  STL.64 [R1+0x2d8], R6 ;  /* 0x0002d80601007387 */ /* 0x0001e80000100a00 */
[----:B---3--:R-:W3:Y:S04]  /*40270*/  LDL.LU.64 R24, [R1+0x640] ;  /* 0x0006400001187983 */ /* 0x008ee80000300a00 */
[----:B----4-:R-:W3:Y:S04]  /*40280*/  LDL.LU.64 R26, [R1+0x648] ;  /* 0x00064800011a7983 */ /* 0x010ee80000300a00 */
[----:B-1----:R-:W4:Y:S04]  /*40290*/  LDL.LU.64 R4, [R1+0x5d0] ;  /* 0x0005d00001047983 */ /* 0x002f280000300a00 */
[----:B0-----:R-:W4:Y:S04]  /*402a0*/  LDL.LU.64 R6, [R1+0x5d8] ;  /* 0x0005d80001067983 */ /* 0x001f280000300a00 */
[----:B------:R-:W3:Y:S04]  /*402b0*/  LDL.LU.64 R28, [R1+0x590] ;  /* 0x00059000011c7983 */ /* 0x000ee80000300a00 */
        /* <DEDUP_REMOVED lines=9> */
[----:B------:R-:W-:Y:S04]  /*40350*/  STL.64 [R1+0x3740], R46 ;  /* 0x0037402e01007387 */ /* 0x000fe80000100a00 */
[----:B------:R0:W-:Y:S04]  /*40360*/  STL.64 [R1+0x3738], R44 ;  /* 0x0037382c01007387 */ /* 0x0001e80000100a00 */
[----:B0-----:R-:W3:Y:S01]  /*40370*/  LDL.LU.64 R44, [R1+0x10] ;  /* 0x00001000012c7983 */ /* 0x001ee20000300a00 */
[----:B--2---:R-:W-:-:S15]  /*40380*/  HMMA.16816.F32 R48, R8, R40, R48 ;  /* 0x000000280830723c */ /* 0x004fde0000001830 */
[----:B------:R-:W-:-:S04]  /*40390*/  NOP ;  /* 0x0000000000007918 */ /* 0x000fc80000000000 */
[----:B------:R0:W-:Y:S04]  /*403a0*/  STL.64 [R1+0x2c0], R48 ;  /* 0x0002c03001007387 */ /* 0x0001e80000100a00 */
[----:B------:R3:W-:Y:S04]  /*403b0*/  STL.64 [R1+0x2c8], R50 ;  /* 0x0002c83201007387 */ /* 0x0007e80000100a00 */
[----:B0-----:R-:W3:Y:S02]  /*403c0*/  LDL.LU.64 R48, [R1+0x3830] ;  /* 0x0038300001307983 */ /* 0x001ee40000300a00 */
[----:B---3--:R-:W-:Y:S02]  /*403d0*/  HMMA.16816.F32 R48, R8, R48, R24 ;  /* 0x000000300830723c */ /* 0x008fe40000001818 */
[----:B------:R-:W2:Y:S04]  /*403e0*/  LDL.LU R26, [R1+0x3828] ;  /* 0x00382800011a7983 */ /* 0x000ea80000300800 */
[----:B------:R-:W3:-:S13]  /*403f0*/  LDL.LU.64 R24, [R1+0x3820] ;  /* 0x0038200001187983 */ /* 0x000eda0000300a00 */
[----:B------:R0:W-:Y:S04]  /*40400*/  STL.64 [R1+0x2b0], R48 ;  /* 0x0002b03001007387 */ /* 0x0001e80000100a00 */
[----:B------:R-:W-:Y:S04]  /*40410*/  STL.64 [R1+0x2b8], R50 ;  /* 0x0002b83201007387 */ /* 0x000fe80000100a00 */
[----:B0-----:R-:W4:Y:S02]  /*40420*/  LDL.LU.64 R48, [R1+0x3818] ;  /* 0x0038180001307983 */ /* 0x001f240000300a00 */
[----:B----4-:R-:W-:-:S15]  /*40430*/  HMMA.16816.F32 R4, R8, R48, R4 ;  /* 0x000000300804723c */ /* 0x010fde0000001804 */
[----:B------:R-:W-:-:S04]  /*40440*/  NOP ;  /* 0x0000000000007918 */ /* 0x000fc80000000000 */
[----:B------:R0:W-:Y:S04]  /*40450*/  STL.64 [R1+0x2a0], R4 ;  /* 0x0002a00401007387 */ /* 0x0001e80000100a00 */
[----:B------:R-:W-:Y:S04]  /*40460*/  STL.64 [R1+0x2a8], R6 ;  /* 0x0002a80601007387 */ /* 0x000fe80000100a00 */
[----:B0-----:R-:W4:Y:S04]  /*40470*/  LDL.LU.64 R4, [R1+0x3810] ;  /* 0x0038100001047983 */ /* 0x001f280000300a00 */
[----:B------:R0:W-:Y:S04]  /*40480*/  STL.64 [R1+0x3798], R48 ;  /* 0x0037983001007387 */ /* 0x0001e80000100a00 */
[----:B0-----:R-:W2:Y:S04]  /*40490*/  LDL.LU.64 R48, [R1+0x3d0] ;  /* 0x0003d00001307983 */ /* 0x001ea80000300a00 */
[----:B------:R-:W2:Y:S01]  /*404a0*/  LDL.LU.64 R50, [R1+0x3d8] ;  /* 0x0003d80001327983 */ /* 0x000ea20000300a00 */
[----:B----4-:R-:W-:Y:S03]  /*404b0*/  HMMA.16816.F32 R4, R8, R4, R28 ;  /* 0x000000040804723c */ /* 0x010fe6000000181c */
[----:B------:R-:W4:Y:S04]  /*404c0*/  LDL.LU.64 R30, [R1+0x3808] ;  /* 0x00380800011e7983 */ /* 0x000f280000300a00 */
[----:B------:R-:W2:-:S12]  /*404d0*/  LDL.LU.64 R28, [R1+0x3800] ;  /* 0x00380000011c7983 */ /* 0x000e980000300a00 */
[----:B------:R0:W-:Y:S04]  /*404e0*/  STL.64 [R1+0x290], R4 ;  /* 0x0002900401007387 */ /* 0x0001e80000100a00 */
[----:B------:R1:W-:Y:S04]  /*404f0*/  STL.64 [R1+0x298], R6 ;  /* 0x0002980601007387 */ /* 0x0003e80000100a00 */
[----:B0-----:R-:W1:Y:S01]  /*40500*/  LDL.LU.64 R4, [R1+0x37f8] ;  /* 0x0037f80001047983 */ /* 0x001e620000300a00 */
[C---:B------:R-:W-:Y:S08]  /*40510*/  HMMA.16816.F32 R56, R8.reuse, R44, R56 ;  /* 0x0000002c0838723c */ /* 0x040ff00000001838 */
[----:B-1----:R-:W-:Y:S01]  /*40520*/  HMMA.16816.F32 R4, R8, R4, R32 ;  /* 0x000000040804723c */ /* 0x002fe20000001820 */
[----:B------:R-:W2:Y:S04]  /*40530*/  LDL.LU.64 R34, [R1+0x37f0] ;  /* 0x0037f00001227983 */ /* 0x000ea80000300a00 */
[----:B------:R-:W2:-:S14]  /*40540*/  LDL.LU.64 R32, [R1+0x37e8] ;  /* 0x0037e80001207983 */ /* 0x000e9c0000300a00 */
[----:B------:R-:W-:Y:S04]  /*40550*/  STL.64 [R1+0x280], R4 ;  /* 0x0002800401007387 */ /* 0x000fe80000100a00 */
[----:B------:R0:W-:Y:S04]  /*40560*/  STL.64 [R1+0x288], R6 ;  /* 0x0002880601007387 */ /* 0x0001e80000100a00 */
[----:B0-----:R-:W2:Y:S04]  /*40570*/  LDL.LU.64 R6, [R1+0x37e0] ;  /* 0x0037e00001067983 */ /* 0x001ea80000300a00 */
[----:B------:R-:W2:Y:S04]  /*40580*/  LDL.LU.64 R4, [R1+0x37d8] ;  /* 0x0037d80001047983 */ /* 0x000ea80000300a00 */
[----:B------:R0:W-:Y:S04]  /*40590*/  STL.64 [R1+0x270], R56 ;  /* 0x0002703801007387 */ /* 0x0001e80000100a00 */
[----:B------:R-:W-:Y:S04]  /*405a0*/  STL.64 [R1+0x278], R58 ;  /* 0x0002783a01007387 */ /* 0x000fe80000100a00 */
[----:B0-----:R-:W2:Y:S04]  /*405b0*/  LDL.LU.64 R56, [R1+0x37d0] ;  /* 0x0037d00001387983 */ /* 0x001ea80000300a00 */
[----:B------:R0:W-:Y:S04]  /*405c0*/  STL.64 [R1+0x3778], R44 ;  /* 0x0037782c01007387 */ /* 0x0001e80000100a00 */
[----:B0-----:R-:W3:Y:S04]  /*405d0*/  LDL.LU.64 R44, [R1+0x7e0] ;  /* 0x0007e000012c7983 */ /* 0x001ee80000300a00 */
[----:B------:R-:W3:Y:S01]  /*405e0*/  LDL.LU.64 R46, [R1+0x7e8] ;  /* 0x0007e800012e7983 */ /* 0x000ee20000300a00 */
[----:B--2---:R-:W-:Y:S03]  /*405f0*/  HMMA.16816.F32 R56, R8, R56, R52 ;  /* 0x000000380838723c */ /* 0x004fe60000001834 */
[----:B------:R-:W2:Y:S04]  /*40600*/  LDL.LU.64 R54, [R1+0x37c8] ;  /* 0x0037c80001367983 */ /* 0x000ea80000300a00 */
[----:B------:R-:W2:-:S12]  /*40610*/  LDL.LU.64 R52, [R1+0x37c0] ;  /* 0x0037c00001347983 */ /* 0x000e980000300a00 */
[----:B------:R-:W-:Y:S04]  /*40620*/  STL.64 [R1+0x260], R56 ;  /* 0x0002603801007387 */ /* 0x000fe80000100a00 */
[----:B------:R0:W-:Y:S04]  /*40630*/  STL.64 [R1+0x268], R58 ;  /* 0x0002683a01007387 */ /* 0x0001e80000100a00 */
[----:B0-----:R-:W2:Y:S04]  /*40640*/  LDL.LU.64 R58, [R1+0x37b8] ;  /* 0x0037b800013a7983 */ /* 0x001ea80000300a00 */
[----:B------:R-:W2:Y:S02]  /*40650*/  LDL.LU.64 R56, [R1+0x37b0] ;  /* 0x0037b00001387983 */ /* 0x000ea40000300a00 */
[----:B--2---:R-:W-:-:S15]  /*40660*/  HMMA.16816.F32 R36, R8, R56, R36 ;  /* 0x000000380824723c */ /* 0x004fde0000001824 */
[----:B------:R-:W-:-:S04]  /*40670*/  NOP ;  /* 0x0000000000007918 */ /* 0x000fc80000000000 */
[----:B------:R-:W-:Y:S04]  /*40680*/  STL.64 [R1+0x250], R36 ;  /* 0x0002502401007387 */ /* 0x000fe80000100a00 */
[----:B------:R0:W-:Y:S04]  /*40690*/  STL.64 [R1+0x258], R38 ;  /* 0x0002582601007387 */ /* 0x0001e80000100a00 */
[----:B0-----:R-:W3:Y:S04]  /*406a0*/  LDL.LU.64 R38, [R1+0x37a8] ;  /* 0x0037a80001267983 */ /* 0x001ee80000300a00 */
[----:B------:R-:W3:Y:S04]  /*406b0*/  LDL.LU.64 R36, [R1+0x37a0] ;  /* 0x0037a00001247983 */ /* 0x000ee80000300a00 */
[----:B------:R-:W-:Y:S04]  /*406c0*/  STL.64 [R1+0x3760], R58 ;  /* 0x0037603a01007387 */ /* 0x000fe80000100a00 */
[----:B------:R0:W-:Y:S04]  /*406d0*/  STL.64 [R1+0x3758], R56 ;  /* 0x0037583801007387 */ /* 0x0001e80000100a00 */
[----:B0-----:R-:W2:Y:S04]  /*406e0*/  LDL.LU.64 R56, [R1+0x470] ;  /* 0x0004700001387983 */ /* 0x001ea80000300a00 */
[----:B------:R-:W2:Y:S04]  /*406f0*/  LDL.LU.64 R58, [R1+0x478] ;  /* 0x00047800013a7983 */ /* 0x000ea80000300a00 */
[----:B------:R-:W-:Y:S04]  /*40700*/  STL.64 [R1+0x3750], R54 ;  /* 0x0037503601007387 */ /* 0x000fe80000100a00 */
[----:B------:R-:W-:Y:S01]  /*40710*/  STL.64 [R1+0x3748], R52 ;  /* 0x0037483401007387 */ /* 0x000fe20000100a00 */
[C---:B--2---:R-:W-:Y:S08]  /*40720*/  HMMA.16816.F32 R56, R8.reuse, R52, R56 ;  /* 0x000000340838723c */ /* 0x044ff00000001838 */
[----:B------:R-:W-:Y:S11]  /*40730*/  HMMA.16816.F32 R8, R8, R4, R48 ;  /* 0x000000040808723c */ /* 0x000ff60000001830 */
[----:B------:R0:W-:Y:S04]  /*40740*/  STL.64 [R1+0x240], R56 ;  /* 0x0002403801007387 */ /* 0x0001e80000100a00 */
[----:B------:R1:W-:Y:S04]  /*40750*/  STL.64 [R1+0x248], R58 ;  /* 0x0002483a01007387 */ /* 0x0003e80000100a00 */
[----:B0-----:R-:W2:Y:S04]  /*40760*/  LDL.LU.64 R56, [R1+0x770] ;  /* 0x0007700001387983 */ /* 0x001ea80000300a00 */
[----:B-1----:R-:W2:Y:S04]  /*40770*/  LDL.LU.64 R58, [R1+0x778] ;  /* 0x00077800013a7983 */ /* 0x002ea80000300a00 */
[----:B------:R-:W-:Y:S04]  /*40780*/  STL.64 [R1+0x1b0], R8 ;  /* 0x0001b00801007387 */ /* 0x000fe80000100a00 */
[----:B------:R3:W-:Y:S04]  /*40790*/  STL.64 [R1+0x1b8], R10 ;  /* 0x0001b80a01007387 */ /* 0x0007e80000100a00 */
[----:B------:R-:W2:Y:S04]  /*407a0*/  LDL.LU.64 R48, [R1+0x730] ;  /* 0x0007300001307983 */ /* 0x000ea80000300a00 */
[----:B------:R-:W2:Y:S01]  /*407b0*/  LDL.LU.64 R50, [R1+0x738] ;  /* 0x0007380001327983 */ /* 0x000ea20000300a00 */
[C---:B---3--:R-:W-:Y:S03]  /*407c0*/  HMMA.16816.F32 R8, R36.reuse, R32, R44 ;  /* 0x000000202408723c */ /* 0x048fe6000000182c */
[----:B------:R-:W-:Y:S04]  /*407d0*/  STL.64 [R1+0x3770], R6 ;  /* 0x0037700601007387 */ /* 0x000fe80000100a00 */
[----:B------:R0:W-:Y:S04]  /*407e0*/  STL.64 [R1+0x3768], R4 ;  /* 0x0037680401007387 */ /* 0x0001e80000100a00 */
[----:B0-----:R-:W3:Y:S04]  /*407f0*/  LDL.LU.64 R4, [R1+0x50] ;  /* 0x0000500001047983 */ /* 0x001ee80000300a00 */
[----:B------:R-:W2:Y:S04]  /*40800*/  LDL.LU.64 R52, [R1+0x6c0] ;  /* 0x0006c00001347983 */ /* 0x000ea80000300a00 */
[----:B------:R-:W2:Y:S04]  /*40810*/  LDL.LU.64 R54, [R1+0x6c8] ;  /* 0x0006c80001367983 */ /* 0x000ea80000300a00 */
[----:B------:R0:W-:Y:S04]  /*40820*/  STL.64 [R1+0x1a0], R8 ;  /* 0x0001a00801007387 */ /* 0x0001e80000100a00 */
[----:B------:R1:W-:Y:S04]  /*40830*/  STL.64 [R1+0x1a8], R10 ;  /* 0x0001a80a01007387 */ /* 0x0003e80000100a00 */
[----:B0-----:R-:W2:Y:S04]  /*40840*/  LDL.LU.64 R8, [R1+0x670] ;  /* 0x0006700001087983 */ /* 0x001ea80000300a00 */
[----:B-1----:R-:W2:Y:S04]  /*40850*/  LDL.LU.64 R10, [R1+0x678] ;  /* 0x00067800010a7983 */ /* 0x002ea80000300a00 */
[----:B------:R-:W-:Y:S04]  /*40860*/  STL.64 [R1+0x3788], R34 ;  /* 0x0037882201007387 */ /* 0x000fe80000100a00 */
[----:B------:R0:W-:Y:S04]  /*40870*/  STL.64 [R1+0x3780], R32 ;  /* 0x0037802001007387 */ /* 0x0001e80000100a00 */
[----:B0-----:R-:W2:Y:S04]  /*40880*/  LDL.LU.64 R32, [R1+0x700] ;  /* 0x0007000001207983 */ /* 0x001ea80000300a00 */
[----:B------:R-:W2:Y:S04]  /*40890*/  LDL.LU.64 R34, [R1+0x708] ;  /* 0x0007080001227983 */ /* 0x000ea80000300a00 */
[----:B------:R-:W2:Y:S04]  /*408a0*/  LDL.LU.64 R44, [R1+0x20] ;  /* 0x00002000012c7983 */ /* 0x000ea80000300a00 */
[----:B--2---:R0:W-:Y:S04]  /*408b0*/  STL.64 [R1+0x3790], R44 ;  /* 0x0037902c01007387 */ /* 0x0041e80000100a00 */
[----:B0-----:R-:W2:Y:S04]  /*408c0*/  LDL.LU.64 R44, [R1+0x7b0] ;  /* 0x0007b000012c7983 */ /* 0x001ea80000300a00 */
[----:B------:R-:W2:Y:S01]  /*408d0*/  LDL.LU.64 R46, [R1+0x7b8] ;  /* 0x0007b800012e7983 */ /* 0x000ea20000300a00 */
[----:B------:R-:W0:Y:S01]  /*408e0*/  S2R R0, SR_TID.X ;  /* 0x0000000000007919 */ /* 0x000e220000002100 */
[C---:B------:R-:W-:Y:S08]  /*408f0*/  HMMA.16816.F32 R32, R36.reuse, R16, R32 ;  /* 0x000000102420723c */ /* 0x040ff00000001820 */
[----:B--2---:R-:W-:-:S15]  /*40900*/  HMMA.16816.F32 R44, R36, R28, R44 ;  /* 0x0000001c242c723c */ /* 0x004fde000000182c */
[----:B------:R-:W-:-:S04]  /*40910*/  NOP ;  /* 0x0000000000007918 */ /* 0x000fc80000000000 */
[----:B------:R-:W-:Y:S04]  /*40920*/  STL.64 [R1+0x190], R44 ;  /* 0x0001902c01007387 */ /* 0x000fe80000100a00 */
[----:B------:R1:W-:Y:S02]  /*40930*/  STL.64 [R1+0x198], R46 ;  /* 0x0001982e01007387 */ /* 0x0003e40000100a00 */
[----:B-1----:R-:W-:Y:S02]  /*40940*/  HMMA.16816.F32 R44, R36, R24, R56 ;  /* 0x00000018242c723c */ /* 0x002fe40000001838 */
[----:B------:R-:W2:-:S15]  /*40950*/  LDL.LU.64 R56, [R1] ;  /* 0x0000000001387983 */ /* 0x000e9e0000300a00 */
[----:B------:R-:W-:Y:S02]  /*40960*/  NOP ;  /* 0x0000000000007918 */ /* 0x000fe40000000000 */
[----:B------:R-:W-:Y:S04]  /*40970*/  STL.64 [R1+0x180], R44 ;  /* 0x0001802c01007387 */ /* 0x000fe80000100a00 */
[----:B------:R1:W-:Y:S02]  /*40980*/  STL.64 [R1+0x188], R46 ;  /* 0x0001882e01007387 */ /* 0x0003e40000100a00 */
[----:B-1----:R-:W-:-:S15]  /*40990*/  HMMA.16816.F32 R44, R36, R20, R48 ;  /* 0x00000014242c723c */ /* 0x002fde0000001830 */
[----:B------:R-:W-:-:S04]  /*409a0*/  NOP ;  /* 0x0000000000007918 */ /* 0x000fc80000000000 */
[----:B------:R-:W-:Y:S04]  /*409b0*/  STL.64 [R1+0x170], R44 ;  /* 0x0001702c01007387 */ /* 0x000fe80000100a00 */
[----:B------:R-:W-:Y:S04]  /*409c0*/  STL [R1+0x178], R46 ;  /* 0x0001782e01007387 */ /* 0x000fe80000100800 */
[----:B------:R-:W3:Y:S04]  /*409d0*/  LDL.LU.64 R48, [R1+0x650] ;  /* 0x0006500001307983 */ /* 0x000ee80000300a00 */
[----:B------:R-:W3:Y:S01]  /*409e0*/  LDL.LU.64 R50, [R1+0x658] ;  /* 0x0006580001327983 */ /* 0x000ee20000300a00 */
[----:B------:R-:W-:-:S05]  /*409f0*/  IMAD.MOV.U32 R61, RZ, RZ, R47 ;  /* 0x000000ffff3d7224 */ /* 0x000fca00078e002f */
[----:B------:R-:W-:Y:S04]  /*40a00*/  STL [R1+0x3518], R61 ;  /* 0x0035183d01007387 */ /* 0x000fe80000100800 */
[----:B------:R-:W-:Y:S04]  /*40a10*/  STL.64 [R1+0x160], R32 ;  /* 0x0001602001007387 */ /* 0x000fe80000100a00 */
[----:B------:R1:W-:Y:S01]  /*40a20*/  STL.64 [R1+0x168], R34 ;  /* 0x0001682201007387 */ /* 0x0003e20000100a00 */
[C---:B0-----:R-:W-:Y:S01]  /*40a30*/  LOP3.LUT R60, R0.reuse, 0x7, RZ, 0xc0, !PT ;  /* 0x00000007003c7812 */ /* 0x041fe200078ec0ff */
[----:B------:R-:W-:-:S02]  /*40a40*/  IMAD.SHL.U32 R14, R0, 0x40, RZ ;  /* 0x00000040000e7824 */ /* 0x000fc400078e00ff */
[----:B------:R-:W-:Y:S01]  /*40a50*/  IMAD.SHL.U32 R0, R0, 0x2, RZ ;  /* 0x0000000200007824 */ /* 0x000fe200078e00ff */
[----:B-1----:R-:W-:Y:S01]  /*40a60*/  HMMA.16816.F32 R32, R36, R12, R52 ;  /* 0x0000000c2420723c */ /* 0x002fe20000001834 */
[----:B------:R-:W-:-:S05]  /*40a70*/  IMAD R60, R60, 0x90, RZ ;  /* 0x000000903c3c7824 */ /* 0x000fca00078e02ff */
[----:B------:R-:W-:-:S04]  /*40a80*/  LOP3.LUT R60, R60, 0x10, R0, 0x78, !PT ;  /* 0x000000103c3c7812 */ /* 0x000fc800078e7800 */
[----:B------:R-:W-:-:S09]  /*40a90*/  LOP3.LUT R60, R60, 0x400, R14, 0xf8, !PT ;  /* 0x000004003c3c7812 */ /* 0x000fd200078ef80e */
[----:B------:R-:W-:Y:S04]  /*40aa0*/  STL.64 [R1+0x150], R32 ;  /* 0x0001502001007387 */ /* 0x000fe80000100a00 */
[----:B------:R0:W-:Y:S01]  /*40ab0*/  STL [R1+0x158], R34 ;  /* 0x0001582201007387 */ /* 0x0001e20000100800 */
[----:B------:R-:W-:-:S03]  /*40ac0*/  IMAD.MOV.U32 R61, RZ, RZ, R35 ;  /* 0x000000ffff3d7224 */ /* 0x000fc600078e0023 */
[----:B------:R-:W2:Y:S04]  /*40ad0*/  LDL.LU.64 R52, [R1+0x5e0] ;  /* 0x0005e00001347983 */ /* 0x000ea80000300a00 */
[----:B------:R-:W2:Y:S01]  /*40ae0*/  LDL.LU.64 R54, [R1+0x5e8] ;  /* 0x0005e80001367983 */ /* 0x000ea20000300a00 */
[C---:B0-----:R-:W-:Y:S03]  /*40af0*/  HMMA.16816.F32 R32, R36.reuse, R40, R8 ;  /* 0x000000282420723c */ /* 0x041fe60000001808 */
[----:B------:R-:W0:Y:S04]  /*40b00*/  LDSM.16.MT88.4 R8, [R60+UR5+0x8800] ;  /* 0x008800053c08783b */ /* 0x000e280008004200 */
[----:B------:R-:W-:Y:S04]  /*40b10*/  STL [R1+0x351c], R61 ;  /* 0x00351c3d01007387 */ /* 0x000fe80000100800 */
[----:B------:R-:W2:Y:S08]  /*40b20*/  LDL.LU.64 R44, [R1+0x5b0] ;  /* 0x0005b000012c7983 */ /* 0x000eb00000300a00 */
[----:B------:R1:W-:Y:S04]  /*40b30*/  STL.64 [R1+0x140], R32 ;  /* 0x0001402001007387 */ /* 0x0003e80000100a00 */
[----:B------:R4:W-:Y:S04]  /*40b40*/  STL.64 [R1+0x148], R34 ;  /* 0x0001482201007387 */ /* 0x0009e80000100a00 */
[----:B------:R-:W2:Y:S04]  /*40b50*/  LDL.LU.64 R46, [R1+0x5b8] ;  /* 0x0005b800012e7983 */ /* 0x000ea80000300a00 */
[----:B-1----:R-:W2:Y:S04]  /*40b60*/  LDL.LU.64 R32, [R1+0x570] ;  /* 0x0005700001207983 */ /* 0x002ea80000300a00 */
[----:B----4-:R-:W4:Y:S04]  /*40b70*/  LDL.LU.64 R34, [R1+0x578] ;  /* 0x0005780001227983 */ /* 0x010f280000300a00 */
[----:B0-----:R-:W-:Y:S04]  /*40b80*/  STL.64 [R1+0x3690], R10 ;  /* 0x0036900a01007387 */ /* 0x001fe80000100a00 */
[----:B------:R0:W-:Y:S04]  /*40b90*/  STL.64 [R1+0x3688], R8 ;  /* 0x0036880801007387 */ /* 0x0001e80000100a00 */
[----:B0-----:R-:W2:Y:S01]  /*40ba0*/  LDL.LU.64 R8, [R1+0x30] ;  /* 0x0000300001087983 */ /* 0x001ea20000300a00 */
[----:B---3--:R-:W-:-:S15]  /*40bb0*/  HMMA.16816.F32 R48, R36, R4, R48 ;  /* 0x000000042430723c */ /* 0x008fde0000001830 */
[----:B------:R-:W-:-:S04]  /*40bc0*/  NOP ;  /* 0x0000000000007918 */ /* 0x000fc80000000000 */
[----:B------:R0:W-:Y:S04]  /*40bd0*/  STL.64 [R1+0x130], R48 ;  /* 0x0001303001007387 */ /* 0x0001e80000100a00 */
[----:B------:R1:W-:Y:S04]  /*40be0*/  STL.64 [R1+0x138], R50 ;  /* 0x0001383201007387 */ /* 0x0003e80000100a00 */
[----:B0-----:R-:W1:Y:S01]  /*40bf0*/  LDL.LU.64 R48, [R1+0x3798] ;  /* 0x0037980001307983 */ /* 0x001e620000300a00 */
[----:B------:R-:W-:Y:S02]  /*40c00*/  IMAD.MOV.U32 R14, RZ, RZ, R4 ;  /* 0x000000ffff0e7224 */ /* 0x000fe400078e0004 */
[----:B------:R-:W-:-:S02]  /*40c10*/  IMAD.MOV.U32 R60, RZ, RZ, R5 ;  /* 0x000000ffff3c7224 */ /* 0x000fc400078e0005 */
[----:B------:R-:W3:Y:S04]  /*40c20*/  LDL.LU.64 R4, [R1+0x530] ;  /* 0x0005300001047983 */ /* 0x000ee80000300a00 */
[----:B------:R-:W3:Y:S01]  /*40c30*/  LDL.LU.64 R6, [R1+0x538] ;  /* 0x0005380001067983 */ /* 0x000ee20000300a00 */
[C---:B--2---:R-:W-:Y:S08]  /*40c40*/  HMMA.16816.F32 R44, R36.reuse, R8, R44 ;  /* 0x00000008242c723c */ /* 0x044ff0000000182c */
[----:B-1----:R-:W-:-:S15]  /*40c50*/  HMMA.16816.F32 R48, R36, R48, R52 ;  /* 0x000000302430723c */ /* 0x002fde0000001834 */
[----:B------:R-:W-:-:S04]  /*40c60*/  NOP ;  /* 0x0000000000007918 */ /* 0x000fc80000000000 */
[----:B------:R0:W-:Y:S04]  /*40c70*/  STL.64 [R1+0x120], R48 ;  /* 0x0001203001007387 */ /* 0x0001e80000100a00 */
[----:B------:R1:W-:Y:S01]  /*40c80*/  STL [R1+0x12c], R51 ;  /* 0x00012c3301007387 */ /* 0x0003e20000100800 */
[----:B------:R-:W-:-:S03]  /*40c90*/  IMAD.MOV.U32 R61, RZ, RZ, R50 ;  /* 0x000000ffff3d7224 */ /* 0x000fc600078e0032 */
[----:B0-----:R-:W2:Y:S04]  /*40ca0*/  LDL.LU.64 R48, [R1+0x500] ;  /* 0x0005000001307983 */ /* 0x001ea80000300a00 */
[----:B-1----:R-:W2:Y:S04]  /*40cb0*/  LDL.LU.64 R50, [R1+0x508] ;  /* 0x0005080001327983 */ /* 0x002ea80000300a00 */
[----:B------:R-:W2:Y:S04]  /*40cc0*/  LDL.LU.64 R52, [R1+0x4c0] ;  /* 0x0004c00001347983 */ /* 0x000ea80000300a00 */
[----:B------:R-:W2:Y:S04]  /*40cd0*/  LDL.LU.64 R54, [R1+0x4c8] ;  /* 0x0004c80001367983 */ /* 0x000ea80000300a00 */
[----:B------:R0:W-:Y:S04]  /*40ce0*/  STL.64 [R1+0x110], R44 ;  /* 0x0001102c01007387 */ /* 0x0001e80000100a00 */
[----:B------:R-:W-:Y:S04]  /*40cf0*/  STL.64 [R1+0x118], R46 ;  /* 0x0001182e01007387 */ /* 0x000fe80000100a00 */
[----:B0-----:R-:W4:Y:S01]  /*40d00*/  LDL.LU.64 R44, [R1+0x3790] ;  /* 0x00379000012c7983 */ /* 0x001f220000300a00 */
[----:B------:R-:W-:Y:S01]  /*40d10*/  IMAD.MOV.U32 R3, RZ, RZ, R8 ;  /* 0x000000ffff037224 */ /* 0x000fe200078e0008 */
[----:B------:R-:W-:-:S02]  /*40d20*/  MOV R15, R9 ;  /* 0x00000009000f7202 */ /* 0x000fc40000000f00 */
[----:B------:R-:W2:Y:S04]  /*40d30*/  LDL.LU.64 R8, [R1+0x480] ;  /* 0x0004800001087983 */ /* 0x000ea80000300a00 */
[----:B------:R-:W2:Y:S01]  /*40d40*/  LDL.LU.64 R10, [R1+0x488] ;  /* 0x00048800010a7983 */ /* 0x000ea20000300a00 */
[----:B----4-:R-:W-:Y:S01]  /*40d50*/  HMMA.16816.F32 R32, R36, R44, R32 ;  /* 0x0000002c2420723c */ /* 0x010fe20000001820 */
[----:B------:R-:W-:Y:S02]  /*40d60*/  IMAD.MOV.U32 R0, RZ, RZ, R44 ;  /* 0x000000ffff007224 */ /* 0x000fe400078e002c */
[----:B------:R-:W-:-:S15]  /*40d70*/  IMAD.MOV.U32 R2, RZ, RZ, R45 ;  /* 0x000000ffff027224 */ /* 0x000fde00078e002d */
[----:B------:R-:W-:Y:S01]  /*40d80*/  NOP ;  /* 0x0000000000007918 */ /* 0x000fe20000000000 */
[----:B------:R-:W-:Y:S04]  /*40d90*/  STL.64 [R1+0x100], R32 ;  /* 0x0001002001007387 */ /* 0x000fe80000100a00 */
[----:B------:R0:W-:Y:S04]  /*40da0*/  STL.64 [R1+0x108], R34 ;  /* 0x0001082201007387 */ /* 0x0001e80000100a00 */
[----:B0-----:R-:W4:Y:S04]  /*40db0*/  LDL.LU.64 R34, [R1+0x3788] ;  /* 0x0037880001227983 */ /* 0x001f280000300a00 */
[----:B------:R-:W3:Y:S04]  /*40dc0*/  LDL.LU.64 R32, [R1+0x3780] ;  /* 0x0037800001207983 */ /* 0x000ee80000300a00 */
[----:B------:R-:W3:Y:S01]  /*40dd0*/  LDL.LU.64 R44, [R1+0x3778] ;  /* 0x00377800012c7983 */ /* 0x000ee20000300a00 */
[C---:B--2---:R-:W-:Y:S08]  /*40de0*/  HMMA.16816.F32 R48, R36.reuse, R56, R48 ;  /* 0x000000382430723c */ /* 0x044ff00000001830 */
[----:B---3--:R-:W-:Y:S01]  /*40df0*/  HMMA.16816.F32 R4, R36, R44, R4 ;  /* 0x0000002c2404723c */ /* 0x008fe20000001804 */
[----:B------:R-:W-:-:S02]  /*40e00*/  IMAD.MOV.U32 R19, RZ, RZ, R44 ;  /* 0x000000ffff137224 */ /* 0x000fc400078e002c */
[----:B------:R-:W-:-:S15]  /*40e10*/  IMAD.MOV.U32 R27, RZ, RZ, R45 ;  /* 0x000000ffff1b7224 */ /* 0x000fde00078e002d */
[----:B------:R-:W-:Y:S01]  /*40e20*/  NOP ;  /* 0x0000000000007918 */ /* 0x000fe20000000000 */
[----:B------:R-:W-:Y:S04]  /*40e30*/  STL.64 [R1+0xf0], R4 ;  /* 0x0000f00401007387 */ /* 0x000fe80000100a00 */
[----:B------:R0:W-:Y:S04]  /*40e40*/  STL.64 [R1+0xf8], R6 ;  /* 0x0000f80601007387 */ /* 0x0001e80000100a00 */
[----:B0-----:R-:W2:Y:S04]  /*40e50*/  LDL.LU.64 R6, [R1+0x3770] ;  /* 0x0037700001067983 */ /* 0x001ea80000300a00 */
[----:B------:R-:W3:Y:S04]  /*40e60*/  LDL.LU.64 R4, [R1+0x3768] ;  /* 0x0037680001047983 */ /* 0x000ee80000300a00 */
[----:B------:R-:W3:Y:S04]  /*40e70*/  LDL.LU.64 R44, [R1+0x3e0] ;  /* 0x0003e000012c7983 */ /* 0x000ee80000300a00 */
[----:B------:R-:W3:Y:S04]  /*40e80*/  LDL.LU.64 R46, [R1+0x3e8] ;  /* 0x0003e800012e7983 */ /* 0x000ee80000300a00 */
[----:B------:R0:W-:Y:S04]  /*40e90*/  STL.64 [R1+0xe0], R48 ;  /* 0x0000e03001007387 */ /* 0x0001e80000100a00 */
[----:B------:R-:W-:Y:S04]  /*40ea0*/  STL.64 [R1+0xe8], R50 ;  /* 0x0000e83201007387 */ /* 0x000fe80000100a00 */
[----:B------:R-:W2:Y:S01]  /*40eb0*/  LDL.LU.64 R58, [R1+0x3760] ;  /* 0x00376000013a7983 */ /* 0x000ea20000300a00 */
[----:B0-----:R-:W-:-:S02]  /*40ec0*/  IMAD.MOV.U32 R49, RZ, RZ, R56 ;  /* 0x000000ffff317224 */ /* 0x001fc400078e0038 */
[----:B------:R-:W-:Y:S02]  /*40ed0*/  IMAD.MOV.U32 R48, RZ, RZ, R57 ;  /* 0x000000ffff307224 */ /* 0x000fe400078e0039 */
[----:B------:R-:W2:Y:S02]  /*40ee0*/  LDL.LU.64 R56, [R1+0x3758] ;  /* 0x0037580001387983 */ /* 0x000ea40000300a00 */
[----:B--2---:R-:W-:-:S15]  /*40ef0*/  HMMA.16816.F32 R52, R36, R56, R52 ;  /* 0x000000382434723c */ /* 0x004fde0000001834 */
[----:B------:R-:W-:-:S04]  /*40f00*/  NOP ;  /* 0x0000000000007918 */ /* 0x000fc80000000000 */
[----:B------:R-:W-:Y:S04]  /*40f10*/  STL.64 [R1+0xd0], R52 ;  /* 0x0000d03401007387 */ /* 0x000fe80000100a00 */
[----:B------:R0:W-:Y:S04]  /*40f20*/  STL.64 [R1+0xd8], R54 ;  /* 0x0000d83601007387 */ /* 0x0001e80000100a00 */
[----:B0-----:R-:W2:Y:S04]  /*40f30*/  LDL.LU.64 R54, [R1+0x3750] ;  /* 0x0037500001367983 */ /* 0x001ea80000300a00 */
[----:B------:R-:W2:Y:S04]  /*40f40*/  LDL.LU.64 R52, [R1+0x3748] ;  /* 0x0037480001347983 */ /* 0x000ea80000300a00 */
[----:B------:R-:W-:Y:S04]  /*40f50*/  STL.64 [R1+0x36a0], R58 ;  /* 0x0036a03a01007387 */ /* 0x000fe80000100a00 */
[----:B------:R0:W-:Y:S04]  /*40f60*/  STL.64 [R1+0x3698], R56 ;  /* 0x0036983801007387 */ /* 0x0001e80000100a00 */
[----:B0-----:R-:W4:Y:S04]  /*40f70*/  LDL.LU.64 R56, [R1+0x750] ;  /* 0x0007500001387983 */ /* 0x001f280000300a00 */
[----:B------:R-:W4:Y:S01]  /*40f80*/  LDL.LU.64 R58, [R1+0x758] ;  /* 0x00075800013a7983 */ /* 0x000f220000300a00 */
[C---:B--2---:R-:W-:Y:S08]  /*40f90*/  HMMA.16816.F32 R8, R36.reuse, R52, R8 ;  /* 0x000000342408723c */ /* 0x044ff00000001808 */
[----:B---3--:R-:W-:Y:S11]  /*40fa0*/  HMMA.16816.F32 R36, R36, R4, R44 ;  /* 0x000000042424723c */ /* 0x008ff6000000182c */
[----:B------:R0:W-:Y:S04]  /*40fb0*/  STL.64 [R1+0xc0], R8 ;  /* 0x0000c00801007387 */ /* 0x0001e80000100a00 */
[----:B------:R1:W-:Y:S04]  /*40fc0*/  STL.64 [R1+0xc8], R10 ;  /* 0x0000c80a01007387 */ /* 0x0003e80000100a00 */
[----:B0-----:R-:W2:Y:S04]  /*40fd0*/  LDL.LU.64 R8, [R1+0x6f0] ;  /* 0x0006f00001087983 */ /* 0x001ea80000300a00 */
[----:B-1----:R-:W2:Y:S04]  /*40fe0*/  LDL.LU.64 R10, [R1+0x6f8] ;  /* 0x0006f800010a7983 */ /* 0x002ea80000300a00 */
[----:B------:R-:W-:Y:S04]  /*40ff0*/  STL.64 [R1+0x36b0], R54 ;  /* 0x0036b03601007387 */ /* 0x000fe80000100a00 */
[----:B------:R0:W-:Y:S04]  /*41000*/  STL.64 [R1+0x36a8], R52 ;  /* 0x0036a83401007387 */ /* 0x0001e80000100a00 */
[----:B0-----:R-:W3:Y:S04]  /*41010*/  LDL.LU.64 R52, [R1+0x7a0] ;  /* 0x0007a00001347983 */ /* 0x001ee80000300a00 */
[----:B------:R-:W3:Y:S04]  /*41020*/  LDL.LU.64 R54, [R1+0x7a8] ;  /* 0x0007a80001367983 */ /* 0x000ee80000300a00 */
[----:B------:R-:W3:Y:S04]  /*41030*/  LDL.LU.64 R46, [R1+0x3740] ;  /* 0x00374000012e7983 */ /* 0x000ee80000300a00 */
[----:B------:R-:W3:Y:S04]  /*41040*/  LDL.LU.64 R44, [R1+0x3738] ;  /* 0x00373800012c7983 */ /* 0x000ee80000300a00 */
[----:B------:R-:W-:Y:S04]  /*41050*/  STL.64 [R1+0x36c0], R6 ;  /* 0x0036c00601007387 */ /* 0x000fe80000100a00 */
[----:B------:R-:W-:Y:S04]  /*41060*/  STL.64 [R1+0x36b8], R4 ;  /* 0x0036b80401007387 */ /* 0x000fe80000100a00 */
[----:B------:R-:W-:Y:S04]  /*41070*/  STL.64 [R1+0xb0], R36 ;  /* 0x0000b02401007387 */ /* 0x000fe80000100a00 */
[----:B------:R3:W-:Y:S04]  /*41080*/  STL.64 [R1+0xb8], R38 ;  /* 0x0000b82601007387 */ /* 0x0007e80000100a00 */
[----:B----4-:R-:W-:Y:S01]  /*41090*/  STL.64 [R1+0x36c8], R34 ;  /* 0x0036c82201007387 */ /* 0x010fe20000100a00 */
[C---:B---3--:R-:W-:Y:S08]  /*410a0*/  HMMA.16816.F32 R36, R44.reuse, R32, R52 ;  /* 0x000000202c24723c */ /* 0x048ff00000001834 */
[----:B------:R-:W-:Y:S01]  /*410b0*/  HMMA.16816.F32 R4, R44, R28, R56 ;  /* 0x0000001c2c04723c */ /* 0x000fe20000001838 */
[----:B------:R-:W-:-:S02]  /*410c0*/  IMAD.MOV.U32 R56, RZ, RZ, R49 ;  /* 0x000000ffff387224 */ /* 0x000fc400078e0031 */
[----:B------:R-:W-:-:S05]  /*410d0*/  IMAD.MOV.U32 R57, RZ, RZ, R48 ;  /* 0x000000ffff397224 */ /* 0x000fca00078e0030 */
[----:B--2---:R-:W-:Y:S03]  /*410e0*/  HMMA.16816.F32 R8, R44, R24, R8 ;  /* 0x000000182c08723c */ /* 0x004fe60000001808 */
[----:B------:R-:W-:Y:S04]  /*410f0*/  STL.64 [R1+0xa0], R36 ;  /* 0x0000a02401007387 */ /* 0x000fe80000100a00 */
[----:B------:R-:W-:Y:S04]  /*41100*/  STL.64 [R1+0xa8], R38 ;  /* 0x0000a82601007387 */ /* 0x000fe80000100a00 */
[----:B------:R-:W-:Y:S04]  /*41110*/  STL.64 [R1+0x36d0], R30 ;  /* 0x0036d01e01007387 */ /* 0x000fe80000100a00 */
[----:B------:R0:W-:Y:S04]  /*41120*/  STL.64 [R1+0x90], R4 ;  /* 0x0000900401007387 */ /* 0x0001e80000100a00 */
[----:B------:R-:W-:Y:S04]  /*41130*/  STL.64 [R1+0x98], R6 ;  /* 0x0000980601007387 */ /* 0x000fe80000100a00 */
[----:B------:R-:W2:Y:S04]  /*41140*/  LDL.LU.64 R48, [R1+0x690] ;  /* 0x0006900001307983 */ /* 0x000ea80000300a00 */
[----:B------:R-:W2:Y:S04]  /*41150*/  LDL.LU.64 R50, [R1+0x698] ;  /* 0x0006980001327983 */ /* 0x000ea80000300a00 */
[----:B------:R-:W-:Y:S01]  /*41160*/  STL.64 [R1+0x36d8], R56 ;  /* 0x0036d83801007387 */ /* 0x000fe20000100a00 */
[----:B0-----:R-:W-:-:S02]  /*41170*/  IMAD.MOV.U32 R4, RZ, RZ, R19 ;  /* 0x000000ffff047224 */ /* 0x001fc400078e0013 */
[----:B------:R-:W-:Y:S01]  /*41180*/  IMAD.MOV.U32 R5, RZ, RZ, R27 ;  /* 0x000000ffff057224 */ /* 0x000fe200078e001b */
[----:B------:R-:W3:Y:S04]  /*41190*/  LDL.LU R19, [R1+0x3734] ;  /* 0x0037340001137983 */ /* 0x000ee80000300800 */
[----:B------:R-:W4:Y:S04]  /*411a0*/  LDL.LU R27, [R1+0x3730] ;  /* 0x00373000011b7983 */ /* 0x000f280000300800 */
[----:B------:R-:W-:Y:S04]  /*411b0*/  STL.64 [R1+0x36e0], R4 ;  /* 0x0036e00401007387 */ /* 0x000fe80000100a00 */
[----:B------:R0:W-:Y:S04]  /*411c0*/  STL.64 [R1+0x80], R8 ;  /* 0x0000800801007387 */ /* 0x0001e80000100a00 */
[----:B------:R-:W2:Y:S04]  /*411d0*/  LDL.LU.64 R36, [R1+0x630] ;  /* 0x0006300001247983 */ /* 0x000ea80000300a00 */
[----:B------:R-:W2:Y:S04]  /*411e0*/  LDL.LU.64 R38, [R1+0x638] ;  /* 0x0006380001267983 */ /* 0x000ea80000300a00 */
[----:B------:R-:W3:Y:S04]  /*411f0*/  LDL.LU.64 R32, [R1+0x5a0] ;  /* 0x0005a00001207983 */ /* 0x000ee80000300a00 */
[----:B------:R-:W3:Y:S01]  /*41200*/  LDL.LU.64 R34, [R1+0x5a8] ;  /* 0x0005a80001227983 */ /* 0x000ee20000300a00 */
[----:B------:R-:W-:-:S02]  /*41210*/  IMAD.MOV.U32 R25, RZ, RZ, R10 ;  /* 0x000000ffff197224 */ /* 0x000fc400078e000a */
[----:B------:R-:W-:Y:S01]  /*41220*/  IMAD.MOV.U32 R24, RZ, RZ, R11 ;  /* 0x000000ffff187224 */ /* 0x000fe200078e000b */
[----:B0-----:R-:W3:Y:S04]  /*41230*/  LDL.LU.64 R8, [R1+0x550] ;  /* 0x0005500001087983 */ /* 0x001ee80000300a00 */
[----:B------:R-:W3:Y:S01]  /*41240*/  LDL.LU.64 R10, [R1+0x558] ;  /* 0x00055800010a7983 */ /* 0x000ee20000300a00 */
[----:B------:R-:W-:Y:S02]  /*41250*/  IMAD.MOV.U32 R28, RZ, RZ, R0 ;  /* 0x000000ffff1c7224 */ /* 0x000fe400078e0000 */
[----:B------:R-:W-:Y:S02]  /*41260*/  IMAD.MOV.U32 R29, RZ, RZ, R2 ;  /* 0x000000ffff1d7224 */ /* 0x000fe400078e0002 */
[----:B------:R-:W-:Y:S01]  /*41270*/  IMAD.MOV.U32 R4, RZ, RZ, R3 ;  /* 0x000000ffff047224 */ /* 0x000fe200078e0003 */
[----:B------:R-:W-:Y:S01]  /*41280*/  MOV R5, R15 ;  /* 0x0000000f00057202 */ /* 0x000fe20000000f00 */
[----:B----4-:R-:W-:Y:S04]  /*41290*/  STL.64 [R1+0x36f0], R26 ;  /* 0x0036f01a01007387 */ /* 0x010fe80000100a00 */
[----:B------:R2:W-:Y:S04]  /*412a0*/  STL.64 [R1+0x36e8], R24 ;  /* 0x0036e81801007387 */ /* 0x0005e80000100a00 */
[----:B------:R-:W4:Y:S04]  /*412b0*/  LDL.LU R0, [R1+0x372c] ;  /* 0x00372c0001007983 */ /* 0x000f280000300800 */
[----:B------:R-:W4:Y:S01]  /*412c0*/  LDL.LU R2, [R1+0x3728] ;  /* 0x0037280001027983 */ /* 0x000f220000300800 */
[C---:B--2---:R-:W-:Y:S03]  /*412d0*/  HMMA.16816.F32 R24, R44.reuse, R20, R48 ;  /* 0x000000142c18723c */ /* 0x044fe60000001830 */
[----:B------:R-:W-:Y:S04]  /*412e0*/  STL.64 [R1+0x36f8], R28 ;  /* 0x0036f81c01007387 */ /* 0x000fe80000100a00 */
[----:B------:R-:W2:Y:S04]  /*412f0*/  LDL.LU R3, [R1+0x3724] ;  /* 0x0037240001037983 */ /* 0x000ea80000300800 */
[----:B------:R-:W2:Y:S04]  /*41300*/  LDL.LU R15, [R1+0x3720] ;  /* 0x00372000010f7983 */ /* 0x000ea80000300800 */
[----:B------:R0:W-:Y:S01]  /*41310*/  STL.64 [R1+0x3700], R4 ;  /* 0x0037000401007387 */ /* 0x0001e20000100a00 */
[----:B---3--:R-:W-:Y:S01]  /*41320*/  HMMA.16816.F32 R48, R44, R12, R32 ;  /* 0x0000000c2c30723c */ /* 0x008fe20000001820 */
[----:B0-----:R-:W-:-:S02]  /*41330*/  IMAD.MOV.U32 R4, RZ, RZ, R14 ;  /* 0x000000ffff047224 */ /* 0x001fc400078e000e */
[----:B------:R-:W-:Y:S01]  /*41340*/  IMAD.MOV.U32 R5, RZ, RZ, R60 ;  /* 0x000000ffff057224 */ /* 0x000fe200078e003c */
[----:B------:R-:W3:Y:S01]  /*41350*/  LDL.LU R14, [R1+0x371c] ;  /* 0x00371c00010e7983 */ /* 0x000ee20000300800 */
[----:B------:R-:W-:Y:S02]  /*41360*/  IMAD.MOV.U32 R21, RZ, RZ, R26 ;  /* 0x000000ffff157224 */ /* 0x000fe400078e001a */
[----:B------:R-:W-:Y:S01]  /*41370*/  IMAD.MOV.U32 R20, RZ, RZ, R27 ;  /* 0x000000ffff147224 */ /* 0x000fe200078e001b */
[----:B------:R-:W2:Y:S04]  /*41380*/  LDL.LU R60, [R1+0x3718] ;  /* 0x00371800013c7983 */ /* 0x000ea80000300800 */
[----:B------:R-:W-:Y:S04]  /*41390*/  STL.64 [R1+0x70], R24 ;  /* 0x0000701801007387 */ /* 0x000fe80000100a00 */
[----:B------:R-:W-:Y:S04]  /*413a0*/  STL.64 [R1+0x3710], R22 ;  /* 0x0037101601007387 */ /* 0x000fe80000100a00 */
[----:B------:R0:W-:Y:S02]  /*413b0*/  STL.64 [R1+0x3708], R20 ;  /* 0x0037081401007387 */ /* 0x0001e40000100a00 */
[----:B0-----:R-:W-:Y:S02]  /*413c0*/  HMMA.16816.F32 R20, R44, R16, R36 ;  /* 0x000000102c14723c */ /* 0x001fe40000001824 */
[----:B------:R-:W-:-:S15]  /*413d0*/  STL.64 [R1+0x3438], R50 ;  /* 0x0034383201007387 */ /* 0x000fde0000100a00 */
[----:B------:R-:W-:Y:S02]  /*413e0*/  NOP ;  /* 0x0000000000007918 */ /* 0x000fe40000000000 */
[----:B------:R-:W-:Y:S04]  /*413f0*/  STL.64 [R1+0x60], R20 ;  /* 0x0000601401007387 */ /* 0x000fe80000100a00 */
[----:B------:R-:W-:Y:S04]  /*41400*/  STL.64 [R1+0x68], R22 ;  /* 0x0000681601007387 */ /* 0x000fe80000100a00 */
[----:B------:R0:W-:Y:S04]  /*41410*/  STL.64 [R1+0x3430], R48 ;  /* 0x0034303001007387 */ /* 0x0001e80000100a00 */
[----:B0-----:R-:W2:Y:S04]  /*41420*/  LDL.LU.64 R48, [R1+0x40] ;  /* 0x0000400001307983 */ /* 0x001ea80000300a00 */
[----:B------:R-:W2:Y:S04]  /*41430*/  LDL.LU.64 R50, [R1+0x48] ;  /* 0x0000480001327983 */ /* 0x000ea80000300a00 */
[----:B------:R-:W2:Y:S04]  /*41440*/  LDL.LU.64 R20, [R1+0x4f0] ;  /* 0x0004f00001147983 */ /* 0x000ea80000300a00 */
[----:B------:R-:W2:Y:S04]  /*41450*/  LDL.LU.64 R22, [R1+0x4f8] ;  /* 0x0004f80001167983 */ /* 0x000ea80000300a00 */
[----:B------:R-:W3:Y:S04]  /*41460*/  LDL.LU.64 R28, [R1+0x4a0] ;  /* 0x0004a000011c7983 */ /* 0x000ee80000300a00 */
[----:B------:R-:W3:Y:S01]  /*41470*/  LDL.LU.64 R30, [R1+0x4a8] ;  /* 0x0004a800011e7983 */ /* 0x000ee20000300a00 */
[----:B------:R-:W-:Y:S03]  /*41480*/  HMMA.16816.F32 R8, R44, R40, R8 ;  /* 0x000000282c08723c */ /* 0x000fe60000001808 */
[----:B------:R-:W4:Y:S04]  /*41490*/  LDL.LU.64 R24, [R1+0x460] ;  /* 0x0004600001187983 */ /* 0x000f280000300a00 */
[----:B------:R-:W4:Y:S04]  /*414a0*/  LDL.LU.64 R26, [R1+0x468] ;  /* 0x00046800011a7983 */ /* 0x000f280000300a00 */
[----:B------:R-:W4:Y:S04]  /*414b0*/  LDL.LU.64 R56, [R1+0x3f0] ;  /* 0x0003f00001387983 */ /* 0x000f280000300a00 */
[----:B------:R-:W4:Y:S04]  /*414c0*/  LDL.LU.64 R58, [R1+0x3f8] ;  /* 0x0003f800013a7983 */ /* 0x000f280000300a00 */
[----:B------:R-:W4:Y:S04]  /*414d0*/  LDL.LU.64 R32, [R1+0x440] ;  /* 0x0004400001207983 */ /* 0x000f280000300a00 */
[----:B------:R-:W4:Y:S04]  /*414e0*/  LDL.LU.64 R34, [R1+0x448] ;  /* 0x0004480001227983 */ /* 0x000f280000300a00 */
[----:B------:R-:W4:Y:S04]  /*414f0*/  LDL.LU.64 R52, [R1+0x430] ;  /* 0x0004300001347983 */ /* 0x000f280000300a00 */
[----:B------:R-:W4:Y:S01]  /*41500*/  LDL.LU.64 R54, [R1+0x438] ;  /* 0x0004380001367983 */ /* 0x000f220000300a00 */
[----:B------:R-:W-:-:S02]  /*41510*/  IMAD.MOV.U32 R17, RZ, RZ, R8 ;  /* 0x000000ffff117224 */ /* 0x000fc400078e0008 */
[----:B------:R-:W-:Y:S02]  /*41520*/  IMAD.MOV.U32 R16, RZ, RZ, R9 ;  /* 0x000000ffff107224 */ /* 0x000fe400078e0009 */
[----:B------:R-:W-:Y:S02]  /*41530*/  IMAD.MOV.U32 R13, RZ, RZ, R10 ;  /* 0x000000ffff0d7224 */ /* 0x000fe400078e000a */
[----:B------:R-:W-:Y:S01]  /*41540*/  IMAD.MOV.U32 R12, RZ, RZ, R11 ;  /* 0x000000ffff0c7224 */ /* 0x000fe200078e000b */
[----:B------:R-:W4:Y:S04]  /*41550*/  LDL.LU.64 R8, [R1+0x420] ;  /* 0x0004200001087983 */ /* 0x000f280000300a00 */
[----:B------:R-:W4:Y:S04]  /*41560*/  LDL.LU.64 R10, [R1+0x428] ;  /* 0x00042800010a7983 */ /* 0x000f280000300a00 */
[----:B------:R-:W4:Y:S04]  /*41570*/  LDL.LU.64 R36, [R1+0x410] ;  /* 0x0004100001247983 */ /* 0x000f280000300a00 */
[----:B------:R-:W4:Y:S01]  /*41580*/  LDL.LU.64 R38, [R1+0x418] ;  /* 0x0004180001267983 */ /* 0x000f220000300a00 */
[C---:B--2---:R-:W-:Y:S03]  /*41590*/  HMMA.16816.F32 R4, R44.reuse, R4, R20 ;  /* 0x000000042c04723c */ /* 0x044fe60000001814 */
[----:B------:R-:W2:Y:S04]  /*415a0*/  LDL.LU.64 R22, [R1+0x3710] ;  /* 0x0037100001167983 */ /* 0x000ea80000300a00 */
[----:B------:R-:W2:Y:S01]  /*415b0*/  LDL.LU.64 R20, [R1+0x3708] ;  /* 0x0037080001147983 */ /* 0x000ea20000300a00 */
[C---:B---3--:R-:W-:Y:S11]  /*415c0*/  HMMA.16816.F32 R28, R44.reuse, R48, R28 ;  /* 0x000000302c1c723c */ /* 0x048ff6000000181c */
[----:B------:R0:W-:Y:S04]  /*415d0*/  STL.64 [R1+0x3c0], R4 ;  /* 0x0003c00401007387 */ /* 0x0001e80000100a00 */
[----:B------:R-:W-:Y:S04]  /*415e0*/  STL.64 [R1+0x3c8], R6 ;  /* 0x0003c80601007387 */ /* 0x000fe80000100a00 */
[----:B0-----:R-:W4:Y:S04]  /*415f0*/  LDL.LU.64 R4, [R1+0x3700] ;  /* 0x0037000001047983 */ /* 0x001f280000300a00 */
[----:B------:R0:W-:Y:S04]  /*41600*/  STL.64 [R1+0x3d0], R28 ;  /* 0x0003d01c01007387 */ /* 0x0001e80000100a00 */
[----:B------:R-:W-:Y:S04]  /*41610*/  STL.64 [R1+0x3d8], R30 ;  /* 0x0003d81e01007387 */ /* 0x000fe80000100a00 */
[----:B0-----:R-:W3:Y:S04]  /*41620*/  LDL.LU.64 R28, [R1+0x36f8] ;  /* 0x0036f800011c7983 */ /* 0x001ee80000300a00 */
[----:B------:R0:W-:Y:S04]  /*41630*/  STL.64 [R1+0x3640], R50 ;  /* 0x0036403201007387 */ /* 0x0001e80000100a00 */
[----:B------:R-:W2:Y:S04]  /*41640*/  LDL.LU R48, [R1+0x230] ;  /* 0x0002300001307983 */ /* 0x000ea80000300800 */
[----:B------:R-:W2:Y:S04]  /*41650*/  LDL.LU R49, [R1+0x234] ;  /* 0x0002340001317983 */ /* 0x000ea80000300800 */
[----:B0-----:R-:W2:Y:S04]  /*41660*/  LDL.LU R50, [R1+0x238] ;  /* 0x0002380001327983 */ /* 0x001ea80000300800 */
[----:B------:R-:W2:Y:S01]  /*41670*/  LDL.LU R51, [R1+0x23c] ;  /* 0x00023c0001337983 */ /* 0x000ea20000300800 */
[----:B----4-:R-:W-:Y:S03]  /*41680*/  HMMA.16816.F32 R4, R44, R4, R24 ;  /* 0x000000042c04723c */ /* 0x010fe60000001818 */
[----:B------:R-:W4:Y:S04]  /*41690*/  LDL.LU.64 R26, [R1+0x36f0] ;  /* 0x0036f000011a7983 */ /* 0x000f280000300a00 */
[----:B------:R-:W2:-:S12]  /*416a0*/  LDL.LU.64 R24, [R1+0x36e8] ;  /* 0x0036e80001187983 */ /* 0x000e980000300a00 */
[----:B------:R0:W-:Y:S04]  /*416b0*/  STL.64 [R1+0x3e0], R4 ;  /* 0x0003e00401007387 */ /* 0x0001e80000100a00 */
[----:B------:R-:W-:Y:S01]  /*416c0*/  STL.64 [R1+0x3e8], R6 ;  /* 0x0003e80601007387 */ /* 0x000fe20000100a00 */
[----:B---3--:R-:W-:Y:S03]  /*416d0*/  HMMA.16816.F32 R28, R44, R28, R56 ;  /* 0x0000001c2c1c723c */ /* 0x008fe60000001838 */
[----:B0-----:R-:W3:Y:S04]  /*416e0*/  LDL.LU.64 R4, [R1+0x36e0] ;  /* 0x0036e00001047983 */ /* 0x001ee80000300a00 */
[----:B------:R-:W2:-:S12]  /*416f0*/  LDL.LU.64 R56, [R1+0x36d8] ;  /* 0x0036d80001387983 */ /* 0x000e980000300a00 */
[----:B------:R-:W-:Y:S04]  /*41700*/  STL.64 [R1+0x3f0], R28 ;  /* 0x0003f01c01007387 */ /* 0x000fe80000100a00 */
[----:B------:R0:W-:Y:S04]  /*41710*/  STL.64 [R1+0x3f8], R30 ;  /* 0x0003f81e01007387 */ /* 0x0001e80000100a00 */
[----:B0-----:R-:W4:Y:S01]  /*41720*/  LDL.LU.64 R30, [R1+0x36d0] ;  /* 0x0036d000011e7983 */ /* 0x001f220000300a00 */
[C---:B---3--:R-:W-:Y:S08]  /*41730*/  HMMA.16816.F32 R4, R44.reuse, R4, R32 ;  /* 0x000000042c04723c */ /* 0x048ff00000001820 */
[C---:B--2---:R-:W-:Y:S01]  /*41740*/  HMMA.16816.F32 R56, R44.reuse, R56, R52 ;  /* 0x000000382c38723c */ /* 0x044fe20000001834 */
[----:B------:R-:W2:Y:S10]  /*41750*/  LDL.LU.64 R34, [R1+0x36c8] ;  /* 0x0036c80001227983 */ /* 0x000eb40000300a00 */
[----:B------:R-:W-:Y:S04]  /*41760*/  STL.64 [R1+0x490], R4 ;  /* 0x0004900401007387 */ /* 0x000fe80000100a00 */
[----:B------:R0:W-:Y:S04]  /*41770*/  STL.64 [R1+0x498], R6 ;  /* 0x0004980601007387 */ /* 0x0001e80000100a00 */
[----:B0-----:R-:W3:Y:S04]  /*41780*/  LDL.LU.64 R6, [R1+0x36c0] ;  /* 0x0036c00001067983 */ /* 0x001ee80000300a00 */
[----:B------:R-:W2:Y:S04]  /*41790*/  LDL.LU.64 R4, [R1+0x36b8] ;  /* 0x0036b80001047983 */ /* 0x000ea80000300a00 */
[----:B------:R-:W2:Y:S04]  /*417a0*/  LDL.LU.64 R54, [R1+0x36b0] ;  /* 0x0036b00001367983 */ /* 0x000ea80000300a00 */
[----:B------:R-:W2:Y:S04]  /*417b0*/  LDL.LU.64 R52, [R1+0x36a8] ;  /* 0x0036a80001347983 */ /* 0x000ea80000300a00 */
        /* <DEDUP_REMOVED lines=8> */
[----:B0-----:R-:W2:Y:S04]  /*41840*/  LDL.LU.64 R10, [R1+0x3690] ;  /* 0x00369000010a7983 */ /* 0x001ea80000300a00 */
[----:B------:R-:W2:Y:S04]  /*41850*/  LDL.LU.64 R8, [R1+0x3688] ;  /* 0x0036880001087983 */ /* 0x000ea80000300a00 */
[----:B------:R0:W-:Y:S04]  /*41860*/  STL.64 [R1+0x35f8], R58 ;  /* 0x0035f83a01007387 */ /* 0x0001e80000100a00 */
[----:B------:R-:W2:Y:S04]  /*41870*/  LDL.LU.64 R56, [R1+0x400] ;  /* 0x0004000001387983 */ /* 0x000ea80000300a00 */
[----:B0-----:R-:W2:Y:S01]  /*41880*/  LDL.LU.64 R58, [R1+0x408] ;  /* 0x00040800013a7983 */ /* 0x001ea20000300a00 */
[----:B------:R-:W-:Y:S03]  /*41890*/  HMMA.16816.F32 R36, R44, R52, R36 ;  /* 0x000000342c24723c */ /* 0x000fe60000001824 */
[----:B------:R-:W-:-:S15]  /*418a0*/  STL.64 [R1+0x3600], R54 ;  /* 0x0036003601007387 */ /* 0x000fde0000100a00 */
[----:B------:R-:W-:Y:S01]  /*418b0*/  NOP ;  /* 0x0000000000007918 */ /* 0x000fe20000000000 */
[----:B------:R-:W-:Y:S04]  /*418c0*/  STL.64 [R1+0x500], R36 ;  /* 0x0005002401007387 */ /* 0x000fe80000100a00 */
[----:B------:R-:W-:Y:S04]  /*418d0*/  STL.64 [R1+0x508], R38 ;  /* 0x0005082601007387 */ /* 0x000fe80000100a00 */
[----:B------:R-:W0:Y:S04]  /*418e0*/  LDSM.16.MT88.4 R36, [R60+UR5+0x8800] ;  /* 0x008800053c24783b */ /* 0x000e280008004200 */
[----:B0-----:R-:W-:Y:S04]  /*418f0*/  STL.64 [R1+0x3610], R38 ;  /* 0x0036102601007387 */ /* 0x001fe80000100a00 */
[----:B------:R0:W-:Y:S04]  /*41900*/  STL.64 [R1+0x3608], R36 ;  /* 0x0036082401007387 */ /* 0x0001e80000100a00 */
[----:B0-----:R-:W3:Y:S04]  /*41910*/  LDL.LU R36, [R1+0x210] ;  /* 0x0002100001247983 */ /* 0x001ee80000300800 */
[----:B------:R-:W3:Y:S04]  /*41920*/  LDL.LU R37, [R1+0x214] ;  /* 0x0002140001257983 */ /* 0x000ee80000300800 */
[----:B------:R-:W3:Y:S01]  /*41930*/  LDL.LU R38, [R1+0x218] ;  /* 0x0002180001267983 */ /* 0x000ee20000300800 */
[----:B------:R-:W-:-:S03]  /*41940*/  IMAD.MOV.U32 R39, RZ, RZ, R34 ;  /* 0x000000ffff277224 */ /* 0x000fc600078e0022 */
[----:B------:R-:W3:Y:S04]  /*41950*/  LDL.LU R34, [R1+0x3684] ;  /* 0x0036840001227983 */ /* 0x000ee80000300800 */
[----:B------:R-:W-:Y:S01]  /*41960*/  STL [R1+0x33fc], R60 ;  /* 0x0033fc3c01007387 */ /* 0x000fe20000100800 */
[----:B--2---:R-:W-:Y:S01]  /*41970*/  HMMA.16816.F32 R52, R44, R4, R56 ;  /* 0x000000042c34723c */ /* 0x004fe20000001838 */
[----:B------:R-:W-:Y:S02]  /*41980*/  IMAD.MOV.U32 R44, RZ, RZ, R35 ;  /* 0x000000ffff2c7224 */ /* 0x000fe400078e0023 */
[----:B------:R-:W3:Y:S01]  /*41990*/  LDL.LU R35, [R1+0x3680] ;  /* 0x0036800001237983 */ /* 0x000ee20000300800 */
[----:B------:R-:W-:Y:S02]  /*419a0*/  IMAD.MOV.U32 R47, RZ, RZ, R14 ;  /* 0x000000ffff2f7224 */ /* 0x000fe400078e000e */
[----:B----4-:R-:W-:-:S13]  /*419b0*/  IMAD.MOV.U32 R56, RZ, RZ, R27 ;  /* 0x000000ffff387224 */ /* 0x010fda00078e001b */
[----:B------:R0:W-:Y:S04]  /*419c0*/  STL.64 [R1+0x4f0], R52 ;  /* 0x0004f03401007387 */ /* 0x0001e80000100a00 */
[----:B------:R1:W-:Y:S04]  /*419d0*/  STL.64 [R1+0x4f8], R54 ;  /* 0x0004f83601007387 */ /* 0x0003e80000100a00 */
[----:B------:R-:W2:Y:S04]  /*419e0*/  LDL.LU R45, [R1+0x224] ;  /* 0x00022400012d7983 */ /* 0x000ea80000300800 */
[----:B------:R-:W2:Y:S04]  /*419f0*/  LDL.LU R46, [R1+0x228] ;  /* 0x00022800012e7983 */ /* 0x000ea80000300800 */
[----:B------:R-:W4:Y:S01]  /*41a00*/  LDL.LU R14, [R1+0x367c] ;  /* 0x00367c00010e7983 */ /* 0x000f220000300800 */
[----:B0-----:R-:W-:-:S02]  /*41a10*/  IMAD.MOV.U32 R52, RZ, RZ, R15 ;  /* 0x000000ffff347224 */ /* 0x001fc400078e000f */
[----:B------:R-:W-:Y:S01]  /*41a20*/  IMAD.MOV.U32 R53, RZ, RZ, R3 ;  /* 0x000000ffff357224 */ /* 0x000fe200078e0003 */
[----:B------:R-:W4:Y:S01]  /*41a30*/  LDL.LU R15, [R1+0x3678] ;  /* 0x00367800010f7983 */ /* 0x000f220000300800 */
[----:B-1----:R-:W-:Y:S02]  /*41a40*/  IMAD.MOV.U32 R54, RZ, RZ, R2 ;  /* 0x000000ffff367224 */ /* 0x002fe400078e0002 */
[----:B------:R-:W-:Y:S02]  /*41a50*/  IMAD.MOV.U32 R55, RZ, RZ, R0 ;  /* 0x000000ffff377224 */ /* 0x000fe400078e0000 */
[----:B------:R-:W-:Y:S02]  /*41a60*/  IMAD.MOV.U32 R57, RZ, RZ, R19 ;  /* 0x000000ffff397224 */ /* 0x000fe400078e0013 */
[----:B------:R-:W-:Y:S02]  /*41a70*/  IMAD.MOV.U32 R58, RZ, RZ, R22 ;  /* 0x000000ffff3a7224 */ /* 0x000fe400078e0016 */
[----:B------:R-:W-:Y:S01]  /*41a80*/  IMAD.MOV.U32 R59, RZ, RZ, R23 ;  /* 0x000000ffff3b7224 */ /* 0x000fe200078e0017 */
[----:B---3--:R-:W-:-:S15]  /*41a90*/  HMMA.16816.F32 R48, R8, R34, R48 ;  /* 0x000000220830723c */ /* 0x008fde0000001830 */
[----:B------:R-:W-:-:S04]  /*41aa0*/  NOP ;  /* 0x0000000000007918 */ /* 0x000fc80000000000 */
[----:B------:R0:W-:Y:S01]  /*41ab0*/  STL [R1+0x230], R48 ;  /* 0x0002303001007387 */ /* 0x0001e20000100800 */
[----:B------:R-:W-:Y:S01]  /*41ac0*/  MOV R3, R49 ;  /* 0x0000003100037202 */ /* 0x000fe20000000f00 */
[----:B------:R-:W-:Y:S02]  /*41ad0*/  IMAD.MOV.U32 R2, RZ, RZ, R50 ;  /* 0x000000ffff027224 */ /* 0x000fe400078e0032 */
[----:B------:R-:W-:Y:S02]  /*41ae0*/  IMAD.MOV.U32 R49, RZ, RZ, R26 ;  /* 0x000000ffff317224 */ /* 0x000fe400078e001a */
[----:B------:R-:W-:Y:S02]  /*41af0*/  IMAD.MOV.U32 R0, RZ, RZ, R51 ;  /* 0x000000ffff007224 */ /* 0x000fe400078e0033 */
[----:B------:R-:W-:Y:S02]  /*41b00*/  IMAD.MOV.U32 R50, RZ, RZ, R30 ;  /* 0x000000ffff327224 */ /* 0x000fe400078e001e */
[----:B------:R-:W-:-:S02]  /*41b10*/  IMAD.MOV.U32 R51, RZ, RZ, R31 ;  /* 0x000000ffff337224 */ /* 0x000fc400078e001f */
[----:B0-----:R-:W-:Y:S02]  /*41b20*/  IMAD.MOV.U32 R48, RZ, RZ, R18 ;  /* 0x000000ffff307224 */ /* 0x001fe400078e0012 */
[----:B------:R-:W3:Y:S04]  /*41b30*/  LDL.LU R18, [R1+0x3674] ;  /* 0x0036740001127983 */ /* 0x000ee80000300800 */
[----:B------:R-:W2:Y:S04]  /*41b40*/  LDL.LU R26, [R1+0x3670] ;  /* 0x00367000011a7983 */ /* 0x000ea80000300800 */
[----:B------:R-:W2:Y:S04]  /*41b50*/  LDL.LU R30, [R1+0x366c] ;  /* 0x00366c00011e7983 */ /* 0x000ea80000300800 */
[----:B------:R-:W2:Y:S04]  /*41b60*/  LDL.LU R31, [R1+0x3668] ;  /* 0x00366800011f7983 */ /* 0x000ea80000300800 */
[----:B------:R-:W3:Y:S04]  /*41b70*/  LDL.LU R27, [R1+0x3664] ;  /* 0x00366400011b7983 */ /* 0x000ee80000300800 */
[----:B------:R-:W3:Y:S04]  /*41b80*/  LDL.LU R19, [R1+0x3660] ;  /* 0x0036600001137983 */ /* 0x000ee80000300800 */
[----:B------:R-:W4:Y:S04]  /*41b90*/  LDL.LU R22, [R1+0x365c] ;  /* 0x00365c0001167983 */ /* 0x000f280000300800 */
[----:B------:R-:W4:Y:S01]  /*41ba0*/  LDL.LU R23, [R1+0x3658] ;  /* 0x0036580001177983 */ /* 0x000f220000300800 */
[----:B------:R-:W0:Y:S03]  /*41bb0*/  S2R R32, SR_TID.X ;  /* 0x0000000000207919 */ /* 0x000e260000002100 */
[----:B------:R1:W-:Y:S04]  /*41bc0*/  STL [R1+0x33f8], R0 ;  /* 0x0033f80001007387 */ /* 0x0003e80000100800 */
[----:B------:R0:W-:Y:S04]  /*41bd0*/  STL [R1+0x33f4], R2 ;  /* 0x0033f40201007387 */ /* 0x0001e80000100800 */
[----:B------:R0:W-:Y:S02]  /*41be0*/  STL [R1+0x33f0], R3 ;  /* 0x0033f00301007387 */ /* 0x0001e40000100800 */
[C---:B0-----:R-:W-:Y:S01]  /*41bf0*/  LOP3.LUT R33, R32.reuse, 0x7, RZ, 0xc0, !PT ;  /* 0x0000000720217812 */ /* 0x041fe200078ec0ff */
[----:B------:R-:W-:-:S02]  /*41c00*/  IMAD.SHL.U32 R29, R32, 0x2, RZ ;  /* 0x00000002201d7824 */ /* 0x000fc400078e00ff */
[----:B------:R-:W-:Y:S02]  /*41c10*/  IMAD.SHL.U32 R28, R32, 0x40, RZ ;  /* 0x00000040201c7824 */ /* 0x000fe400078e00ff */
[----:B------:R-:W-:Y:S01]  /*41c20*/  IMAD R33, R33, 0x90, RZ ;  /* 0x0000009021217824 */ /* 0x000fe200078e02ff */
[C---:B--2---:R-:W-:Y:S08]  /*41c30*/  HMMA.16816.F32 R44, R8.reuse, R30, R44 ;  /* 0x0000001e082c723c */ /* 0x044ff0000000182c */
[----:B---3--:R-:W-:Y:S11]  /*41c40*/  HMMA.16816.F32 R36, R8, R26, R36 ;  /* 0x0000001a0824723c */ /* 0x008ff60000001824 */
[----:B------:R-:W-:Y:S04]  /*41c50*/  STL.64 [R1+0x220], R44 ;  /* 0x0002202c01007387 */ /* 0x000fe80000100a00 */
[----:B------:R-:W-:Y:S04]  /*41c60*/  STL.64 [R1+0x228], R46 ;  /* 0x0002282e01007387 */ /* 0x000fe80000100a00 */
[----:B-1----:R-:W-:-:S02]  /*41c70*/  IMAD.MOV.U32 R0, RZ, RZ, R37 ;  /* 0x000000ffff007224 */ /* 0x002fc400078e0025 */
[----:B------:R-:W-:Y:S01]  /*41c80*/  IMAD.MOV.U32 R2, RZ, RZ, R38 ;  /* 0x000000ffff027224 */ /* 0x000fe200078e0026 */
[----:B------:R4:W-:Y:S01]  /*41c90*/  STL [R1+0x210], R36 ;  /* 0x0002102401007387 */ /* 0x0009e20000100800 */
[----:B------:R-:W-:Y:S02]  /*41ca0*/  IMAD.MOV.U32 R3, RZ, RZ, R39 ;  /* 0x000000ffff037224 */ /* 0x000fe400078e0027 */
[----:B----4-:R-:W-:Y:S01]  /*41cb0*/  HMMA.16816.F32 R36, R8, R22, R52 ;  /* 0x000000160824723c */ /* 0x010fe20000001834 */
[----:B------:R-:W-:Y:S04]  /*41cc0*/  STL.64 [R1+0x35e0], R26 ;  /* 0x0035e01a01007387 */ /* 0x000fe80000100a00 */
[----:B------:R-:W-:Y:S04]  /*41cd0*/  STL.64 [R1+0x35d8], R24 ;  /* 0x0035d81801007387 */ /* 0x000fe80000100a00 */
[----:B------:R-:W-:Y:S04]  /*41ce0*/  STL [R1+0x3408], R3 ;  /* 0x0034080301007387 */ /* 0x000fe80000100800 */
[----:B------:R-:W-:Y:S04]  /*41cf0*/  STL [R1+0x3404], R2 ;  /* 0x0034040201007387 */ /* 0x000fe80000100800 */
[----:B------:R-:W-:Y:S02]  /*41d00*/  STL [R1+0x3400], R0 ;  /* 0x0034000001007387 */ /* 0x000fe40000100800 */
[----:B------:R-:W-:-:S02]  /*41d10*/  MOV R4, R39 ;  /* 0x0000002700047202 */ /* 0x000fc40000000f00 */
[----:B------:R-:W-:Y:S04]  /*41d20*/  STL.64 [R1+0x200], R36 ;  /* 0x0002002401007387 */ /* 0x000fe80000100a00 */
[----:B------:R-:W-:Y:S04]  /*41d30*/  STL [R1+0x208], R38 ;  /* 0x0002082601007387 */ /* 0x000fe80000100800 */
[----:B------:R-:W-:Y:S04]  /*41d40*/  STL.64 [R1+0x35d0], R22 ;  /* 0x0035d01601007387 */ /* 0x000fe80000100a00 */
[----:B------:R0:W-:Y:S04]  /*41d50*/  STL.64 [R1+0x35c8], R20 ;  /* 0x0035c81401007387 */ /* 0x0001e80000100a00 */
[----:B------:R-:W-:Y:S04]  /*41d60*/  STL [R1+0x3334], R4 ;  /* 0x0033340401007387 */ /* 0x000fe80000100800 */
[----:B------:R-:W-:Y:S04]  /*41d70*/  STL.64 [R1+0x3620], R34 ;  /* 0x0036202201007387 */ /* 0x000fe80000100a00 */
[----:B------:R-:W-:Y:S04]  /*41d80*/  STL.64 [R1+0x3618], R32 ;  /* 0x0036182001007387 */ /* 0x000fe80000100a00 */
[----:B------:R-:W-:Y:S04]  /*41d90*/  STL.64 [R1+0x35f0], R30 ;  /* 0x0035f01e01007387 */ /* 0x000fe80000100a00 */
[----:B------:R-:W-:Y:S04]  /*41da0*/  STL.64 [R1+0x35e8], R28 ;  /* 0x0035e81c01007387 */ /* 0x000fe80000100a00 */
[----:B------:R-:W-:Y:S04]  /*41db0*/  STL.64 [R1+0x35c0], R18 ;  /* 0x0035c01201007387 */ /* 0x000fe80000100a00 */
[----:B------:R1:W-:Y:S01]  /*41dc0*/  STL.64 [R1+0x35b8], R16 ;  /* 0x0035b81001007387 */ /* 0x0003e20000100a00 */
[C---:B0-----:R-:W-:Y:S08]  /*41dd0*/  HMMA.16816.F32 R20, R8.reuse, R18, R56 ;  /* 0x000000120814723c */ /* 0x041ff00000001838 */
[----:B-1----:R-:W-:Y:S11]  /*41de0*/  HMMA.16816.F32 R16, R8, R14, R48 ;  /* 0x0000000e0810723c */ /* 0x002ff60000001830 */
[----:B------:R0:W-:Y:S04]  /*41df0*/  STL.64 [R1+0x1f0], R20 ;  /* 0x0001f01401007387 */ /* 0x0001e80000100a00 */
[----:B------:R1:W-:Y:S04]  /*41e00*/  STL.64 [R1+0x1f8], R22 ;  /* 0x0001f81601007387 */ /* 0x0003e80000100a00 */
[----:B------:R-:W2:Y:S04]  /*41e10*/  LDL.LU R24, [R1+0x1c0] ;  /* 0x0001c00001187983 */ /* 0x000ea80000300800 */
[----:B------:R-:W-:Y:S04]  /*41e20*/  STL.64 [R1+0x1e0], R16 ;  /* 0x0001e01001007387 */ /* 0x000fe80000100a00 */
[----:B------:R-:W-:Y:S04]  /*41e30*/  STL.64 [R1+0x1e8], R18 ;  /* 0x0001e81201007387 */ /* 0x000fe80000100a00 */
[----:B------:R-:W2:Y:S04]  /*41e40*/  LDL.LU R25, [R1+0x1c4] ;  /* 0x0001c40001197983 */ /* 0x000ea80000300800 */
[----:B------:R-:W3:Y:S04]  /*41e50*/  LDL.LU R26, [R1+0x1c8] ;  /* 0x0001c800011a7983 */ /* 0x000ee80000300800 */
[----:B------:R-:W3:Y:S04]  /*41e60*/  LDL.LU R27, [R1+0x1cc] ;  /* 0x0001cc00011b7983 */ /* 0x000ee80000300800 */
[----:B------:R-:W4:Y:S04]  /*41e70*/  LDL.LU R44, [R1+0x1d0] ;  /* 0x0001d000012c7983 */ /* 0x000f280000300800 */
[----:B------:R-:W4:Y:S04]  /*41e80*/  LDL.LU R45, [R1+0x1d4] ;  /* 0x0001d400012d7983 */ /* 0x000f280000300800 */
[----:B------:R-:W4:Y:S04]  /*41e90*/  LDL.LU R46, [R1+0x1d8] ;  /* 0x0001d800012e7983 */ /* 0x000f280000300800 */
[----:B------:R-:W4:Y:S01]  /*41ea0*/  LDL.LU R47, [R1+0x1dc] ;  /* 0x0001dc00012f7983 */ /* 0x000f220000300800 */
[----:B------:R-:W-:-:S04]  /*41eb0*/  LOP3.LUT R5, R33, 0x10, R29, 0x78, !PT ;  /* 0x0000001021057812 */ /* 0x000fc800078e781d */
[----:B------:R-:W-:Y:S01]  /*41ec0*/  LOP3.LUT R5, R5, 0x400, R28, 0xf8, !PT ;  /* 0x0000040005057812 */ /* 0x000fe200078ef81c */
[----:B0-----:R-:W-:Y:S02]  /*41ed0*/  IMAD.MOV.U32 R20, RZ, RZ, R7 ;  /* 0x000000ffff147224 */ /* 0x001fe400078e0007 */
[----:B------:R-:W-:Y:S02]  /*41ee0*/  IMAD.MOV.U32 R21, RZ, RZ, R6 ;  /* 0x000000ffff157224 */ /* 0x000fe400078e0006 */
[----:B-1----:R-:W-:Y:S02]  /*41ef0*/  IMAD.MOV.U32 R22, RZ, RZ, R42 ;  /* 0x000000ffff167224 */ /* 0x002fe400078e002a */
[----:B------:R-:W-:Y:S01]  /*41f00*/  IMAD.MOV.U32 R23, RZ, RZ, R43 ;  /* 0x000000ffff177224 */ /* 0x000fe200078e002b */
[----:B---3--:R-:W-:Y:S04]  /*41f10*/  STL.64 [R1+0x3638], R26 ;  /* 0x0036381a01007387 */ /* 0x008fe80000100a00 */
[----:B--2---:R0:W-:Y:S04]  /*41f20*/  STL.64 [R1+0x3630], R24 ;  /* 0x0036301801007387 */ /* 0x0041e80000100a00 */
[----:B------:R-:W2:Y:S04]  /*41f30*/  LDL.LU R56, [R1+0x360] ;  /* 0x0003600001387983 */ /* 0x000ea80000300800 */
[----:B------:R-:W2:Y:S04]  /*41f40*/  LDL.LU R57, [R1+0x364] ;  /* 0x0003640001397983 */ /* 0x000ea80000300800 */
[----:B------:R-:W2:Y:S04]  /*41f50*/  LDL.LU R58, [R1+0x368] ;  /* 0x00036800013a7983 */ /* 0x000ea80000300800 */
[----:B------:R-:W2:Y:S04]  /*41f60*/  LDL.LU R59, [R1+0x36c] ;  /* 0x00036c00013b7983 */ /* 0x000ea80000300800 */
[----:B------:R-:W3:Y:S04]  /*41f70*/  LDL.64 R50, [R1+0x58] ;  /* 0x0000580001327983 */ /* 0x000ee80000100a00 */
        /* <DEDUP_REMOVED lines=8> */
[----:B------:R-:W2:Y:S04]  /*42000*/  LDL.64 R38, [R1+0x38] ;  /* 0x0000380001267983 */ /* 0x000ea80000100a00 */
        /* <DEDUP_REMOVED lines=9> */
[----:B------:R-:W2:Y:S04]  /*420a0*/  LDL.LU R7, [R1+0x3654] ;  /* 0x0036540001077983 */ /* 0x000ea80000300800 */
[----:B------:R-:W2:Y:S04]  /*420b0*/  LDL.LU R6, [R1+0x3650] ;  /* 0x0036500001067983 */ /* 0x000ea80000300800 */
[----:B------:R-:W4:Y:S04]  /*420c0*/  LDL.LU R42, [R1+0x364c] ;  /* 0x00364c00012a7983 */ /* 0x000f280000300800 */
[----:B------:R-:W4:Y:S04]  /*420d0*/  LDL.LU R43, [R1+0x3648] ;  /* 0x00364800012b7983 */ /* 0x000f280000300800 */
[----:B------:R-:W-:Y:S04]  /*420e0*/  STL.64 [R1+0x35b0], R14 ;  /* 0x0035b00e01007387 */ /* 0x000fe80000100a00 */
[----:B------:R0:W-:Y:S04]  /*420f0*/  STL.64 [R1+0x35a8], R12 ;  /* 0x0035a80c01007387 */ /* 0x0001e80000100a00 */
[----:B0-----:R-:W3:Y:S04]  /*42100*/  LDL.LU R12, [R1+0x3a0] ;  /* 0x0003a000010c7983 */ /* 0x001ee80000300800 */
[----:B------:R-:W3:Y:S04]  /*42110*/  LDL.LU R13, [R1+0x3a4] ;  /* 0x0003a400010d7983 */ /* 0x000ee80000300800 */
[----:B------:R-:W3:Y:S04]  /*42120*/  LDL.LU R14, [R1+0x3a8] ;  /* 0x0003a800010e7983 */ /* 0x000ee80000300800 */
[----:B------:R-:W3:Y:S01]  /*42130*/  LDL.LU R15, [R1+0x3ac] ;  /* 0x0003ac00010f7983 */ /* 0x000ee20000300800 */
[----:B------:R-:W-:Y:S01]  /*42140*/  LOP3.LUT R5, R5, 0x40, RZ, 0x3c, !PT ;  /* 0x0000004005057812 */ /* 0x000fe200078e3cff */
[----:B----4-:R-:W-:-:S15]  /*42150*/  HMMA.16816.F32 R44, R8, R42, R44 ;  /* 0x0000002a082c723c */ /* 0x010fde000000182c */
[----:B------:R-:W-:-:S04]  /*42160*/  NOP ;  /* 0x0000000000007918 */ /* 0x000fc80000000000 */
[----:B------:R-:W-:Y:S04]  /*42170*/  STL.64 [R1+0x1d0], R44 ;  /* 0x0001d02c01007387 */ /* 0x000fe80000100a00 */
[----:B------:R-:W-:Y:S01]  /*42180*/  STL [R1+0x1dc], R47 ;  /* 0x0001dc2f01007387 */ /* 0x000fe20000100800 */
[----:B------:R-:W-:-:S03]  /*42190*/  IMAD.MOV.U32 R4, RZ, RZ, R46 ;  /* 0x000000ffff047224 */ /* 0x000fc600078e002e */
[----:B------:R-:W0:Y:S01]  /*421a0*/  LDSM.16.MT88.4 R44, [R5+UR5+0x8800] ;  /* 0x00880005052c783b */ /* 0x000e220008004200 */
[----:B---3--:R-:W-:Y:S03]  /*421b0*/  HMMA.16816.F32 R12, R8, R50, R12 ;  /* 0x00000032080c723c */ /* 0x008fe6000000180c */
[----:B------:R1:W-:Y:S01]  /*421c0*/  STL.64 [R1+0x35a0], R42 ;  /* 0x0035a02a01007387 */ /* 0x0003e20000100a00 */
[----:B------:R-:W-:-:S03]  /*421d0*/  IMAD.MOV.U32 R3, RZ, RZ, R51 ;  /* 0x000000ffff037224 */ /* 0x000fc600078e0033 */
[----:B-1----:R-:W3:Y:S04]  /*421e0*/  LDL.64 R42, [R1+0x18] ;  /* 0x00001800012a7983 */ /* 0x002ee80000100a00 */
[----:B0-----:R0:W-:Y:S04]  /*421f0*/  STL.64 [R1+0x3528], R46 ;  /* 0x0035282e01007387 */ /* 0x0011e80000100a00 */
[----:B------:R-:W-:Y:S04]  /*42200*/  STL.64 [R1+0x3520], R44 ;  /* 0x0035202c01007387 */ /* 0x000fe80000100a00 */
[----:B0-----:R-:W4:Y:S04]  /*42210*/  LDL.64 R46, [R1+0x8] ;  /* 0x00000800012e7983 */ /* 0x001f280000100a00 */
[----:B------:R0:W-:Y:S04]  /*42220*/  STL.64 [R1+0x3a0], R12 ;  /* 0x0003a00c01007387 */ /* 0x0001e80000100a00 */
[----:B------:R1:W-:Y:S01]  /*42230*/  STL.64 [R1+0x3a8], R14 ;  /* 0x0003a80e01007387 */ /* 0x0003e20000100a00 */
[----:B0-----:R-:W-:-:S03]  /*42240*/  IMAD.MOV.U32 R12, RZ, RZ, R50 ;  /* 0x000000ffff0c7224 */ /* 0x001fc600078e0032 */
[----:B------:R-:W4:Y:S01]  /*42250*/  LDL.LU.64 R50, [R1+0x3640] ;  /* 0x0036400001327983 */ /* 0x000f220000300a00 */
[C---:B--2---:R-:W-:Y:S08]  /*42260*/  HMMA.16816.F32 R32, R8.reuse, R38, R32 ;  /* 0x000000260820723c */ /* 0x044ff00000001820 */
[----:B------:R-:W-:Y:S01]  /*42270*/  HMMA.16816.F32 R16, R8, R54, R16 ;  /* 0x000000360810723c */ /* 0x000fe20000001810 */
[----:B-1----:R-:W-:-:S02]  /*42280*/  IMAD.MOV.U32 R14, RZ, RZ, R38 ;  /* 0x000000ffff0e7224 */ /* 0x002fc400078e0026 */
[----:B------:R-:W-:Y:S02]  /*42290*/  IMAD.MOV.U32 R13, RZ, RZ, R39 ;  /* 0x000000ffff0d7224 */ /* 0x000fe400078e0027 */
[----:B------:R-:W-:-:S03]  /*422a0*/  IMAD.MOV.U32 R15, RZ, RZ, R55 ;  /* 0x000000ffff0f7224 */ /* 0x000fc600078e0037 */
[C---:B---3--:R-:W-:Y:S08]  /*422b0*/  HMMA.16816.F32 R56, R8.reuse, R42, R56 ;  /* 0x0000002a0838723c */ /* 0x048ff00000001838 */
[----:B----4-:R-:W-:-:S15]  /*422c0*/  HMMA.16816.F32 R24, R8, R50, R24 ;  /* 0x000000320818723c */ /* 0x010fde0000001818 */
[----:B------:R-:W-:-:S04]  /*422d0*/  NOP ;  /* 0x0000000000007918 */ /* 0x000fc80000000000 */
[----:B------:R-:W-:Y:S04]  /*422e0*/  STL.64 [R1+0x390], R24 ;  /* 0x0003901801007387 */ /* 0x000fe80000100a00 */
[----:B------:R0:W-:Y:S04]  /*422f0*/  STL.64 [R1+0x398], R26 ;  /* 0x0003981a01007387 */ /* 0x0001e80000100a00 */
[----:B0-----:R-:W2:Y:S04]  /*42300*/  LDL.LU.64 R26, [R1+0x3638] ;  /* 0x00363800011a7983 */ /* 0x001ea80000300a00 */
[----:B------:R-:W2:Y:S04]  /*42310*/  LDL.LU.64 R24, [R1+0x3630] ;  /* 0x0036300001187983 */ /* 0x000ea80000300a00 */
[----:B------:R0:W-:Y:S04]  /*42320*/  STL.64 [R1+0x3580], R50 ;  /* 0x0035803201007387 */ /* 0x0001e80000100a00 */
[----:B------:R-:W3:Y:S04]  /*42330*/  LDL.LU R48, [R1+0x350] ;  /* 0x0003500001307983 */ /* 0x000ee80000300800 */
[----:B------:R-:W3:Y:S01]  /*42340*/  LDL.LU R49, [R1+0x354] ;  /* 0x0003540001317983 */ /* 0x000ee20000300800 */
[----:B0-----:R-:W-:-:S02]  /*42350*/  IMAD.MOV.U32 R50, RZ, RZ, R6 ;  /* 0x000000ffff327224 */ /* 0x001fc400078e0006 */
[----:B------:R-:W-:Y:S01]  /*42360*/  IMAD.MOV.U32 R51, RZ, RZ, R7 ;  /* 0x000000ffff337224 */ /* 0x000fe200078e0007 */
[----:B------:R-:W2:Y:S04]  /*42370*/  LDL.LU R6, [R1+0x362c] ;  /* 0x00362c0001067983 */ /* 0x000ea80000300800 */
[----:B------:R-:W2:Y:S04]  /*42380*/  LDL.LU R7, [R1+0x3628] ;  /* 0x0036280001077983 */ /* 0x000ea80000300800 */
[----:B------:R-:W-:Y:S04]  /*42390*/  STL.64 [R1+0x380], R32 ;  /* 0x0003802001007387 */ /* 0x000fe80000100a00 */
[----:B------:R0:W-:Y:S04]  /*423a0*/  STL.64 [R1+0x388], R34 ;  /* 0x0003882201007387 */ /* 0x0001e80000100a00 */
[----:B0-----:R-:W4:Y:S04]  /*423b0*/  LDL.LU.64 R34, [R1+0x3620] ;  /* 0x0036200001227983 */ /* 0x001f280000300a00 */
[----:B------:R-:W2:Y:S04]  /*423c0*/  LDL.LU.64 R32, [R1+0x3618] ;  /* 0x0036180001207983 */ /* 0x000ea80000300a00 */
[----:B------:R-:W4:Y:S04]  /*423d0*/  LDL.LU.64 R38, [R1+0x3610] ;  /* 0x0036100001267983 */ /* 0x000f280000300a00 */
[----:B------:R-:W4:Y:S04]  /*423e0*/  LDL.LU.64 R36, [R1+0x3608] ;  /* 0x0036080001247983 */ /* 0x000f280000300a00 */
[----:B------:R0:W-:Y:S04]  /*423f0*/  STL.64 [R1+0x370], R16 ;  /* 0x0003701001007387 */ /* 0x0001e80000100a00 */
[----:B------:R-:W-:Y:S01]  /*42400*/  STL.64 [R1+0x378], R18 ;  /* 0x0003781201007387 */ /* 0x000fe20000100a00 */
[----:B0-----:R-:W-:-:S03]  /*42410*/  IMAD.MOV.U32 R16, RZ, RZ, R54 ;  /* 0x000000ffff107224 */ /* 0x001fc600078e0036 */
[----:B------:R-:W2:Y:S04]  /*42420*/  LDL.LU.64 R54, [R1+0x3600] ;  /* 0x0036000001367983 */ /* 0x000ea80000300a00 */
[----:B------:R-:W-:Y:S04]  /*42430*/  STL.64 [R1+0x360], R56 ;  /* 0x0003603801007387 */ /* 0x000fe80000100a00 */
[----:B------:R0:W-:Y:S04]  /*42440*/  STL.64 [R1+0x368], R58 ;  /* 0x0003683a01007387 */ /* 0x0001e80000100a00 */
[----:B0-----:R-:W4:Y:S01]  /*42450*/  LDL.LU.64 R58, [R1+0x35f8] ;  /* 0x0035f800013a7983 */ /* 0x001f220000300a00 */
[----:B------:R-:W-:Y:S01]  /*42460*/  MOV R2, R46 ;  /* 0x0000002e00027202 */ /* 0x000fe20000000f00 */
[----:B------:R-:W-:Y:S01]  /*42470*/  IMAD.MOV.U32 R0, RZ, RZ, R47 ;  /* 0x000000ffff007224 */ /* 0x000fe200078e002f */
[----:B---3--:R-:W-:-:S15]  /*42480*/  HMMA.16816.F32 R48, R8, R46, R48 ;  /* 0x0000002e0830723c */ /* 0x008fde0000001830 */
[----:B------:R-:W-:-:S04]  /*42490*/  NOP ;  /* 0x0000000000007918 */ /* 0x000fc80000000000 */
[----:B------:R-:W-:Y:S04]  /*424a0*/  STL.64 [R1+0x350], R48 ;  /* 0x0003503001007387 */ /* 0x000fe80000100a00 */
[----:B------:R-:W-:Y:S01]  /*424b0*/  STL.64 [R1+0x358], R50 ;  /* 0x0003583201007387 */ /* 0x000fe20000100a00 */
[C---:B--2---:R-:W-:Y:S08]  /*424c0*/  HMMA.16816.F32 R20, R8.reuse, R54, R20 ;  /* 0x000000360814723c */ /* 0x044ff00000001814 */
[C---:B----4-:R-:W-:Y:S08]  /*424d0*/  HMMA.16816.F32 R28, R8.reuse, R58, R28 ;  /* 0x0000003a081c723c */ /* 0x050ff0000000181c */
[----:B------:R-:W-:Y:S01]  /*424e0*/  HMMA.16816.F32 R8, R8, R6, R24 ;  /* 0x000000060808723c */ /* 0x000fe20000001818 */
[----:B------:R0:W-:Y:S10]  /*424f0*/  STL.64 [R1+0x3530], R58 ;  /* 0x0035303a01007387 */ /* 0x0001f40000100a00 */
[----:B------:R-:W-:Y:S04]  /*42500*/  STL.64 [R1+0x340], R28 ;  /* 0x0003401c01007387 */ /* 0x000fe80000100a00 */
[----:B------:R-:W-:Y:S04]  /*42510*/  STL.64 [R1+0x348], R30 ;  /* 0x0003481e01007387 */ /* 0x000fe80000100a00 */
[----:B------:R1:W-:Y:S04]  /*42520*/  STL.64 [R1+0x3538], R54 ;  /* 0x0035383601007387 */ /* 0x0003e80000100a00 */
[----:B------:R-:W-:Y:S04]  /*42530*/  STL.64 [R1+0x330], R20 ;  /* 0x0003301401007387 */ /* 0x000fe80000100a00 */
[----:B------:R-:W-:Y:S04]  /*42540*/  STL.64 [R1+0x338], R22 ;  /* 0x0003381601007387 */ /* 0x000fe80000100a00 */
[----:B------:R2:W-:Y:S04]  /*42550*/  STL.64 [R1+0x3548], R6 ;  /* 0x0035480601007387 */ /* 0x0005e80000100a00 */
[----:B------:R-:W-:Y:S04]  /*42560*/  STL.64 [R1+0x3540], R4 ;  /* 0x0035400401007387 */ /* 0x000fe80000100a00 */
[----:B------:R-:W-:Y:S04]  /*42570*/  STL.64 [R1+0x1c0], R8 ;  /* 0x0001c00801007387 */ /* 0x000fe80000100a00 */
[----:B------:R-:W-:Y:S04]  /*42580*/  STL.64 [R1+0x1c8], R10 ;  /* 0x0001c80a01007387 */ /* 0x000fe80000100a00 */
[----:B------:R-:W3:Y:S04]  /*42590*/  LDL.LU R44, [R1+0x260] ;  /* 0x00026000012c7983 */ /* 0x000ee80000300800 */
[----:B------:R-:W3:Y:S04]  /*425a0*/  LDL.LU R45, [R1+0x264] ;  /* 0x00026400012d7983 */ /* 0x000ee80000300800 */
[----:B------:R-:W4:Y:S04]  /*425b0*/  LDL.LU R46, [R1+0x268] ;  /* 0x00026800012e7983 */ /* 0x000f280000300800 */
[----:B------:R-:W4:Y:S01]  /*425c0*/  LDL.LU R47, [R1+0x26c] ;  /* 0x00026c00012f7983 */ /* 0x000f220000300800 */
[----:B------:R-:W-:-:S02]  /*425d0*/  IMAD.MOV.U32 R18, RZ, RZ, R42 ;  /* 0x000000ffff127224 */ /* 0x000fc400078e002a */
[----:B------:R-:W-:Y:S02]  /*425e0*/  IMAD.MOV.U32 R17, RZ, RZ, R43 ;  /* 0x000000ffff117224 */ /* 0x000fe400078e002b */
[----:B0-----:R-:W-:Y:S02]  /*425f0*/  IMAD.MOV.U32 R58, RZ, RZ, R18 ;  /* 0x000000ffff3a7224 */ /* 0x001fe400078e0012 */
[----:B------:R-:W-:Y:S01]  /*42600*/  IMAD.MOV.U32 R59, RZ, RZ, R17 ;  /* 0x000000ffff3b7224 */ /* 0x000fe200078e0011 */
[----:B----4-:R-:W-:Y:S04]  /*42610*/  STL.64 [R1+0x3558], R46 ;  /* 0x0035582e01007387 */ /* 0x010fe80000100a00 */
[----:B---3--:R0:W-:Y:S04]  /*42620*/  STL.64 [R1+0x3550], R44 ;  /* 0x0035502c01007387 */ /* 0x0081e80000100a00 */
[----:B------:R3:W-:Y:S04]  /*42630*/  STL.64 [R1+0x3560], R58 ;  /* 0x0035603a01007387 */ /* 0x0007e80000100a00 */
[----:B------:R-:W4:Y:S04]  /*42640*/  LDL.LU R52, [R1+0x270] ;  /* 0x0002700001347983 */ /* 0x000f280000300800 */
[----:B------:R-:W4:Y:S04]  /*42650*/  LDL.LU R53, [R1+0x274] ;  /* 0x0002740001357983 */ /* 0x000f280000300800 */
[----:B-1----:R-:W3:Y:S04]  /*42660*/  LDL.LU R54, [R1+0x278] ;  /* 0x0002780001367983 */ /* 0x002ee80000300800 */
[----:B------:R-:W3:Y:S01]  /*42670*/  LDL.LU R55, [R1+0x27c] ;  /* 0x00027c0001377983 */ /* 0x000ee20000300800 */
[----:B--2---:R-:W-:-:S02]  /*42680*/  IMAD.MOV.U32 R6, RZ, RZ, R16 ;  /* 0x000000ffff067224 */ /* 0x004fc400078e0010 */
[----:B------:R-:W-:Y:S01]  /*42690*/  IMAD.MOV.U32 R7, RZ, RZ, R15 ;  /* 0x000000ffff077224 */ /* 0x000fe200078e000f */
[----:B---3--:R-:W-:Y:S04]  /*426a0*/  STL.64 [R1+0x3570], R54 ;  /* 0x0035703601007387 */ /* 0x008fe80000100a00 */
[----:B----4-:R1:W-:Y:S04]  /*426b0*/  STL.64 [R1+0x3568], R52 ;  /* 0x0035683401007387 */ /* 0x0103e80000100a00 */
[----:B------:R-:W-:Y:S04]  /*426c0*/  STL.64 [R1+0x3578], R6 ;  /* 0x0035780601007387 */ /* 0x000fe80000100a00 */
[----:B0-----:R-:W2:Y:S04]  /*426d0*/  LDL.LU R44, [R1+0x280] ;  /* 0x00028000012c7983 */ /* 0x001ea80000300800 */
[----:B------:R-:W2:Y:S04]  /*426e0*/  LDL.LU R45, [R1+0x284] ;  /* 0x00028400012d7983 */ /* 0x000ea80000300800 */
[----:B------:R-:W3:Y:S04]  /*426f0*/  LDL.LU R46, [R1+0x288] ;  /* 0x00028800012e7983 */ /* 0x000ee80000300800 */
[----:B------:R-:W3:Y:S01]  /*42700*/  LDL.LU R47, [R1+0x28c] ;  /* 0x00028c00012f7983 */ /* 0x000ee20000300800 */
[----:B------:R-:W-:-:S02]  /*42710*/  IMAD.MOV.U32 R58, RZ, RZ, R14 ;  /* 0x000000ffff3a7224 */ /* 0x000fc400078e000e */
[----:B------:R-:W-:Y:S01]  /*42720*/  IMAD.MOV.U32 R59, RZ, RZ, R13 ;  /* 0x000000ffff3b7224 */ /* 0x000fe200078e000d */
[----:B------:R-:W0:Y:S01]  /*42730*/  S2R R40, SR_TID.X ;  /* 0x0000000000287919 */ /* 0x000e220000002100 */
[----:B---3--:R-:W-:Y:S04]  /*42740*/  STL.64 [R1+0x3590], R46 ;  /* 0x0035902e01007387 */ /* 0x008fe80000100a00 */
[----:B--2---:R2:W-:Y:S04]  /*42750*/  STL.64 [R1+0x3588], R44 ;  /* 0x0035882c01007387 */ /* 0x0045e80000100a00 */
[----:B------:R3:W-:Y:S04]  /*42760*/  STL.64 [R1+0x3598], R58 ;  /* 0x0035983a01007387 */ /* 0x0007e80000100a00 */
[----:B-1----:R-:W4:Y:S04]  /*42770*/  LDL.LU R52, [R1+0x290] ;  /* 0x0002900001347983 */ /* 0x002f280000300800 */
[----:B------:R-:W4:Y:S04]  /*42780*/  LDL.LU R53, [R1+0x294] ;  /* 0x0002940001357983 */ /* 0x000f280000300800 */
[----:B------:R-:W4:Y:S04]  /*42790*/  LDL.LU R54, [R1+0x298] ;  /* 0x0002980001367983 */ /* 0x000f280000300800 */
[----:B------:R-:W4:Y:S04]  /*427a0*/  LDL.LU R55, [R1+0x29c] ;  /* 0x00029c0001377983 */ /* 0x000f280000300800 */
[----:B--2---:R-:W2:Y:S04]  /*427b0*/  LDL.LU R44, [R1+0x2b0] ;  /* 0x0002b000012c7983 */ /* 0x004ea80000300800 */
        /* <DEDUP_REMOVED lines=11> */
[C---:B0-----:R-:W-:Y:S01]  /*42870*/  LOP3.LUT R41, R40.reuse, 0x7, RZ, 0xc0, !PT ;  /* 0x0000000728297812 */ /* 0x041fe200078ec0ff */
[----:B------:R-:W-:-:S02]  /*42880*/  IMAD.SHL.U32 R49, R40, 0x2, RZ ;  /* 0x0000000228317824 */ /* 0x000fc400078e00ff */
[----:B------:R-:W4:Y:S02]  /*42890*/  LDL.LU R56, [R1+0x2c0] ;  /* 0x0002c00001387983 */ /* 0x000f240000300800 */
[----:B------:R-:W-:Y:S02]  /*428a0*/  IMAD R41, R41, 0x90, RZ ;  /* 0x0000009029297824 */ /* 0x000fe400078e02ff */
[----:B------:R-:W-:Y:S01]  /*428b0*/  IMAD.SHL.U32 R40, R40, 0x40, RZ ;  /* 0x0000004028287824 */ /* 0x000fe200078e00ff */
[----:B------:R-:W4:Y:S04]  /*428c0*/  LDL.LU R57, [R1+0x2c4] ;  /* 0x0002c40001397983 */ /* 0x000f280000300800 */
[----:B---3--:R-:W4:Y:S04]  /*428d0*/  LDL.LU R58, [R1+0x2c8] ;  /* 0x0002c800013a7983 */ /* 0x008f280000300800 */
[----:B------:R-:W4:Y:S01]  /*428e0*/  LDL.LU R59, [R1+0x2cc] ;  /* 0x0002cc00013b7983 */ /* 0x000f220000300800 */
[----:B------:R-:W-:-:S03]  /*428f0*/  LOP3.LUT R41, R41, 0x10, R49, 0x78, !PT ;  /* 0x0000001029297812 */ /* 0x000fc600078e7831 */
[----:B------:R-:W3:Y:S04]  /*42900*/  LDL.LU R20, [R1+0x300] ;  /* 0x0003000001147983 */ /* 0x000ee80000300800 */
[----:B------:R-:W3:Y:S04]  /*42910*/  LDL.LU R21, [R1+0x304] ;  /* 0x0003040001157983 */ /* 0x000ee80000300800 */
[----:B------:R-:W3:Y:S01]  /*42920*/  LDL.LU R22, [R1+0x308] ;  /* 0x0003080001167983 */ /* 0x000ee20000300800 */
[----:B------:R-:W-:-:S03]  /*42930*/  LOP3.LUT R41, R41, 0x400, R40, 0xf8, !PT ;  /* 0x0000040029297812 */ /* 0x000fc600078ef828 */
[----:B------:R-:W3:Y:S04]  /*42940*/  LDL.LU R23, [R1+0x30c] ;  /* 0x00030c0001177983 */ /* 0x000ee80000300800 */
[----:B------:R-:W3:Y:S04]  /*42950*/  LDL.LU R16, [R1+0x2f0] ;  /* 0x0002f00001107983 */ /* 0x000ee80000300800 */
[----:B------:R-:W3:Y:S01]  /*42960*/  LDL.LU R17, [R1+0x2f4] ;  /* 0x0002f40001117983 */ /* 0x000ee20000300800 */
[----:B------:R-:W-:-:S03]  /*42970*/  LOP3.LUT R41, R41, 0x60, RZ, 0x3c, !PT ;  /* 0x0000006029297812 */ /* 0x000fc600078e3cff */
[----:B------:R-:W3:Y:S04]  /*42980*/  LDL.LU R18, [R1+0x2f8] ;  /* 0x0002f80001127983 */ /* 0x000ee80000300800 */
[----:B------:R-:W3:Y:S04]  /*42990*/  LDL.LU R19, [R1+0x2fc] ;  /* 0x0002fc0001137983 */ /* 0x000ee80000300800 */
[----:B------:R-:W3:Y:S04]  /*429a0*/  LDL.LU R40, [R1+0x2d0] ;  /* 0x0002d00001287983 */ /* 0x000ee80000300800 */
[----:B------:R0:W1:Y:S01]  /*429b0*/  LDSM.16.MT88.4 R8, [R41+UR5+0x8800] ;  /* 0x008800052908783b */ /* 0x0000620008004200 */
[----:B------:R-:W-:-:S03]  /*429c0*/  IMAD.MOV.U32 R50, RZ, RZ, R12 ;  /* 0x000000ffff327224 */ /* 0x000fc600078e000c */
[----:B0-----:R-:W3:Y:S04]  /*429d0*/  LDL.LU R41, [R1+0x2d4] ;  /* 0x0002d40001297983 */ /* 0x001ee80000300800 */
        /* <DEDUP_REMOVED lines=10> */
[----:B-1----:R-:W-:Y:S04]  /*42a80*/  STL.64 [R1+0x3458], R10 ;  /* 0x0034580a01007387 */ /* 0x002fe80000100a00 */
[----:B------:R0:W-:Y:S04]  /*42a90*/  STL.64 [R1+0x3450], R8 ;  /* 0x0034500801007387 */ /* 0x0001e80000100a00 */
[----:B0-----:R-:W3:Y:S04]  /*42aa0*/  LDL.LU R8, [R1+0x1b0] ;  /* 0x0001b00001087983 */ /* 0x001ee80000300800 */
[----:B------:R-:W3:Y:S04]  /*42ab0*/  LDL.LU R9, [R1+0x1b4] ;  /* 0x0001b40001097983 */ /* 0x000ee80000300800 */
[----:B------:R-:W3:Y:S04]  /*42ac0*/  LDL.LU R10, [R1+0x1b8] ;  /* 0x0001b800010a7983 */ /* 0x000ee80000300800 */
[----:B------:R-:W3:Y:S01]  /*42ad0*/  LDL.LU R11, [R1+0x1bc] ;  /* 0x0001bc00010b7983 */ /* 0x000ee20000300800 */
[----:B--2---:R-:W-:-:S15]  /*42ae0*/  HMMA.16816.F32 R28, R36, R34, R28 ;  /* 0x00000022241c723c */ /* 0x004fde000000181c */
[----:B------:R-:W-:-:S04]  /*42af0*/  NOP ;  /* 0x0000000000007918 */ /* 0x000fc80000000000 */
[----:B------:R-:W-:Y:S04]  /*42b00*/  STL.64 [R1+0x320], R28 ;  /* 0x0003201c01007387 */ /* 0x000fe80000100a00 */
[----:B------:R0:W-:Y:S04]  /*42b10*/  STL.64 [R1+0x328], R30 ;  /* 0x0003281e01007387 */ /* 0x0001e80000100a00 */
[----:B0-----:R-:W2:Y:S04]  /*42b20*/  LDL.LU.64 R30, [R1+0x35f0] ;  /* 0x0035f000011e7983 */ /* 0x001ea80000300a00 */
[----:B------:R-:W3:Y:S01]  /*42b30*/  LDL.LU.64 R28, [R1+0x35e8] ;  /* 0x0035e800011c7983 */ /* 0x000ee20000300a00 */
[----:B--2---:R-:W-:-:S15]  /*42b40*/  HMMA.16816.F32 R24, R36, R30, R24 ;  /* 0x0000001e2418723c */ /* 0x004fde0000001818 */
[----:B------:R-:W-:-:S04]  /*42b50*/  NOP ;  /* 0x0000000000007918 */ /* 0x000fc80000000000 */
[----:B------:R-:W-:Y:S04]  /*42b60*/  STL.64 [R1+0x310], R24 ;  /* 0x0003101801007387 */ /* 0x000fe80000100a00 */
[----:B------:R0:W-:Y:S04]  /*42b70*/  STL.64 [R1+0x318], R26 ;  /* 0x0003181a01007387 */ /* 0x0001e80000100a00 */
[----:B0-----:R-:W2:Y:S04]  /*42b80*/  LDL.LU.64 R26, [R1+0x35e0] ;  /* 0x0035e000011a7983 */ /* 0x001ea80000300a00 */
[----:B------:R-:W4:Y:S04]  /*42b90*/  LDL.LU.64 R24, [R1+0x35d8] ;  /* 0x0035d80001187983 */ /* 0x000f280000300a00 */
[----:B------:R-:W-:Y:S04]  /*42ba0*/  STL.64 [R1+0x3510], R30 ;  /* 0x0035101e01007387 */ /* 0x000fe80000100a00 */
[----:B---3--:R0:W-:Y:S04]  /*42bb0*/  STL.64 [R1+0x3508], R28 ;  /* 0x0035081c01007387 */ /* 0x0081e80000100a00 */
        /* <DEDUP_REMOVED lines=9> */
[----:B------:R-:W3:Y:S04]  /*42c50*/  LDL.LU.64 R20, [R1+0x35c8] ;  /* 0x0035c80001147983 */ /* 0x000ee80000300a00 */
[----:B------:R-:W-:Y:S04]  /*42c60*/  STL.64 [R1+0x3500], R26 ;  /* 0x0035001a01007387 */ /* 0x000fe80000100a00 */
[----:B----4-:R0:W-:Y:S04]  /*42c70*/  STL.64 [R1+0x34f8], R24 ;  /* 0x0034f81801007387 */ /* 0x0101e80000100a00 */
[----:B0-----:R-:W4:Y:S04]  /*42c80*/  LDL.LU R24, [R1+0x240] ;  /* 0x0002400001187983 */ /* 0x001f280000300800 */
[----:B------:R-:W4:Y:S04]  /*42c90*/  LDL.LU R25, [R1+0x244] ;  /* 0x0002440001197983 */ /* 0x000f280000300800 */
[----:B------:R-:W4:Y:S04]  /*42ca0*/  LDL.LU R26, [R1+0x248] ;  /* 0x00024800011a7983 */ /* 0x000f280000300800 */
[----:B------:R-:W4:Y:S01]  /*42cb0*/  LDL.LU R27, [R1+0x24c] ;  /* 0x00024c00011b7983 */ /* 0x000f220000300800 */
[----:B--2---:R-:W-:-:S15]  /*42cc0*/  HMMA.16816.F32 R16, R36, R22, R16 ;  /* 0x000000162410723c */ /* 0x004fde0000001810 */
[----:B------:R-:W-:-:S04]  /*42cd0*/  NOP ;  /* 0x0000000000007918 */ /* 0x000fc80000000000 */
[----:B------:R-:W-:Y:S04]  /*42ce0*/  STL.64 [R1+0x2f0], R16 ;  /* 0x0002f01001007387 */ /* 0x000fe80000100a00 */
[----:B------:R0:W-:Y:S04]  /*42cf0*/  STL.64 [R1+0x2f8], R18 ;  /* 0x0002f81201007387 */ /* 0x0001e80000100a00 */
[----:B0-----:R-:W2:Y:S04]  /*42d00*/  LDL.LU.64 R18, [R1+0x35c0] ;  /* 0x0035c00001127983 */ /* 0x001ea80000300a00 */
[----:B------:R-:W4:Y:S04]  /*42d10*/  LDL.LU.64 R16, [R1+0x35b8] ;  /* 0x0035b80001107983 */ /* 0x000f280000300a00 */
[----:B------:R-:W-:Y:S04]  /*42d20*/  STL.64 [R1+0x34f0], R22 ;  /* 0x0034f01601007387 */ /* 0x000fe80000100a00 */
[----:B---3--:R-:W-:Y:S01]  /*42d30*/  STL.64 [R1+0x34e8], R20 ;  /* 0x0034e81401007387 */ /* 0x008fe20000100a00 */
        /* <DEDUP_REMOVED lines=10> */
[----:B0-----:R-:W2:Y:S01]  /*42de0*/  LDL.LU.64 R42, [R1+0x35a0] ;  /* 0x0035a000012a7983 */ /* 0x001ea20000300a00 */
[----:B------:R-:W-:-:S07]  /*42df0*/  IMAD.MOV.U32 R51, RZ, RZ, R3 ;  /* 0x000000ffff337224 */ /* 0x000fce00078e0003 */
[C---:B------:R-:W-:Y:S08]  /*42e00*/  HMMA.16816.F32 R48, R36.reuse, R50, R44 ;  /* 0x000000322430723c */ /* 0x040ff0000000182c */
[----:B--2---:R-:W-:-:S15]  /*42e10*/  HMMA.16816.F32 R56, R36, R42, R56 ;  /* 0x0000002a2438723c */ /* 0x004fde0000001838 */
[----:B------:R-:W-:-:S04]  /*42e20*/  NOP ;  /* 0x0000000000007918 */ /* 0x000fc80000000000 */
[----:B------:R-:W-:Y:S04]  /*42e30*/  STL.64 [R1+0x530], R56 ;  /* 0x0005303801007387 */ /* 0x000fe80000100a00 */
[----:B------:R0:W-:Y:S04]  /*42e40*/  STL.64 [R1+0x538], R58 ;  /* 0x0005383a01007387 */ /* 0x0001e80000100a00 */
[----:B0-----:R-:W2:Y:S04]  /*42e50*/  LDL.LU.64 R58, [R1+0x3598] ;  /* 0x00359800013a7983 */ /* 0x001ea80000300a00 */
[----:B------:R-:W3:Y:S04]  /*42e60*/  LDL.LU.64 R46, [R1+0x3590] ;  /* 0x00359000012e7983 */ /* 0x000ee80000300a00 */
[----:B------:R-:W3:Y:S04]  /*42e70*/  LDL.LU.64 R44, [R1+0x3588] ;  /* 0x00358800012c7983 */ /* 0x000ee80000300a00 */
[----:B------:R-:W-:Y:S04]  /*42e80*/  STL.64 [R1+0x2c0], R48 ;  /* 0x0002c03001007387 */ /* 0x000fe80000100a00 */
[----:B------:R0:W-:Y:S04]  /*42e90*/  STL.64 [R1+0x2c8], R50 ;  /* 0x0002c83201007387 */ /* 0x0001e80000100a00 */
[----:B0-----:R-:W3:Y:S01]  /*42ea0*/  LDL.LU.64 R50, [R1+0x3580] ;  /* 0x0035800001327983 */ /* 0x001ee20000300a00 */
[C---:B--2---:R-:W-:Y:S08]  /*42eb0*/  HMMA.16816.F32 R56, R36.reuse, R58, R52 ;  /* 0x0000003a2438723c */ /* 0x044ff00000001834 */
[----:B---3--:R-:W-:-:S15]  /*42ec0*/  HMMA.16816.F32 R4, R36, R50, R4 ;  /* 0x000000322404723c */ /* 0x008fde0000001804 */
        /* <DEDUP_REMOVED lines=9> */
[C---:B--2---:R-:W-:Y:S03]  /*42f60*/  HMMA.16816.F32 R4, R36.reuse, R6, R44 ;  /* 0x000000062404723c */ /* 0x044fe6000000182c */
[----:B------:R-:W2:Y:S04]  /*42f70*/  LDL.LU.64 R46, [R1+0x3558] ;  /* 0x00355800012e7983 */ /* 0x000ea80000300a00 */
[----:B------:R-:W2:Y:S01]  /*42f80*/  LDL.LU.64 R44, [R1+0x3550] ;  /* 0x00355000012c7983 */ /* 0x000ea20000300a00 */
[----:B---3--:R-:W-:Y:S11]  /*42f90*/  HMMA.16816.F32 R56, R36, R58, R52 ;  /* 0x0000003a2438723c */ /* 0x008ff60000001834 */
[----:B------:R-:W-:Y:S04]  /*42fa0*/  STL.64 [R1+0x290], R4 ;  /* 0x0002900401007387 */ /* 0x000fe80000100a00 */
[----:B------:R0:W-:Y:S04]  /*42fb0*/  STL.64 [R1+0x298], R6 ;  /* 0x0002980601007387 */ /* 0x0001e80000100a00 */
[----:B0-----:R-:W3:Y:S04]  /*42fc0*/  LDL.LU.64 R6, [R1+0x3548] ;  /* 0x0035480001067983 */ /* 0x001ee80000300a00 */
[----:B------:R-:W3:Y:S04]  /*42fd0*/  LDL.LU.64 R4, [R1+0x3540] ;  /* 0x0035400001047983 */ /* 0x000ee80000300a00 */
[----:B------:R-:W4:Y:S04]  /*42fe0*/  LDL.LU.64 R54, [R1+0x3538] ;  /* 0x0035380001367983 */ /* 0x000f280000300a00 */
[----:B------:R-:W-:Y:S04]  /*42ff0*/  STL.64 [R1+0x280], R56 ;  /* 0x0002803801007387 */ /* 0x000fe80000100a00 */
[----:B------:R0:W-:Y:S04]  /*43000*/  STL.64 [R1+0x288], R58 ;  /* 0x0002883a01007387 */ /* 0x0001e80000100a00 */
[----:B0-----:R-:W3:Y:S01]  /*43010*/  LDL.LU.64 R58, [R1+0x3530] ;  /* 0x00353000013a7983 */ /* 0x001ee20000300a00 */
[----:B------:R-:W-:-:S02]  /*43020*/  IMAD.MOV.U32 R22, RZ, RZ, R2 ;  /* 0x000000ffff167224 */ /* 0x000fc400078e0002 */
[----:B------:R-:W-:-:S07]  /*43030*/  IMAD.MOV.U32 R23, RZ, RZ, R0 ;  /* 0x000000ffff177224 */ /* 0x000fce00078e0000 */
[----:B--2---:R-:W-:Y:S01]  /*43040*/  HMMA.16816.F32 R20, R36, R22, R44 ;  /* 0x000000162414723c */ /* 0x004fe2000000182c */
[----:B------:R-:W2:Y:S04]  /*43050*/  LDL.LU.64 R46, [R1+0x3528] ;  /* 0x00352800012e7983 */ /* 0x000ea80000300a00 */
[----:B------:R-:W2:-:S14]  /*43060*/  LDL.LU.64 R44, [R1+0x3520] ;  /* 0x00352000012c7983 */ /* 0x000e9c0000300a00 */
[----:B------:R-:W-:Y:S04]  /*43070*/  STL.64 [R1+0x270], R20 ;  /* 0x0002701401007387 */ /* 0x000fe80000100a00 */
[----:B------:R3:W-:Y:S02]  /*43080*/  STL.64 [R1+0x278], R22 ;  /* 0x0002781601007387 */ /* 0x0007e40000100a00 */
[C---:B---3--:R-:W-:Y:S02]  /*43090*/  HMMA.16816.F32 R20, R36.reuse, R58, R28 ;  /* 0x0000003a2414723c */ /* 0x048fe4000000181c */
[----:B------:R-:W2:Y:S06]  /*430a0*/  LDL.LU R28, [R1+0x1a0] ;  /* 0x0001a000011c7983 */ /* 0x000eac0000300800 */
[C---:B------:R-:W-:Y:S11]  /*430b0*/  HMMA.16816.F32 R8, R36.reuse, R6, R8 ;  /* 0x000000062408723c */ /* 0x040ff60000001808 */
[----:B------:R-:W-:Y:S04]  /*430c0*/  STL.64 [R1+0x260], R20 ;  /* 0x0002601401007387 */ /* 0x000fe80000100a00 */
[----:B------:R4:W-:Y:S04]  /*430d0*/  STL.64 [R1+0x268], R22 ;  /* 0x0002681601007387 */ /* 0x0009e80000100a00 */
[----:B------:R-:W2:Y:S04]  /*430e0*/  LDL.LU R29, [R1+0x1a4] ;  /* 0x0001a400011d7983 */ /* 0x000ea80000300800 */
[----:B------:R-:W2:Y:S04]  /*430f0*/  LDL.LU R30, [R1+0x1a8] ;  /* 0x0001a800011e7983 */ /* 0x000ea80000300800 */
[----:B------:R-:W2:Y:S01]  /*43100*/  LDL.LU R31, [R1+0x1ac] ;  /* 0x0001ac00011f7983 */ /* 0x000ea20000300800 */
[----:B----4-:R-:W-:Y:S03]  /*43110*/  HMMA.16816.F32 R20, R36, R54, R24 ;  /* 0x000000362414723c */ /* 0x010fe60000001818 */
[----:B------:R-:W-:Y:S04]  /*43120*/  STL.64 [R1+0x3478], R58 ;  /* 0x0034783a01007387 */ /* 0x000fe80000100a00 */
[----:B------:R-:W-:-:S12]  /*43130*/  STL.64 [R1+0x3470], R54 ;  /* 0x0034703601007387 */ /* 0x000fd80000100a00 */
[----:B------:R0:W-:Y:S04]  /*43140*/  STL.64 [R1+0x250], R20 ;  /* 0x0002501401007387 */ /* 0x0001e80000100a00 */
[----:B------:R1:W-:Y:S04]  /*43150*/  STL.64 [R1+0x258], R22 ;  /* 0x0002581601007387 */ /* 0x0003e80000100a00 */
[----:B------:R-:W3:Y:S04]  /*43160*/  LDL.LU R24, [R1+0x190] ;  /* 0x0001900001187983 */ /* 0x000ee80000300800 */
[----:B------:R4:W-:Y:S04]  /*43170*/  STL.64 [R1+0x1b0], R8 ;  /* 0x0001b00801007387 */ /* 0x0009e80000100a00 */
[----:B------:R0:W-:Y:S04]  /*43180*/  STL.64 [R1+0x1b8], R10 ;  /* 0x0001b80a01007387 */ /* 0x0001e80000100a00 */
[----:B------:R-:W3:Y:S04]  /*43190*/  LDL.LU R25, [R1+0x194] ;  /* 0x0001940001197983 */ /* 0x000ee80000300800 */
[----:B------:R-:W3:Y:S04]  /*431a0*/  LDL.LU R26, [R1+0x198] ;  /* 0x00019800011a7983 */ /* 0x000ee80000300800 */
[----:B------:R-:W3:Y:S04]  /*431b0*/  LDL.LU R27, [R1+0x19c] ;  /* 0x00019c00011b7983 */ /* 0x000ee80000300800 */
[----:B0-----:R-:W3:Y:S04]  /*431c0*/  LDL.LU R20, [R1+0x180] ;  /* 0x0001800001147983 */ /* 0x001ee80000300800 */
        /* <DEDUP_REMOVED lines=11> */
[----:B------:R-:W3:Y:S04]  /*43280*/  LDL.LU.64 R58, [R1+0x58] ;  /* 0x00005800013a7983 */ /* 0x000ee80000300a00 */
[----:B----4-:R-:W4:Y:S04]  /*43290*/  LDL.LU R8, [R1+0x120] ;  /* 0x0001200001087983 */ /* 0x010f280000300800 */
[----:B------:R-:W4:Y:S01]  /*432a0*/  LDL.LU R9, [R1+0x124] ;  /* 0x0001240001097983 */ /* 0x000f220000300800 */
[----:B------:R-:W-:-:S03]  /*432b0*/  IMAD.MOV.U32 R10, RZ, RZ, R61 ;  /* 0x000000ffff0a7224 */ /* 0x000fc600078e003d */
[----:B------:R-:W3:Y:S04]  /*432c0*/  LDL.LU R61, [R1+0x351c] ;  /* 0x00351c00013d7983 */ /* 0x000ee80000300800 */
[----:B------:R-:W4:Y:S04]  /*432d0*/  LDL.LU R11, [R1+0x12c] ;  /* 0x00012c00010b7983 */ /* 0x000f280000300800 */
[----:B------:R-:W-:Y:S04]  /*432e0*/  STL.64 [R1+0x3468], R6 ;  /* 0x0034680601007387 */ /* 0x000fe80000100a00 */
[----:B------:R0:W-:Y:S04]  /*432f0*/  STL.64 [R1+0x3460], R4 ;  /* 0x0034600401007387 */ /* 0x0001e80000100a00 */
[----:B0-----:R-:W4:Y:S04]  /*43300*/  LDL.LU R4, [R1+0x150] ;  /* 0x0001500001047983 */ /* 0x001f280000300800 */
[----:B------:R-:W4:Y:S04]  /*43310*/  LDL.LU R5, [R1+0x154] ;  /* 0x0001540001057983 */ /* 0x000f280000300800 */
[----:B------:R-:W4:Y:S01]  /*43320*/  LDL.LU R6, [R1+0x158] ;  /* 0x0001580001067983 */ /* 0x000f220000300800 */
[----:B--2---:R-:W-:Y:S01]  /*43330*/  HMMA.16816.F32 R28, R44, R34, R28 ;  /* 0x000000222c1c723c */ /* 0x004fe2000000181c */
[----:B---3--:R-:W-:-:S02]  /*43340*/  IMAD.MOV.U32 R7, RZ, RZ, R61 ;  /* 0x000000ffff077224 */ /* 0x008fc400078e003d */
[----:B------:R-:W2:-:S15]  /*43350*/  LDL.LU R61, [R1+0x3518] ;  /* 0x00351800013d7983 */ /* 0x000e9e0000300800 */
[----:B------:R-:W-:Y:S01]  /*43360*/  NOP ;  /* 0x0000000000007918 */ /* 0x000fe20000000000 */
[----:B------:R-:W-:Y:S04]  /*43370*/  STL.64 [R1+0x1a0], R28 ;  /* 0x0001a01c01007387 */ /* 0x000fe80000100a00 */
[----:B------:R0:W-:Y:S04]  /*43380*/  STL.64 [R1+0x1a8], R30 ;  /* 0x0001a81e01007387 */ /* 0x0001e80000100a00 */
[----:B0-----:R-:W3:Y:S04]  /*43390*/  LDL.LU.64 R30, [R1+0x3510] ;  /* 0x00351000011e7983 */ /* 0x001ee80000300a00 */
[----:B------:R-:W2:Y:S04]  /*433a0*/  LDL.LU.64 R28, [R1+0x3508] ;  /* 0x00350800011c7983 */ /* 0x000ea80000300a00 */
[----:B------:R-:W-:Y:S04]  /*433b0*/  STL.64 [R1+0x3488], R34 ;  /* 0x0034882201007387 */ /* 0x000fe80000100a00 */
[----:B------:R0:W-:Y:S04]  /*433c0*/  STL.64 [R1+0x3480], R32 ;  /* 0x0034802001007387 */ /* 0x0001e80000100a00 */
[----:B0-----:R-:W2:Y:S04]  /*433d0*/  LDL.LU R32, [R1+0x160] ;  /* 0x0001600001207983 */ /* 0x001ea80000300800 */
[----:B------:R-:W2:Y:S04]  /*433e0*/  LDL.LU R33, [R1+0x164] ;  /* 0x0001640001217983 */ /* 0x000ea80000300800 */
[----:B------:R-:W2:Y:S04]  /*433f0*/  LDL.LU R34, [R1+0x168] ;  /* 0x0001680001227983 */ /* 0x000ea80000300800 */
[----:B------:R-:W2:Y:S01]  /*43400*/  LDL.LU R35, [R1+0x16c] ;  /* 0x00016c0001237983 */ /* 0x000ea20000300800 */
[----:B---3--:R-:W-:-:S15]  /*43410*/  HMMA.16816.F32 R24, R44, R30, R24 ;  /* 0x0000001e2c18723c */ /* 0x008fde0000001818 */
[----:B------:R-:W-:-:S04]  /*43420*/  NOP ;  /* 0x0000000000007918 */ /* 0x000fc80000000000 */
[----:B------:R-:W-:Y:S04]  /*43430*/  STL.64 [R1+0x190], R24 ;  /* 0x0001901801007387 */ /* 0x000fe80000100a00 */
[----:B------:R0:W-:Y:S04]  /*43440*/  STL.64 [R1+0x198], R26 ;  /* 0x0001981a01007387 */ /* 0x0001e80000100a00 */
[----:B0-----:R-:W3:Y:S04]  /*43450*/  LDL.LU.64 R26, [R1+0x3500] ;  /* 0x00350000011a7983 */ /* 0x001ee80000300a00 */
[----:B------:R-:W4:Y:S04]  /*43460*/  LDL.LU.64 R24, [R1+0x34f8] ;  /* 0x0034f80001187983 */ /* 0x000f280000300a00 */
[----:B------:R-:W-:Y:S04]  /*43470*/  STL.64 [R1+0x3448], R30 ;  /* 0x0034481e01007387 */ /* 0x000fe80000100a00 */
[----:B--2---:R0:W-:Y:S04]  /*43480*/  STL.64 [R1+0x3440], R28 ;  /* 0x0034401c01007387 */ /* 0x0041e80000100a00 */
[----:B0-----:R-:W2:Y:S04]  /*43490*/  LDL.LU R28, [R1+0x170] ;  /* 0x00017000011c7983 */ /* 0x001ea80000300800 */
[----:B------:R-:W2:Y:S04]  /*434a0*/  LDL.LU R29, [R1+0x174] ;  /* 0x00017400011d7983 */ /* 0x000ea80000300800 */
[----:B------:R-:W2:Y:S01]  /*434b0*/  LDL.LU R30, [R1+0x178] ;  /* 0x00017800011e7983 */ /* 0x000ea20000300800 */
[----:B---3--:R-:W-:-:S15]  /*434c0*/  HMMA.16816.F32 R20, R44, R26, R20 ;  /* 0x0000001a2c14723c */ /* 0x008fde0000001814 */
[----:B------:R-:W-:-:S04]  /*434d0*/  NOP ;  /* 0x0000000000007918 */ /* 0x000fc80000000000 */
[----:B------:R-:W-:Y:S04]  /*434e0*/  STL.64 [R1+0x180], R20 ;  /* 0x0001801401007387 */ /* 0x000fe80000100a00 */
[----:B------:R0:W-:Y:S04]  /*434f0*/  STL.64 [R1+0x188], R22 ;  /* 0x0001881601007387 */ /* 0x0001e80000100a00 */
[----:B0-----:R-:W2:Y:S04]  /*43500*/  LDL.LU.64 R22, [R1+0x34f0] ;  /* 0x0034f00001167983 */ /* 0x001ea80000300a00 */
[----:B------:R-:W3:Y:S01]  /*43510*/  LDL.LU.64 R20, [R1+0x34e8] ;  /* 0x0034e80001147983 */ /* 0x000ee20000300a00 */
[----:B------:R-:W-:-:S03]  /*43520*/  MOV R31, R61 ;  /* 0x0000003d001f7202 */ /* 0x000fc60000000f00 */
[----:B------:R-:W-:Y:S04]  /*43530*/  STL.64 [R1+0x3498], R26 ;  /* 0x0034981a01007387 */ /* 0x000fe80000100a00 */
[----:B----4-:R-:W-:Y:S01]  /*43540*/  STL.64 [R1+0x3490], R24 ;  /* 0x0034901801007387 */ /* 0x010fe20000100a00 */
[----:B------:R-:W-:Y:S01]  /*43550*/  HMMA.16816.F32 R4, R44, R14, R4 ;  /* 0x0000000e2c04723c */ /* 0x000fe20000001804 */
[----:B------:R-:W-:Y:S02]  /*43560*/  IMAD.MOV.U32 R60, RZ, RZ, R59 ;  /* 0x000000ffff3c7224 */ /* 0x000fe400078e003b */
[----:B------:R-:W-:-:S05]  /*43570*/  IMAD.MOV.U32 R0, RZ, RZ, R58 ;  /* 0x000000ffff007224 */ /* 0x000fca00078e003a */
[----:B--2---:R-:W-:-:S15]  /*43580*/  HMMA.16816.F32 R28, R44, R22, R28 ;  /* 0x000000162c1c723c */ /* 0x004fde000000181c */
[----:B------:R-:W-:-:S04]  /*43590*/  NOP ;  /* 0x0000000000007918 */ /* 0x000fc80000000000 */
[----:B------:R-:W-:Y:S04]  /*435a0*/  STL.64 [R1+0x170], R28 ;  /* 0x0001701c01007387 */ /* 0x000fe80000100a00 */
[----:B------:R-:W-:Y:S04]  /*435b0*/  STL [R1+0x178], R30 ;  /* 0x0001781e01007387 */ /* 0x000fe80000100800 */
[----:B------:R-:W-:Y:S04]  /*435c0*/  STL.64 [R1+0x34a8], R22 ;  /* 0x0034a81601007387 */ /* 0x000fe80000100a00 */
[----:B---3--:R0:W-:Y:S01]  /*435d0*/  STL.64 [R1+0x34a0], R20 ;  /* 0x0034a01401007387 */ /* 0x0081e20000100a00 */
[----:B------:R-:W-:Y:S01]  /*435e0*/  IMAD.MOV.U32 R61, RZ, RZ, R31 ;  /* 0x000000ffff3d7224 */ /* 0x000fe200078e001f */
[C---:B0-----:R-:W-:Y:S04]  /*435f0*/  HMMA.16816.F32 R20, R44.reuse, R18, R32 ;  /* 0x000000122c14723c */ /* 0x041fe80000001820 */
[----:B------:R-:W-:Y:S04]  /*43600*/  STL [R1+0x3208], R61 ;  /* 0x0032083d01007387 */ /* 0x000fe80000100800 */
[----:B------:R-:W-:Y:S04]  /*43610*/  STL.64 [R1+0x34b8], R18 ;  /* 0x0034b81201007387 */ /* 0x000fe80000100a00 */
[----:B------:R-:W-:Y:S07]  /*43620*/  STL.64 [R1+0x34b0], R16 ;  /* 0x0034b01001007387 */ /* 0x000fee0000100a00 */
[----:B------:R-:W-:Y:S04]  /*43630*/  STL.64 [R1+0x160], R20 ;  /* 0x0001601401007387 */ /* 0x000fe80000100a00 */
[----:B------:R-:W-:Y:S04]  /*43640*/  STL.64 [R1+0x168], R22 ;  /* 0x0001681601007387 */ /* 0x000fe80000100a00 */
[----:B------:R-:W-:Y:S04]  /*43650*/  STL.64 [R1+0x34c8], R14 ;  /* 0x0034c80e01007387 */ /* 0x000fe80000100a00 */
[----:B------:R-:W-:Y:S04]  /*43660*/  STL.64 [R1+0x34c0], R12 ;  /* 0x0034c00c01007387 */ /* 0x000fe80000100a00 */
[----:B------:R-:W-:Y:S04]  /*43670*/  STL.64 [R1+0x150], R4 ;  /* 0x0001500401007387 */ /* 0x000fe80000100a00 */
[----:B------:R0:W-:Y:S02]  /*43680*/  STL.64 [R1+0x158], R6 ;  /* 0x0001580601007387 */ /* 0x0001e40000100a00 */
[----:B0-----:R-:W-:-:S15]  /*43690*/  HMMA.16816.F32 R4, R44, R42, R36 ;  /* 0x0000002a2c04723c */ /* 0x001fde0000001824 */
[----:B------:R-:W-:-:S04]  /*436a0*/  NOP ;  /* 0x0000000000007918 */ /* 0x000fc80000000000 */
[----:B------:R-:W-:Y:S04]  /*436b0*/  STL.64 [R1+0x140], R4 ;  /* 0x0001400401007387 */ /* 0x000fe80000100a00 */
[----:B------:R0:W-:Y:S01]  /*436c0*/  STL [R1+0x148], R6 ;  /* 0x0001480601007387 */ /* 0x0001e20000100800 */
[----:B------:R-:W-:Y:S02]  /*436d0*/  IMAD.MOV.U32 R61, RZ, RZ, R7 ;  /* 0x000000ffff3d7224 */ /* 0x000fe400078e0007 */
[----:B0-----:R-:W-:Y:S01]  /*436e0*/  HMMA.16816.F32 R4, R44, R58, R52 ;  /* 0x0000003a2c04723c */ /* 0x001fe20000001834 */
[----:B------:R-:W-:Y:S04]  /*436f0*/  STL.64 [R1+0x34d0], R42 ;  /* 0x0034d02a01007387 */ /* 0x000fe80000100a00 */
[----:B------:R-:W-:-:S14]  /*43700*/  STL [R1+0x3328], R61 ;  /* 0x0033283d01007387 */ /* 0x000fdc0000100800 */
[----:B------:R-:W-:Y:S04]  /*43710*/  STL.64 [R1+0x130], R4 ;  /* 0x0001300401007387 */ /* 0x000fe80000100a00 */
[----:B------:R0:W-:Y:S02]  /*43720*/  STL.64 [R1+0x138], R6 ;  /* 0x0001380601007387 */ /* 0x0001e40000100a00 */
[----:B0-----:R-:W-:Y:S02]  /*43730*/  HMMA.16816.F32 R4, R44, R50, R8 ;  /* 0x000000322c04723c */ /* 0x001fe40000001808 */
[----:B------:R-:W-:Y:S04]  /*43740*/  STL [R1+0x3410], R60 ;  /* 0x0034103c01007387 */ /* 0x000fe80000100800 */
[----:B------:R-:W-:-:S13]  /*43750*/  STL [R1+0x340c], R0 ;  /* 0x00340c0001007387 */ /* 0x000fda0000100800 */
[----:B------:R0:W-:Y:S04]  /*43760*/  STL.64 [R1+0x120], R4 ;  /* 0x0001200401007387 */ /* 0x0001e80000100a00 */
[----:B------:R1:W-:Y:S04]  /*43770*/  STL.64 [R1+0x128], R6 ;  /* 0x0001280601007387 */ /* 0x0003e80000100a00 */
[----:B------:R-:W2:Y:S04]  /*43780*/  LDL.LU R8, [R1+0xb0] ;  /* 0x0000b00001087983 */ /* 0x000ea80000300800 */
[----:B------:R-:W2:Y:S04]  /*43790*/  LDL.LU R9, [R1+0xb4] ;  /* 0x0000b40001097983 */ /* 0x000ea80000300800 */
[----:B------:R-:W3:Y:S04]  /*437a0*/  LDL.LU R10, [R1+0xb8] ;  /* 0x0000b800010a7983 */ /* 0x000ee80000300800 */
[----:B------:R-:W3:Y:S04]  /*437b0*/  LDL.LU R11, [R1+0xbc] ;  /* 0x0000bc00010b7983 */ /* 0x000ee80000300800 */
[----:B---3--:R-:W-:Y:S04]  /*437c0*/  STL.64 [R1+0x34e0], R10 ;  /* 0x0034e00a01007387 */ /* 0x008fe80000100a00 */
[----:B--2---:R2:W-:Y:S04]  /*437d0*/  STL.64 [R1+0x34d8], R8 ;  /* 0x0034d80801007387 */ /* 0x0045e80000100a00 */
[----:B0-----:R-:W3:Y:S04]  /*437e0*/  LDL.LU R4, [R1+0xc0] ;  /* 0x0000c00001047983 */ /* 0x001ee80000300800 */
[----:B------:R-:W3:Y:S04]  /*437f0*/  LDL.LU R5, [R1+0xc4] ;  /* 0x0000c40001057983 */ /* 0x000ee80000300800 */
[----:B-1----:R-:W3:Y:S04]  /*43800*/  LDL.LU R6, [R1+0xc8] ;  /* 0x0000c80001067983 */ /* 0x002ee80000300800 */
[----:B------:R-:W3:Y:S04]  /*43810*/  LDL.LU R7, [R1+0xcc] ;  /* 0x0000cc0001077983 */ /* 0x000ee80000300800 */
[----:B--2---:R-:W2:Y:S04]  /*43820*/  LDL.LU R8, [R1+0x110] ;  /* 0x0001100001087983 */ /* 0x004ea80000300800 */
[----:B------:R-:W2:Y:S04]  /*43830*/  LDL.LU R9, [R1+0x114] ;  /* 0x0001140001097983 */ /* 0x000ea80000300800 */
[----:B------:R-:W2:Y:S04]  /*43840*/  LDL.LU R10, [R1+0x118] ;  /* 0x00011800010a7983 */ /* 0x000ea80000300800 */
[----:B------:R-:W2:Y:S04]  /*43850*/  LDL.LU R11, [R1+0x11c] ;  /* 0x00011c00010b7983 */ /* 0x000ea80000300800 */
[----:B------:R-:W2:Y:S04]  /*43860*/  LDL.LU.64 R42, [R1+0x38] ;  /* 0x00003800012a7983 */ /* 0x000ea80000300a00 */
[----:B------:R-:W4:Y:S04]  /*43870*/  LDL.LU R12, [R1+0x100] ;  /* 0x00010000010c7983 */ /* 0x000f280000300800 */
[----:B------:R-:W4:Y:S04]  /*43880*/  LDL.LU R13, [R1+0x104] ;  /* 0x00010400010d7983 */ /* 0x000f280000300800 */
[----:B------:R-:W4:Y:S04]  /*43890*/  LDL.LU R14, [R1+0x108] ;  /* 0x00010800010e7983 */ /* 0x000f280000300800 */
[----:B------:R-:W4:Y:S04]  /*438a0*/  LDL.LU R15, [R1+0x10c] ;  /* 0x00010c00010f7983 */ /* 0x000f280000300800 */
[----:B------:R-:W4:Y:S04]  /*438b0*/  LDL.LU.64 R18, [R1+0x28] ;  /* 0x0000280001127983 */ /* 0x000f280000300a00 */
[----:B------:R-:W3:Y:S04]  /*438c0*/  LDL.LU R20, [R1+0xf0] ;  /* 0x0000f00001147983 */ /* 0x000ee80000300800 */
[----:B------:R-:W3:Y:S04]  /*438d0*/  LDL.LU R21, [R1+0xf4] ;  /* 0x0000f40001157983 */ /* 0x000ee80000300800 */
[----:B------:R-:W3:Y:S04]  /*438e0*/  LDL.LU R22, [R1+0xf8] ;  /* 0x0000f80001167983 */ /* 0x000ee80000300800 */
[----:B------:R-:W3:Y:S04]  /*438f0*/  LDL.LU R23, [R1+0xfc] ;  /* 0x0000fc0001177983 */ /* 0x000ee80000300800 */
[----:B------:R-:W3:Y:S04]  /*43900*/  LDL.LU.64 R26, [R1+0x18] ;  /* 0x00001800011a7983 */ /* 0x000ee80000300a00 */
        /* <DEDUP_REMOVED lines=14> */
[----:B------:R-:W-:-:S03]  /*439f0*/  IMAD.MOV.U32 R3, RZ, RZ, R50 ;  /* 0x000000ffff037224 */ /* 0x000fc600078e0032 */
[----:B------:R-:W3:Y:S01]  /*43a00*/  LDL.LU R49, [R1+0x94] ;  /* 0x0000940001317983 */ /* 0x000ee20000300800 */
[----:B------:R-:W-:-:S03]  /*43a10*/  IMAD.MOV.U32 R2, RZ, RZ, R51 ;  /* 0x000000ffff027224 */ /* 0x000fc600078e0033 */
[----:B------:R-:W3:Y:S04]  /*43a20*/  LDL.LU R50, [R1+0x98] ;  /* 0x0000980001327983 */ /* 0x000ee80000300800 */
[----:B------:R-:W3:Y:S04]  /*43a30*/  LDL.LU R51, [R1+0x9c] ;  /* 0x00009c0001337983 */ /* 0x000ee80000300800 */
[----:B------:R-:W3:Y:S04]  /*43a40*/  LDL.LU R28, [R1+0xa0] ;  /* 0x0000a000011c7983 */ /* 0x000ee80000300800 */
[----:B------:R-:W3:Y:S04]  /*43a50*/  LDL.LU R29, [R1+0xa4] ;  /* 0x0000a400011d7983 */ /* 0x000ee80000300800 */
[----:B------:R-:W3:Y:S04]  /*43a60*/  LDL.LU R30, [R1+0xa8] ;  /* 0x0000a800011e7983 */ /* 0x000ee80000300800 */
[----:B------:R-:W3:Y:S04]  /*43a70*/  LDL.LU R31, [R1+0xac] ;  /* 0x0000ac00011f7983 */ /* 0x000ee80000300800 */
[----:B------:R-:W-:Y:S04]  /*43a80*/  STL [R1+0x3418], R2 ;  /* 0x0034180201007387 */ /* 0x000fe80000100800 */
[----:B------:R0:W-:Y:S01]  /*43a90*/  STL [R1+0x3414], R3 ;  /* 0x0034140301007387 */ /* 0x0001e20000100800 */
[C---:B--2---:R-:W-:Y:S08]  /*43aa0*/  HMMA.16816.F32 R8, R44.reuse, R42, R8 ;  /* 0x0000002a2c08723c */ /* 0x044ff00000001808 */
[----:B----4-:R-:W-:Y:S01]  /*43ab0*/  HMMA.16816.F32 R12, R44, R18, R12 ;  /* 0x000000122c0c723c */ /* 0x010fe2000000180c */
[----:B------:R-:W-:-:S02]  /*43ac0*/  IMAD.MOV.U32 R0, RZ, RZ, R43 ;  /* 0x000000ffff007224 */ /* 0x000fc400078e002b */
[----:B------:R-:W-:-:S05]  /*43ad0*/  IMAD.MOV.U32 R60, RZ, RZ, R42 ;  /* 0x000000ffff3c7224 */ /* 0x000fca00078e002a */
[C---:B---3--:R-:W-:Y:S08]  /*43ae0*/  HMMA.16816.F32 R20, R44.reuse, R26, R20 ;  /* 0x0000001a2c14723c */ /* 0x048ff00000001814 */
[----:B------:R-:W-:Y:S01]  /*43af0*/  HMMA.16816.F32 R32, R44, R58, R32 ;  /* 0x0000003a2c20723c */ /* 0x000fe20000001820 */
[----:B------:R-:W-:Y:S04]  /*43b00*/  STL.64 [R1+0x110], R8 ;  /* 0x0001100801007387 */ /* 0x000fe80000100a00 */
[----:B------:R1:W-:Y:S01]  /*43b10*/  STL.64 [R1+0x118], R10 ;  /* 0x0001180a01007387 */ /* 0x0003e20000100a00 */
[----:B0-----:R-:W-:-:S02]  /*43b20*/  IMAD.MOV.U32 R3, RZ, RZ, R19 ;  /* 0x000000ffff037224 */ /* 0x001fc400078e0013 */
[----:B------:R-:W-:Y:S01]  /*43b30*/  IMAD.MOV.U32 R2, RZ, RZ, R18 ;  /* 0x000000ffff027224 */ /* 0x000fe200078e0012 */
[----:B-1----:R-:W2:Y:S04]  /*43b40*/  LDL.LU.64 R10, [R1+0x34e0] ;  /* 0x0034e000010a7983 */ /* 0x002ea80000300a00 */
[----:B------:R-:W2:Y:S04]  /*43b50*/  LDL.LU.64 R8, [R1+0x34d8] ;  /* 0x0034d80001087983 */ /* 0x000ea80000300a00 */
[----:B------:R-:W3:Y:S04]  /*43b60*/  LDL.LU.64 R42, [R1+0x34d0] ;  /* 0x0034d000012a7983 */ /* 0x000ee80000300a00 */
[----:B------:R-:W-:Y:S04]  /*43b70*/  STL [R1+0x3420], R0 ;  /* 0x0034200001007387 */ /* 0x000fe80000100800 */
[----:B------:R-:W-:Y:S04]  /*43b80*/  STL [R1+0x341c], R60 ;  /* 0x00341c3c01007387 */ /* 0x000fe80000100800 */
[----:B------:R-:W-:Y:S04]  /*43b90*/  STL.64 [R1+0x100], R12 ;  /* 0x0001000c01007387 */ /* 0x000fe80000100a00 */
[----:B------:R0:W-:Y:S04]  /*43ba0*/  STL.64 [R1+0x108], R14 ;  /* 0x0001080e01007387 */ /* 0x0001e80000100a00 */
[----:B0-----:R-:W4:Y:S04]  /*43bb0*/  LDL.LU.64 R14, [R1+0x34c8] ;  /* 0x0034c800010e7983 */ /* 0x001f280000300a00 */
[----:B------:R-:W2:Y:S04]  /*43bc0*/  LDL.LU.64 R12, [R1+0x34c0] ;  /* 0x0034c000010c7983 */ /* 0x000ea80000300a00 */
[----:B------:R-:W2:Y:S04]  /*43bd0*/  LDL.LU.64 R18, [R1+0x34b8] ;  /* 0x0034b80001127983 */ /* 0x000ea80000300a00 */
[----:B------:R-:W2:Y:S04]  /*43be0*/  LDL.LU.64 R16, [R1+0x34b0] ;  /* 0x0034b00001107983 */ /* 0x000ea80000300a00 */
[----:B------:R-:W-:Y:S04]  /*43bf0*/  STL [R1+0x3428], R3 ;  /* 0x0034280301007387 */ /* 0x000fe80000100800 */
[----:B------:R-:W-:Y:S04]  /*43c00*/  STL [R1+0x3424], R2 ;  /* 0x0034240201007387 */ /* 0x000fe80000100800 */
[----:B------:R-:W-:Y:S04]  /*43c10*/  STL.64 [R1+0xf0], R20 ;  /* 0x0000f01401007387 */ /* 0x000fe80000100a00 */
[----:B------:R0:W-:Y:S01]  /*43c20*/  STL.64 [R1+0xf8], R22 ;  /* 0x0000f81601007387 */ /* 0x0001e20000100a00 */
[----:B------:R-:W-:-:S02]  /*43c30*/  IMAD.MOV.U32 R0, RZ, RZ, R26 ;  /* 0x000000ffff007224 */ /* 0x000fc400078e001a */
[----:B------:R-:W-:Y:S01]  /*43c40*/  IMAD.MOV.U32 R60, RZ, RZ, R27 ;  /* 0x000000ffff3c7224 */ /* 0x000fe200078e001b */
[----:B0-----:R-:W2:Y:S04]  /*43c50*/  LDL.LU.64 R22, [R1+0x34a8] ;  /* 0x0034a80001167983 */ /* 0x001ea80000300a00 */
[----:B------:R-:W2:Y:S04]  /*43c60*/  LDL.LU.64 R20, [R1+0x34a0] ;  /* 0x0034a00001147983 */ /* 0x000ea80000300a00 */
[----:B------:R-:W2:Y:S04]  /*43c70*/  LDL.LU.64 R26, [R1+0x3498] ;  /* 0x00349800011a7983 */ /* 0x000ea80000300a00 */
[----:B------:R-:W2:Y:S04]  /*43c80*/  LDL.LU.64 R24, [R1+0x3490] ;  /* 0x0034900001187983 */ /* 0x000ea80000300a00 */
[----:B------:R-:W-:Y:S04]  /*43c90*/  STL.64 [R1+0xe0], R32 ;  /* 0x0000e02001007387 */ /* 0x000fe80000100a00 */
[----:B------:R0:W-:Y:S01]  /*43ca0*/  STL.64 [R1+0xe8], R34 ;  /* 0x0000e82201007387 */ /* 0x0001e20000100a00 */
[----:B------:R-:W-:-:S02]  /*43cb0*/  IMAD.MOV.U32 R3, RZ, RZ, R58 ;  /* 0x000000ffff037224 */ /* 0x000fc400078e003a */
[----:B------:R-:W-:Y:S01]  /*43cc0*/  IMAD.MOV.U32 R2, RZ, RZ, R59 ;  /* 0x000000ffff027224 */ /* 0x000fe200078e003b */
[----:B0-----:R-:W2:Y:S04]  /*43cd0*/  LDL.LU.64 R34, [R1+0x3488] ;  /* 0x0034880001227983 */ /* 0x001ea80000300a00 */
[----:B------:R-:W2:Y:S04]  /*43ce0*/  LDL.LU.64 R32, [R1+0x3480] ;  /* 0x0034800001207983 */ /* 0x000ea80000300a00 */
[----:B------:R-:W2:Y:S02]  /*43cf0*/  LDL.LU.64 R58, [R1+0x3478] ;  /* 0x00347800013a7983 */ /* 0x000ea40000300a00 */
[----:B--2---:R-:W-:-:S15]  /*43d00*/  HMMA.16816.F32 R52, R44, R58, R52 ;  /* 0x0000003a2c34723c */ /* 0x004fde0000001834 */
[----:B------:R-:W-:-:S04]  /*43d10*/  NOP ;  /* 0x0000000000007918 */ /* 0x000fc80000000000 */
[----:B------:R-:W-:Y:S04]  /*43d20*/  STL.64 [R1+0x520], R52 ;  /* 0x0005203401007387 */ /* 0x000fe80000100a00 */
[----:B------:R0:W-:Y:S04]  /*43d30*/  STL.64 [R1+0x528], R54 ;  /* 0x0005283601007387 */ /* 0x0001e80000100a00 */
[----:B0-----:R-:W2:Y:S02]  /*43d40*/  LDL.LU.64 R54, [R1+0x3470] ;  /* 0x0034700001367983 */ /* 0x001ea40000300a00 */
[----:B--2---:R-:W-:-:S15]  /*43d50*/  HMMA.16816.F32 R4, R44, R54, R4 ;  /* 0x000000362c04723c */ /* 0x004fde0000001804 */
[----:B------:R-:W-:-:S04]  /*43d60*/  NOP ;  /* 0x0000000000007918 */ /* 0x000fc80000000000 */
[----:B------:R-:W-:Y:S04]  /*43d70*/  STL.64 [R1+0x510], R4 ;  /* 0x0005100401007387 */ /* 0x000fe80000100a00 */
[----:B------:R0:W-:Y:S04]  /*43d80*/  STL.64 [R1+0x518], R6 ;  /* 0x0005180601007387 */ /* 0x0001e80000100a00 */
[----:B0-----:R-:W2:Y:S04]  /*43d90*/  LDL.LU.64 R6, [R1+0x3468] ;  /* 0x0034680001067983 */ /* 0x001ea80000300a00 */
[----:B------:R-:W3:Y:S01]  /*43da0*/  LDL.LU.64 R4, [R1+0x3460] ;  /* 0x0034600001047983 */ /* 0x000ee20000300a00 */
[----:B--2---:R-:W-:Y:S03]  /*43db0*/  HMMA.16816.F32 R44, R44, R6, R8 ;  /* 0x000000062c2c723c */ /* 0x004fe60000001808 */
[----:B------:R-:W2:Y:S04]  /*43dc0*/  LDL.LU.64 R10, [R1+0x3458] ;  /* 0x00345800010a7983 */ /* 0x000ea80000300a00 */
[----:B------:R-:W2:-:S12]  /*43dd0*/  LDL.LU.64 R8, [R1+0x3450] ;  /* 0x0034500001087983 */ /* 0x000e980000300a00 */
[----:B------:R0:W-:Y:S04]  /*43de0*/  STL.64 [R1+0x4e0], R44 ;  /* 0x0004e02c01007387 */ /* 0x0001e80000100a00 */
[----:B------:R-:W-:Y:S04]  /*43df0*/  STL.64 [R1+0x4e8], R46 ;  /* 0x0004e82e01007387 */ /* 0x000fe80000100a00 */
[----:B0-----:R-:W4:Y:S04]  /*43e00*/  LDL.LU R44, [R1+0x70] ;  /* 0x00007000012c7983 */ /* 0x001f280000300800 */
[----:B------:R-:W4:Y:S04]  /*43e10*/  LDL.LU R45, [R1+0x74] ;  /* 0x00007400012d7983 */ /* 0x000f280000300800 */
[----:B------:R-:W-:Y:S04]  /*43e20*/  STL.64 [R1+0x3350], R6 ;  /* 0x0033500601007387 */ /* 0x000fe80000100a00 */
[----:B---3--:R0:W-:Y:S04]  /*43e30*/  STL.64 [R1+0x3348], R4 ;  /* 0x0033480401007387 */ /* 0x0081e80000100a00 */
[----:B0-----:R-:W3:Y:S04]  /*43e40*/  LDL.LU R4, [R1+0x80] ;  /* 0x0000800001047983 */ /* 0x001ee80000300800 */
[----:B------:R-:W3:Y:S01]  /*43e50*/  LDL.LU R5, [R1+0x84] ;  /* 0x0000840001057983 */ /* 0x000ee20000300800 */
[----:B--2---:R-:W-:-:S15]  /*43e60*/  HMMA.16816.F32 R28, R8, R34, R28 ;  /* 0x00000022081c723c */ /* 0x004fde000000181c */
[----:B------:R-:W-:-:S04]  /*43e70*/  NOP ;  /* 0x0000000000007918 */ /* 0x000fc80000000000 */
[----:B------:R-:W-:Y:S04]  /*43e80*/  STL.64 [R1+0x4c0], R28 ;  /* 0x0004c01c01007387 */ /* 0x000fe80000100a00 */
[----:B------:R0:W-:Y:S04]  /*43e90*/  STL.64 [R1+0x4c8], R30 ;  /* 0x0004c81e01007387 */ /* 0x0001e80000100a00 */
[----:B0-----:R-:W2:Y:S04]  /*43ea0*/  LDL.LU.64 R30, [R1+0x3448] ;  /* 0x00344800011e7983 */ /* 0x001ea80000300a00 */
[----:B------:R-:W2:Y:S01]  /*43eb0*/  LDL.LU.64 R28, [R1+0x3440] ;  /* 0x00344000011c7983 */ /* 0x000ea20000300a00 */
[----:B------:R-:W-:-:S02]  /*43ec0*/  IMAD.MOV.U32 R6, RZ, RZ, R25 ;  /* 0x000000ffff067224 */ /* 0x000fc400078e0019 */
[----:B------:R-:W-:Y:S02]  /*43ed0*/  IMAD.MOV.U32 R7, RZ, RZ, R24 ;  /* 0x000000ffff077224 */ /* 0x000fe400078e0018 */
[----:B------:R-:W-:Y:S01]  /*43ee0*/  IMAD.MOV.U32 R46, RZ, RZ, R21 ;  /* 0x000000ffff2e7224 */ /* 0x000fe200078e0015 */
[----:B------:R-:W-:-:S04]  /*43ef0*/  MOV R47, R20 ;  /* 0x00000014002f7202 */ /* 0x000fc80000000f00 */
[C---:B---3--:R-:W-:Y:S08]  /*43f00*/  HMMA.16816.F32 R24, R8.reuse, R26, R4 ;  /* 0x0000001a0818723c */ /* 0x048ff00000001804 */
[C---:B----4-:R-:W-:Y:S08]  /*43f10*/  HMMA.16816.F32 R4, R8.reuse, R22, R44 ;  /* 0x000000160804723c */ /* 0x050ff0000000182c */
[----:B--2---:R-:W-:-:S15]  /*43f20*/  HMMA.16816.F32 R48, R8, R30, R48 ;  /* 0x0000001e0830723c */ /* 0x004fde0000001830 */
[----:B------:R-:W-:-:S04]  /*43f30*/  NOP ;  /* 0x0000000000007918 */ /* 0x000fc80000000000 */
[----:B------:R-:W-:Y:S04]  /*43f40*/  STL.64 [R1+0x4a0], R48 ;  /* 0x0004a03001007387 */ /* 0x000fe80000100a00 */
[----:B------:R0:W-:Y:S04]  /*43f50*/  STL.64 [R1+0x4a8], R50 ;  /* 0x0004a83201007387 */ /* 0x0001e80000100a00 */
[----:B0-----:R-:W2:Y:S04]  /*43f60*/  LDL.LU.64 R50, [R1+0x3438] ;  /* 0x0034380001327983 */ /* 0x001ea80000300a00 */
[----:B------:R-:W2:Y:S04]  /*43f70*/  LDL.LU.64 R48, [R1+0x3430] ;  /* 0x0034300001307983 */ /* 0x000ea80000300a00 */
[----:B------:R-:W-:Y:S04]  /*43f80*/  STL.64 [R1+0x480], R24 ;  /* 0x0004801801007387 */ /* 0x000fe80000100a00 */
[----:B------:R-:W-:Y:S01]  /*43f90*/  STL.64 [R1+0x488], R26 ;  /* 0x0004881a01007387 */ /* 0x000fe20000100a00 */
[----:B------:R-:W-:-:S03]  /*43fa0*/  IMAD.MOV.U32 R56, RZ, RZ, R4 ;  /* 0x000000ffff387224 */ /* 0x000fc600078e0004 */
[----:B------:R0:W-:Y:S01]  /*43fb0*/  STL.64 [R1+0x478], R6 ;  /* 0x0004780601007387 */ /* 0x0001e20000100a00 */
[----:B------:R-:W-:Y:S02]  /*43fc0*/  IMAD.MOV.U32 R57, RZ, RZ, R5 ;  /* 0x000000ffff397224 */ /* 0x000fe400078e0005 */
[----:B0-----:R-:W-:Y:S01]  /*43fd0*/  HMMA.16816.F32 R4, R8, R18, R36 ;  /* 0x000000120804723c */ /* 0x001fe20000001824 */
[----:B------:R-:W-:Y:S04]  /*43fe0*/  STL.64 [R1+0x3370], R58 ;  /* 0x0033703a01007387 */ /* 0x000fe80000100a00 */
[----:B------:R-:W-:Y:S01]  /*43ff0*/  STL.64 [R1+0x3368], R56 ;  /* 0x0033683801007387 */ /* 0x000fe20000100a00 */
[----:B------:R-:W-:Y:S02]  /*44000*/  LOP3.LUT R32, R32, 0x7, RZ, 0xc0, !PT ;  /* 0x0000000720207812 */ /* 0x000fe400078ec0ff */
[----:B------:R-:W-:-:S03]  /*44010*/  LOP3.LUT R33, R33, 0x10, R29, 0x78, !PT ;  /* 0x0000001021217812 */ /* 0x000fc600078e781d */
[----:B------:R-:W-:-:S08]  /*44020*/  IMAD R32, R32, 0x110, RZ ;  /* 0x0000011020207824 */ /* 0x000fd000078e02ff */
[----:B------:R0:W-:Y:S02]  /*44030*/  STL.64 [R1+0x468], R6 ;  /* 0x0004680601007387 */ /* 0x0001e40000100a00 */
[----:B0-----:R-:W-:Y:S02]  /*44040*/  IMAD.MOV.U32 R6, RZ, RZ, R13 ;  /* 0x000000ffff067224 */ /* 0x001fe400078e000d */
[----:B------:R-:W-:Y:S02]  /*44050*/  IMAD.MOV.U32 R7, RZ, RZ, R12 ;  /* 0x000000ffff077224 */ /* 0x000fe400078e000c */
[----:B------:R-:W-:Y:S02]  /*44060*/  IMAD.MOV.U32 R52, RZ, RZ, R4 ;  /* 0x000000ffff347224 */ /* 0x000fe400078e0004 */
[----:B------:R-:W-:Y:S01]  /*44070*/  IMAD.MOV.U32 R53, RZ, RZ, R5 ;  /* 0x000000ffff357224 */ /* 0x000fe200078e0005 */
[----:B------:R-:W-:Y:S02]  /*44080*/  LOP3.LUT R44, R32, 0x30, R29, 0x78, !PT ;  /* 0x00000030202c7812 */ /* 0x000fe400078e781d */
[----:B------:R-:W-:Y:S01]  /*44090*/  LOP3.LUT R33, R33, 0x400, R28, 0xf8, !PT ;  /* 0x0000040021217812 */ /* 0x000fe200078ef81c */
[----:B------:R-:W-:Y:S04]  /*440a0*/  STL.64 [R1+0x3360], R54 ;  /* 0x0033603601007387 */ /* 0x000fe80000100a00 */
[----:B------:R-:W-:Y:S01]  /*440b0*/  STL.64 [R1+0x3358], R52 ;  /* 0x0033583401007387 */ /* 0x000fe20000100a00 */
[----:B------:R-:W-:Y:S01]  /*440c0*/  LOP3.LUT R44, R44, 0x40, RZ, 0x3c, !PT ;  /* 0x000000402c2c7812 */ /* 0x000fe200078e3cff */
[----:B------:R-:W-:-:S02]  /*440d0*/  IMAD.MOV.U32 R4, RZ, RZ, R17 ;  /* 0x000000ffff047224 */ /* 0x000fc400078e0011 */
[----:B------:R-:W-:Y:S02]  /*440e0*/  IMAD.MOV.U32 R5, RZ, RZ, R16 ;  /* 0x000000ffff057224 */ /* 0x000fe400078e0010 */
[----:B------:R-:W-:Y:S04]  /*440f0*/  LDSM.16.M88.4 R16, [R44+UR5] ;  /* 0x000000052c10783b */ /* 0x000fe80008000200 */
[----:B------:R-:W-:Y:S04]  /*44100*/  LDSM.16.M88.4 R20, [R44+UR5+0x800] ;  /* 0x000800052c14783b */ /* 0x000fe80008000200 */
[----:B------:R-:W-:Y:S04]  /*44110*/  LDSM.16.M88.4 R24, [R44+UR5+0x1000] ;  /* 0x001000052c18783b */ /* 0x000fe80008000200 */
[----:B------:R-:W-:Y:S04]  /*44120*/  LDSM.16.M88.4 R28, [R44+UR5+0x1800] ;  /* 0x001800052c1c783b */ /* 0x000fe80008000200 */
[----:B------:R-:W-:Y:S01]  /*44130*/  LDSM.16.M88.4 R36, [R44+UR5+0x2800] ;  /* 0x002800052c24783b */ /* 0x000fe20008000200 */
[C---:B------:R-:W-:Y:S03]  /*44140*/  HMMA.16816.F32 R4, R8.reuse, R42, R4 ;  /* 0x0000002a0804723c */ /* 0x040fe60000001804 */
[----:B------:R-:W-:Y:S05]  /*44150*/  LDSM.16.M88.4 R40, [R44+UR5+0x3000] ;  /* 0x003000052c28783b */ /* 0x000fea0008000200 */
[----:B--2---:R-:W-:Y:S01]  /*44160*/  HMMA.16816.F32 R12, R8, R14, R48 ;  /* 0x0000000e080c723c */ /* 0x004fe20000001830 */
[----:B------:R-:W-:Y:S01]  /*44170*/  MOV R58, R3 ;  /* 0x00000003003a7202 */ /* 0x000fe20000000f00 */
[----:B------:R-:W-:Y:S01]  /*44180*/  IMAD.MOV.U32 R59, RZ, RZ, R2 ;  /* 0x000000ffff3b7224 */ /* 0x000fe200078e0002 */
[----:B------:R-:W-:-:S15]  /*44190*/  LDSM.16.M88.4 R48, [R44+UR5+0x6000] ;  /* 0x006000052c30783b */ /* 0x000fde0008000200 */
[----:B------:R-:W-:Y:S01]  /*441a0*/  NOP ;  /* 0x0000000000007918 */ /* 0x000fe20000000000 */
[----:B------:R-:W-:Y:S04]  /*441b0*/  STL.64 [R1+0x450], R12 ;  /* 0x0004500c01007387 */ /* 0x000fe80000100a00 */
[----:B------:R-:W-:Y:S04]  /*441c0*/  STL.64 [R1+0x458], R14 ;  /* 0x0004580e01007387 */ /* 0x000fe80000100a00 */
[----:B------:R-:W0:Y:S04]  /*441d0*/  LDSM.16.MT88.4 R12, [R33+UR5+0x9000] ;  /* 0x00900005210c783b */ /* 0x000e280008004200 */
[----:B------:R-:W1:Y:S04]  /*441e0*/  LDSM.16.M88.4 R32, [R44+UR5+0x2000] ;  /* 0x002000052c20783b */ /* 0x000e680008000200 */
[----:B0-----:R-:W-:Y:S04]  /*441f0*/  STL.64 [R1+0x3340], R14 ;  /* 0x0033400e01007387 */ /* 0x001fe80000100a00 */
[----:B------:R-:W-:Y:S04]  /*44200*/  STL.64 [R1+0x3338], R12 ;  /* 0x0033380c01007387 */ /* 0x000fe80000100a00 */
[----:B------:R-:W-:Y:S04]  /*44210*/  STL [R1+0x3000], R18 ;  /* 0x0030001201007387 */ /* 0x000fe80000100800 */
[----:B------:R-:W-:Y:S04]  /*44220*/  STL [R1+0x2ffc], R19 ;  /* 0x002ffc1301007387 */ /* 0x000fe80000100800 */
[----:B------:R-:W-:Y:S04]  /*44230*/  STL [R1+0x2fec], R22 ;  /* 0x002fec1601007387 */ /* 0x000fe80000100800 */
[----:B------:R-:W-:Y:S04]  /*44240*/  STL [R1+0x2fe8], R23 ;  /* 0x002fe81701007387 */ /* 0x000fe80000100800 */
[----:B------:R-:W-:Y:S04]  /*44250*/  STL.64 [R1+0x3378], R20 ;  /* 0x0033781401007387 */ /* 0x000fe80000100a00 */
[----:B------:R-:W-:Y:S04]  /*44260*/  STL [R1+0x2fd0], R27 ;  /* 0x002fd01b01007387 */ /* 0x000fe80000100800 */
[----:B------:R-:W-:Y:S04]  /*44270*/  STL [R1+0x3388], R26 ;  /* 0x0033881a01007387 */ /* 0x000fe80000100800 */
[----:B------:R-:W-:Y:S04]  /*44280*/  STL.64 [R1+0x3380], R24 ;  /* 0x0033801801007387 */ /* 0x000fe80000100a00 */
[----:B------:R-:W-:Y:S04]  /*44290*/  STL [R1+0x2ff4], R30 ;  /* 0x002ff41e01007387 */ /* 0x000fe80000100800 */
[----:B------:R-:W-:Y:S04]  /*442a0*/  STL [R1+0x2ff0], R31 ;  /* 0x002ff01f01007387 */ /* 0x000fe80000100800 */
[----:B------:R-:W-:Y:S04]  /*442b0*/  STL.64 [R1+0x3390], R28 ;  /* 0x0033901c01007387 */ /* 0x000fe80000100a00 */
[----:B-1----:R-:W-:Y:S04]  /*442c0*/  STL [R1+0x3004], R34 ;  /* 0x0030042201007387 */ /* 0x002fe80000100800 */
[----:B------:R-:W-:Y:S04]  /*442d0*/  STL [R1+0x2ff8], R35 ;  /* 0x002ff82301007387 */ /* 0x000fe80000100800 */
[----:B------:R-:W-:Y:S04]  /*442e0*/  STL.64 [R1+0x3398], R32 ;  /* 0x0033982001007387 */ /* 0x000fe80000100a00 */
[----:B------:R-:W-:Y:S04]  /*442f0*/  STL [R1+0x301c], R38 ;  /* 0x00301c2601007387 */ /* 0x000fe80000100800 */
[----:B------:R-:W-:Y:S04]  /*44300*/  STL [R1+0x3018], R39 ;  /* 0x0030182701007387 */ /* 0x000fe80000100800 */
[----:B------:R-:W-:Y:S04]  /*44310*/  STL.64 [R1+0x33a0], R36 ;  /* 0x0033a02401007387 */ /* 0x000fe80000100a00 */
[----:B------:R-:W-:Y:S04]  /*44320*/  STL [R1+0x2fcc], R42 ;  /* 0x002fcc2a01007387 */ /* 0x000fe80000100800 */
[----:B------:R-:W-:Y:S04]  /*44330*/  STL.64 [R1+0x410], R4 ;  /* 0x0004100401007387 */ /* 0x000fe80000100a00 */
[----:B------:R-:W-:Y:S04]  /*44340*/  STL.64 [R1+0x418], R6 ;  /* 0x0004180601007387 */ /* 0x000fe80000100a00 */
[----:B------:R-:W0:Y:S04]  /*44350*/  LDSM.16.M88.4 R4, [R44+UR5+0x3800] ;  /* 0x003800052c04783b */ /* 0x000e280008000200 */
[----:B------:R-:W-:Y:S04]  /*44360*/  STL [R1+0x2fc8], R43 ;  /* 0x002fc82b01007387 */ /* 0x000fe80000100800 */
[----:B------:R-:W-:Y:S04]  /*44370*/  LDSM.16.M88.4 R12, [R44+UR5+0x5000] ;  /* 0x005000052c0c783b */ /* 0x000fe80008000200 */
[----:B0-----:R-:W-:Y:S01]  /*44380*/  STL.64 [R1+0xd0], R4 ;  /* 0x0000d00401007387 */ /* 0x001fe20000100a00 */
[----:B------:R-:W-:-:S03]  /*44390*/  IMAD.MOV.U32 R19, RZ, RZ, R4 ;  /* 0x000000ffff137224 */ /* 0x000fc600078e0004 */
[----:B------:R-:W-:Y:S01]  /*443a0*/  STL.64 [R1+0xd8], R6 ;  /* 0x0000d80601007387 */ /* 0x000fe20000100a00 */
[----:B------:R-:W-:-:S03]  /*443b0*/  IMAD.MOV.U32 R18, RZ, RZ, R5 ;  /* 0x000000ffff127224 */ /* 0x000fc600078e0005 */
[----:B------:R-:W0:Y:S04]  /*443c0*/  LDSM.16.M88.4 R4, [R44+UR5+0x4000] ;  /* 0x004000052c04783b */ /* 0x000e280008000200 */
[----:B------:R-:W-:Y:S04]  /*443d0*/  STL.64 [R1+0x33b0], R18 ;  /* 0x0033b01201007387 */ /* 0x000fe80000100a00 */
[----:B------:R-:W-:Y:S04]  /*443e0*/  STL.64 [R1+0x33a8], R16 ;  /* 0x0033a81001007387 */ /* 0x000fe80000100a00 */
[----:B------:R-:W1:Y:S04]  /*443f0*/  LDSM.16.M88.4 R16, [R44+UR5+0x4800] ;  /* 0x004800052c10783b */ /* 0x000e680008000200 */
[----:B0-----:R-:W-:Y:S04]  /*44400*/  STL.64 [R1+0xc0], R4 ;  /* 0x0000c00401007387 */ /* 0x001fe80000100a00 */
[----:B------:R-:W-:Y:S01]  /*44410*/  STL.64 [R1+0xc8], R6 ;  /* 0x0000c80601007387 */ /* 0x000fe20000100a00 */
[----:B------:R-:W-:-:S03]  /*44420*/  IMAD.MOV.U32 R61, RZ, RZ, R5 ;  /* 0x000000ffff3d7224 */ /* 0x000fc600078e0005 */
[----:B------:R-:W0:Y:S04]  /*44430*/  LDSM.16.M88.4 R4, [R44+UR5+0x5800] ;  /* 0x005800052c04783b */ /* 0x000e280008000200 */
[----:B------:R-:W-:Y:S04]  /*44440*/  STL [R1+0x332c], R61 ;  /* 0x00332c3d01007387 */ /* 0x000fe80000100800 */
[----:B-1----:R-:W-:Y:S04]  /*44450*/  STL.64 [R1+0xb0], R16 ;  /* 0x0000b01001007387 */ /* 0x002fe80000100a00 */
[----:B------:R1:W-:Y:S04]  /*44460*/  STL.64 [R1+0xb8], R18 ;  /* 0x0000b81201007387 */ /* 0x0003e80000100a00 */
[----:B------:R-:W-:Y:S04]  /*44470*/  STL.64 [R1+0xa0], R12 ;  /* 0x0000a00c01007387 */ /* 0x000fe80000100a00 */
[----:B------:R-:W-:Y:S01]  /*44480*/  STL.64 [R1+0xa8], R14 ;  /* 0x0000a80e01007387 */ /* 0x000fe20000100a00 */
[----:B------:R-:W-:-:S02]  /*44490*/  IMAD.MOV.U32 R26, RZ, RZ, R0 ;  /* 0x000000ffff1a7224 */ /* 0x000fc400078e0000 */
[----:B------:R-:W-:Y:S01]  /*444a0*/  IMAD.MOV.U32 R27, RZ, RZ, R60 ;  /* 0x000000ffff1b7224 */ /* 0x000fe200078e003c */
[----:B------:R-:W2:Y:S04]  /*444b0*/  LDSM.16.M88.4 R12, [R44+UR5+0x6800] ;  /* 0x006800052c0c783b */ /* 0x000ea80008000200 */
[----:B0-----:R-:W-:Y:S04]  /*444c0*/  STL.64 [R1+0x90], R4 ;  /* 0x0000900401007387 */ /* 0x001fe80000100a00 */
[----:B------:R-:W-:Y:S04]  /*444d0*/  STL.64 [R1+0x98], R6 ;  /* 0x0000980601007387 */ /* 0x000fe80000100a00 */
[----:B------:R-:W3:Y:S04]  /*444e0*/  LDL.LU R52, [R1+0x4d0] ;  /* 0x0004d00001347983 */ /* 0x000ee80000300800 */
[----:B------:R-:W3:Y:S04]  /*444f0*/  LDL.LU R53, [R1+0x4d4] ;  /* 0x0004d40001357983 */ /* 0x000ee80000300800 */
[----:B------:R-:W4:Y:S04]  /*44500*/  LDL.LU R54, [R1+0x4d8] ;  /* 0x0004d80001367983 */ /* 0x000f280000300800 */
[----:B------:R-:W4:Y:S04]  /*44510*/  LDL.LU R55, [R1+0x4dc] ;  /* 0x0004dc0001377983 */ /* 0x000f280000300800 */
[----:B----4-:R-:W-:Y:S04]  /*44520*/  STL.64 [R1+0x33c0], R54 ;  /* 0x0033c03601007387 */ /* 0x010fe80000100a00 */
[----:B---3--:R0:W-:Y:S04]  /*44530*/  STL.64 [R1+0x33b8], R52 ;  /* 0x0033b83401007387 */ /* 0x0081e80000100a00 */
[----:B------:R-:W3:Y:S04]  /*44540*/  LDL.LU R3, [R1+0x3428] ;  /* 0x0034280001037983 */ /* 0x000ee80000300800 */
[----:B------:R-:W4:Y:S04]  /*44550*/  LDL.LU R2, [R1+0x3424] ;  /* 0x0034240001027983 */ /* 0x000f280000300800 */
[----:B------:R0:W-:Y:S04]  /*44560*/  STL.64 [R1+0x33c8], R58 ;  /* 0x0033c83a01007387 */ /* 0x0001e80000100a00 */
[----:B------:R-:W2:Y:S04]  /*44570*/  LDL.LU R0, [R1+0x3420] ;  /* 0x0034200001007983 */ /* 0x000ea80000300800 */
[----:B------:R-:W1:Y:S04]  /*44580*/  LDL.LU R60, [R1+0x341c] ;  /* 0x00341c00013c7983 */ /* 0x000e680000300800 */
[----:B------:R-:W-:Y:S04]  /*44590*/  STL.64 [R1+0x33d0], R26 ;  /* 0x0033d01a01007387 */ /* 0x000fe80000100a00 */
[----:B------:R-:W2:Y:S04]  /*445a0*/  LDL.LU R28, [R1+0x490] ;  /* 0x00049000011c7983 */ /* 0x000ea80000300800 */
[----:B------:R-:W2:Y:S04]  /*445b0*/  LDL.LU R29, [R1+0x494] ;  /* 0x00049400011d7983 */ /* 0x000ea80000300800 */
[----:B------:R-:W2:Y:S04]  /*445c0*/  LDL.LU R30, [R1+0x498] ;  /* 0x00049800011e7983 */ /* 0x000ea80000300800 */
[----:B------:R-:W2:Y:S01]  /*445d0*/  LDL.LU R31, [R1+0x49c] ;  /* 0x00049c00011f7983 */ /* 0x000ea20000300800 */
[----:B---3--:R-:W-:-:S02]  /*445e0*/  IMAD.MOV.U32 R35, RZ, RZ, R3 ;  /* 0x000000ffff237224 */ /* 0x008fc400078e0003 */
[----:B----4-:R-:W-:Y:S01]  /*445f0*/  IMAD.MOV.U32 R34, RZ, RZ, R2 ;  /* 0x000000ffff227224 */ /* 0x010fe200078e0002 */
[----:B--2---:R2:W-:Y:S04]  /*44600*/  STL.64 [R1+0x33e0], R30 ;  /* 0x0033e01e01007387 */ /* 0x0045e80000100a00 */
[----:B------:R-:W-:Y:S04]  /*44610*/  STL.64 [R1+0x33d8], R28 ;  /* 0x0033d81c01007387 */ /* 0x000fe80000100a00 */
[----:B------:R-:W3:Y:S04]  /*44620*/  LDL.LU R2, [R1+0x3418] ;  /* 0x0034180001027983 */ /* 0x000ee80000300800 */
[----:B------:R-:W4:Y:S04]  /*44630*/  LDL.LU R3, [R1+0x3414] ;  /* 0x0034140001037983 */ /* 0x000f280000300800 */
[----:B------:R0:W-:Y:S04]  /*44640*/  STL.64 [R1+0x33e8], R34 ;  /* 0x0033e82201007387 */ /* 0x0001e80000100a00 */
[----:B------:R-:W2:Y:S04]  /*44650*/  LDL.LU R36, [R1+0x3f0] ;  /* 0x0003f00001247983 */ /* 0x000ea80000300800 */
[----:B------:R-:W2:Y:S04]  /*44660*/  LDL.LU R37, [R1+0x3f4] ;  /* 0x0003f40001257983 */ /* 0x000ea80000300800 */
[----:B------:R-:W2:Y:S04]  /*44670*/  LDL.LU R38, [R1+0x3f8] ;  /* 0x0003f80001267983 */ /* 0x000ea80000300800 */
[----:B------:R-:W2:Y:S01]  /*44680*/  LDL.LU R39, [R1+0x3fc] ;  /* 0x0003fc0001277983 */ /* 0x000ea20000300800 */
[----:B-1----:R-:W-:-:S03]  /*44690*/  IMAD.MOV.U32 R18, RZ, RZ, R60 ;  /* 0x000000ffff127224 */ /* 0x002fc600078e003c */
[----:B------:R-:W2:Y:S01]  /*446a0*/  LDL.LU R60, [R1+0x3410] ;  /* 0x00341000013c7983 */ /* 0x000ea20000300800 */
[----:B------:R-:W-:-:S03]  /*446b0*/  IMAD.MOV.U32 R19, RZ, RZ, R0 ;  /* 0x000000ffff137224 */ /* 0x000fc600078e0000 */
[----:B------:R-:W2:Y:S04]  /*446c0*/  LDL.LU R0, [R1+0x340c] ;  /* 0x00340c0001007983 */ /* 0x000ea80000300800 */
[----:B0-----:R-:W2:Y:S04]  /*446d0*/  LDL.LU R52, [R1+0x3e0] ;  /* 0x0003e00001347983 */ /* 0x001ea80000300800 */
[----:B------:R-:W2:Y:S04]  /*446e0*/  LDL.LU R53, [R1+0x3e4] ;  /* 0x0003e40001357983 */ /* 0x000ea80000300800 */
[----:B------:R-:W2:Y:S04]  /*446f0*/  LDL.LU R54, [R1+0x3e8] ;  /* 0x0003e80001367983 */ /* 0x000ea80000300800 */
[----:B------:R-:W2:Y:S01]  /*44700*/  LDL.LU R55, [R1+0x3ec] ;  /* 0x0003ec0001377983 */ /* 0x000ea20000300800 */
[----:B------:R-:W-:-:S02]  /*44710*/  IMAD.MOV.U32 R43, RZ, RZ, R4 ;  /* 0x000000ffff2b7224 */ /* 0x000fc400078e0004 */
[----:B---3--:R-:W-:Y:S02]  /*44720*/  IMAD.MOV.U32 R59, RZ, RZ, R2 ;  /* 0x000000ffff3b7224 */ /* 0x008fe400078e0002 */
[----:B----4-:R-:W-:Y:S02]  /*44730*/  IMAD.MOV.U32 R58, RZ, RZ, R3 ;  /* 0x000000ffff3a7224 */ /* 0x010fe400078e0003 */
[----:B------:R-:W3:Y:S04]  /*44740*/  LDL.LU R3, [R1+0x3408] ;  /* 0x0034080001037983 */ /* 0x000ee80000300800 */
[----:B------:R-:W4:Y:S01]  /*44750*/  LDL.LU R2, [R1+0x3404] ;  /* 0x0034040001027983 */ /* 0x000f220000300800 */
[----:B--2---:R-:W-:Y:S02]  /*44760*/  IMAD.MOV.U32 R31, RZ, RZ, R60 ;  /* 0x000000ffff1f7224 */ /* 0x004fe400078e003c */
[----:B------:R-:W-:-:S02]  /*44770*/  IMAD.MOV.U32 R30, RZ, RZ, R0 ;  /* 0x000000ffff1e7224 */ /* 0x000fc400078e0000 */
[----:B------:R-:W2:Y:S04]  /*44780*/  LDL.LU R0, [R1+0x3400] ;  /* 0x0034000001007983 */ /* 0x000ea80000300800 */
[----:B------:R-:W2:Y:S04]  /*44790*/  LDL.LU R60, [R1+0x33fc] ;  /* 0x0033fc00013c7983 */ /* 0x000ea80000300800 */
[----:B------:R-:W3:Y:S04]  /*447a0*/  LDL.LU R32, [R1+0x3c0] ;  /* 0x0003c00001207983 */ /* 0x000ee80000300800 */
[----:B------:R-:W3:Y:S04]  /*447b0*/  LDL.LU R33, [R1+0x3c4] ;  /* 0x0003c40001217983 */ /* 0x000ee80000300800 */
[----:B------:R-:W3:Y:S04]  /*447c0*/  LDL.LU R34, [R1+0x3c8] ;  /* 0x0003c80001227983 */ /* 0x000ee80000300800 */
        /* <DEDUP_REMOVED lines=9> */
[----:B------:R-:W-:Y:S04]  /*44860*/  STL [R1+0x3330], R43 ;  /* 0x0033302b01007387 */ /* 0x000fe80000100800 */
[----:B------:R-:W4:Y:S04]  /*44870*/  LDL.LU R4, [R1+0x500] ;  /* 0x0005000001047983 */ /* 0x000f280000300800 */
[----:B------:R-:W-:Y:S04]  /*44880*/  STL.64 [R1+0x80], R48 ;  /* 0x0000803001007387 */ /* 0x000fe80000100a00 */
[----:B------:R-:W-:Y:S04]  /*44890*/  STL.64 [R1+0x88], R50 ;  /* 0x0000883201007387 */ /* 0x000fe80000100a00 */
[----:B------:R-:W0:Y:S04]  /*448a0*/  LDSM.16.M88.4 R48, [R44+UR5+0x7000] ;  /* 0x007000052c30783b */ /* 0x000e280008000200 */
[----:B------:R1:W-:Y:S01]  /*448b0*/  STL.64 [R1+0x70], R12 ;  /* 0x0000700c01007387 */ /* 0x0003e20000100a00 */
[----:B------:R-:W-:-:S03]  /*448c0*/  IMAD.MOV.U32 R42, RZ, RZ, R5 ;  /* 0x000000ffff2a7224 */ /* 0x000fc600078e0005 */
[----:B------:R1:W-:Y:S04]  /*448d0*/  STL.64 [R1+0x78], R14 ;  /* 0x0000780e01007387 */ /* 0x0003e80000100a00 */
[----:B------:R-:W4:Y:S04]  /*448e0*/  LDL.LU R5, [R1+0x504] ;  /* 0x0005040001057983 */ /* 0x000f280000300800 */
[----:B------:R-:W4:Y:S04]  /*448f0*/  LDL.LU R6, [R1+0x508] ;  /* 0x0005080001067983 */ /* 0x000f280000300800 */
[----:B------:R-:W4:Y:S04]  /*44900*/  LDL.LU R7, [R1+0x50c] ;  /* 0x00050c0001077983 */ /* 0x000f280000300800 */
[----:B------:R-:W0:Y:S04]  /*44910*/  LDSM.16.M88.4 R44, [R44+UR5+0x7800] ;  /* 0x007800052c2c783b */ /* 0x000e280008000200 */
[----:B-1----:R-:W4:Y:S04]  /*44920*/  LDL.LU R12, [R1+0x4f0] ;  /* 0x0004f000010c7983 */ /* 0x002f280000300800 */
[----:B------:R-:W4:Y:S04]  /*44930*/  LDL.LU R13, [R1+0x4f4] ;  /* 0x0004f400010d7983 */ /* 0x000f280000300800 */
[----:B------:R-:W4:Y:S04]  /*44940*/  LDL.LU R14, [R1+0x4f8] ;  /* 0x0004f800010e7983 */ /* 0x000f280000300800 */
[----:B------:R-:W4:Y:S04]  /*44950*/  LDL.LU R15, [R1+0x4fc] ;  /* 0x0004fc00010f7983 */ /* 0x000f280000300800 */
[----:B0-----:R-:W-:Y:S01]  /*44960*/  STL.64 [R1+0x60], R48 ;  /* 0x0000603001007387 */ /* 0x001fe20000100a00 */
[----:B------:R-:W-:-:S03]  /*44970*/  IMAD.MOV.U32 R43, RZ, RZ, R48 ;  /* 0x000000ffff2b7224 */ /* 0x000fc600078e0030 */
[----:B------:R-:W-:Y:S01]  /*44980*/  STL.64 [R1+0x68], R50 ;  /* 0x0000683201007387 */ /* 0x000fe20000100a00 */
[----:B------:R-:W-:-:S03]  /*44990*/  IMAD.MOV.U32 R61, RZ, RZ, R49 ;  /* 0x000000ffff3d7224 */ /* 0x000fc600078e0031 */
[----:B------:R-:W-:Y:S04]  /*449a0*/  STL [R1+0x3024], R46 ;  /* 0x0030242e01007387 */ /* 0x000fe80000100800 */
[----:B------:R-:W-:Y:S04]  /*449b0*/  STL [R1+0x3020], R47 ;  /* 0x0030202f01007387 */ /* 0x000fe80000100800 */
[----:B--2---:R-:W0:Y:S01]  /*449c0*/  LDSM.16.MT88.4 R48, [R60+UR5+0x9000] ;  /* 0x009000053c30783b */ /* 0x004e220008004200 */
[C---:B---3--:R-:W-:Y:S08]  /*449d0*/  HMMA.16816.F32 R28, R8.reuse, R30, R32 ;  /* 0x0000001e081c723c */ /* 0x048ff00000001820 */
[----:B----4-:R-:W-:Y:S01]  /*449e0*/  HMMA.16816.F32 R56, R8, R58, R24 ;  /* 0x0000003a0838723c */ /* 0x010fe20000001818 */
[----:B0-----:R0:W-:Y:S04]  /*449f0*/  STL.64 [R1+0x3280], R50 ;  /* 0x0032803201007387 */ /* 0x0011e80000100a00 */
[----:B------:R1:W-:Y:S01]  /*44a00*/  STL.64 [R1+0x3278], R48 ;  /* 0x0032783001007387 */ /* 0x0003e20000100a00 */
[----:B0-----:R-:W-:-:S03]  /*44a10*/  IMAD.MOV.U32 R50, RZ, RZ, R2 ;  /* 0x000000ffff327224 */ /* 0x001fc600078e0002 */
[----:B-1----:R-:W2:Y:S01]  /*44a20*/  LDL.LU R48, [R1+0x210] ;  /* 0x0002100001307983 */ /* 0x002ea20000300800 */
[----:B------:R-:W-:-:S03]  /*44a30*/  IMAD.MOV.U32 R49, RZ, RZ, R0 ;  /* 0x000000ffff317224 */ /* 0x000fc600078e0000 */
[----:B------:R-:W3:Y:S04]  /*44a40*/  LDL.LU R0, [R1+0x33f8] ;  /* 0x0033f80001007983 */ /* 0x000ee80000300800 */
[----:B------:R-:W4:Y:S01]  /*44a50*/  LDL.LU R2, [R1+0x33f4] ;  /* 0x0033f40001027983 */ /* 0x000f220000300800 */
[----:B------:R-:W-:-:S03]  /*44a60*/  MOV R51, R3 ;  /* 0x0000000300337202 */ /* 0x000fc60000000f00 */
[----:B------:R-:W2:Y:S04]  /*44a70*/  LDL.LU R3, [R1+0x33f0] ;  /* 0x0033f00001037983 */ /* 0x000ea80000300800 */
[----:B------:R-:W-:Y:S04]  /*44a80*/  STL [R1+0x3038], R60 ;  /* 0x0030383c01007387 */ /* 0x000fe80000100800 */
[----:B------:R-:W2:Y:S04]  /*44a90*/  LDL.LU.64 R34, [R1+0x33e8] ;  /* 0x0033e80001227983 */ /* 0x000ea80000300a00 */
[----:B------:R-:W-:Y:S04]  /*44aa0*/  STL.64 [R1+0x440], R28 ;  /* 0x0004401c01007387 */ /* 0x000fe80000100a00 */
[----:B------:R0:W-:Y:S04]  /*44ab0*/  STL.64 [R1+0x448], R30 ;  /* 0x0004481e01007387 */ /* 0x0001e80000100a00 */
[----:B0-----:R-:W3:Y:S04]  /*44ac0*/  LDL.LU.64 R30, [R1+0x33e0] ;  /* 0x0033e000011e7983 */ /* 0x001ee80000300a00 */
[----:B------:R-:W3:Y:S04]  /*44ad0*/  LDL.LU.64 R28, [R1+0x33d8] ;  /* 0x0033d800011c7983 */ /* 0x000ee80000300a00 */
[----:B------:R-:W3:Y:S04]  /*44ae0*/  LDL.LU.64 R26, [R1+0x33d0] ;  /* 0x0033d000011a7983 */ /* 0x000ee80000300a00 */
[----:B------:R-:W-:Y:S04]  /*44af0*/  STL.64 [R1+0x430], R56 ;  /* 0x0004303801007387 */ /* 0x000fe80000100a00 */
[----:B------:R0:W-:Y:S04]  /*44b00*/  STL.64 [R1+0x438], R58 ;  /* 0x0004383a01007387 */ /* 0x0001e80000100a00 */
[----:B0-----:R-:W4:Y:S01]  /*44b10*/  LDL.LU.64 R58, [R1+0x33c8] ;  /* 0x0033c800013a7983 */ /* 0x001f220000300a00 */
[----:B------:R-:W-:Y:S03]  /*44b20*/  HMMA.16816.F32 R16, R8, R18, R52 ;  /* 0x000000120810723c */ /* 0x000fe60000001834 */
[----:B------:R-:W4:Y:S04]  /*44b30*/  LDL.LU.64 R54, [R1+0x33c0] ;  /* 0x0033c00001367983 */ /* 0x000f280000300a00 */
[----:B------:R-:W4:-:S12]  /*44b40*/  LDL.LU.64 R52, [R1+0x33b8] ;  /* 0x0033b80001347983 */ /* 0x000f180000300a00 */
[----:B------:R-:W-:Y:S04]  /*44b50*/  STL.64 [R1+0x420], R16 ;  /* 0x0004201001007387 */ /* 0x000fe80000100a00 */
[----:B------:R0:W-:Y:S04]  /*44b60*/  STL.64 [R1+0x428], R18 ;  /* 0x0004281201007387 */ /* 0x0001e80000100a00 */
[----:B0-----:R-:W4:Y:S04]  /*44b70*/  LDL.LU.64 R18, [R1+0x33b0] ;  /* 0x0033b00001127983 */ /* 0x001f280000300a00 */
[----:B------:R-:W4:Y:S01]  /*44b80*/  LDL.LU.64 R16, [R1+0x33a8] ;  /* 0x0033a80001107983 */ /* 0x000f220000300a00 */
[C---:B--2---:R-:W-:Y:S03]  /*44b90*/  HMMA.16816.F32 R32, R8.reuse, R34, R36 ;  /* 0x000000220820723c */ /* 0x044fe60000001824 */
[----:B------:R-:W2:Y:S05]  /*44ba0*/  LDL.LU.64 R36, [R1+0x33a0] ;  /* 0x0033a00001247983 */ /* 0x000eaa0000300a00 */
[C---:B---3--:R-:W-:Y:S11]  /*44bb0*/  HMMA.16816.F32 R24, R8.reuse, R26, R28 ;  /* 0x0000001a0818723c */ /* 0x048ff6000000181c */
[----:B------:R0:W-:Y:S01]  /*44bc0*/  STL.64 [R1+0x400], R32 ;  /* 0x0004002001007387 */ /* 0x0001e20000100a00 */
[C---:B----4-:R-:W-:Y:S03]  /*44bd0*/  HMMA.16816.F32 R56, R8.reuse, R58, R20 ;  /* 0x0000003a0838723c */ /* 0x050fe60000001814 */
[----:B------:R-:W-:Y:S04]  /*44be0*/  STL.64 [R1+0x408], R34 ;  /* 0x0004082201007387 */ /* 0x000fe80000100a00 */
[----:B0-----:R-:W3:Y:S04]  /*44bf0*/  LDL.LU.64 R32, [R1+0x3398] ;  /* 0x0033980001207983 */ /* 0x001ee80000300a00 */
[----:B------:R-:W4:Y:S04]  /*44c00*/  LDL.LU.64 R28, [R1+0x3390] ;  /* 0x00339000011c7983 */ /* 0x000f280000300a00 */
[----:B------:R-:W-:Y:S04]  /*44c10*/  STL.64 [R1+0x3f0], R24 ;  /* 0x0003f01801007387 */ /* 0x000fe80000100a00 */
[----:B------:R0:W-:Y:S04]  /*44c20*/  STL.64 [R1+0x3f8], R26 ;  /* 0x0003f81a01007387 */ /* 0x0001e80000100a00 */
[----:B0-----:R-:W2:Y:S04]  /*44c30*/  LDL.LU R26, [R1+0x3388] ;  /* 0x00338800011a7983 */ /* 0x001ea80000300800 */
[----:B------:R-:W2:Y:S04]  /*44c40*/  LDL.LU.64 R24, [R1+0x3380] ;  /* 0x0033800001187983 */ /* 0x000ea80000300a00 */
[----:B------:R-:W2:Y:S04]  /*44c50*/  LDL.LU.64 R20, [R1+0x3378] ;  /* 0x0033780001147983 */ /* 0x000ea80000300a00 */
        /* <DEDUP_REMOVED lines=21> */
[----:B----4-:R0:W-:Y:S04]  /*44db0*/  STL.64 [R1+0x3188], R52 ;  /* 0x0031883401007387 */ /* 0x0101e80000100a00 */
[----:B0-----:R-:W4:Y:S01]  /*44dc0*/  LDL.LU R52, [R1+0x230] ;  /* 0x0002300001347983 */ /* 0x001f220000300800 */
[----:B--2---:R-:W-:Y:S03]  /*44dd0*/  HMMA.16816.F32 R8, R8, R6, R12 ;  /* 0x000000060808723c */ /* 0x004fe6000000180c */
[----:B------:R-:W4:Y:S04]  /*44de0*/  LDL.LU.64 R14, [R1+0x3340] ;  /* 0x00334000010e7983 */ /* 0x000f280000300a00 */
[----:B------:R-:W4:Y:S01]  /*44df0*/  LDL.LU.64 R12, [R1+0x3338] ;  /* 0x00333800010c7983 */ /* 0x000f220000300a00 */
[----:B------:R-:W-:-:S02]  /*44e00*/  IMAD.MOV.U32 R53, RZ, RZ, R3 ;  /* 0x000000ffff357224 */ /* 0x000fc400078e0003 */
[----:B------:R-:W-:Y:S02]  /*44e10*/  IMAD.MOV.U32 R54, RZ, RZ, R2 ;  /* 0x000000ffff367224 */ /* 0x000fe400078e0002 */
[----:B------:R-:W-:-:S07]  /*44e20*/  IMAD.MOV.U32 R55, RZ, RZ, R0 ;  /* 0x000000ffff377224 */ /* 0x000fce00078e0000 */
[----:B------:R-:W-:Y:S04]  /*44e30*/  STL.64 [R1+0x240], R8 ;  /* 0x0002400801007387 */ /* 0x000fe80000100a00 */
[----:B------:R3:W-:Y:S01]  /*44e40*/  STL.64 [R1+0x248], R10 ;  /* 0x0002480a01007387 */ /* 0x0007e20000100a00 */
[C---:B----4-:R-:W-:Y:S08]  /*44e50*/  HMMA.16816.F32 R52, R12.reuse, R16, R52 ;  /* 0x000000100c34723c */ /* 0x050ff00000001834 */
[C---:B---3--:R-:W-:Y:S08]  /*44e60*/  HMMA.16816.F32 R8, R12.reuse, R20, R56 ;  /* 0x000000140c08723c */ /* 0x048ff00000001838 */
[----:B------:R-:W-:Y:S03]  /*44e70*/  HMMA.16816.F32 R48, R12, R24, R48 ;  /* 0x000000180c30723c */ /* 0x000fe60000001830 */
[----:B------:R0:W-:Y:S08]  /*44e80*/  STL.64 [R1+0x230], R52 ;  /* 0x0002303401007387 */ /* 0x0001f00000100a00 */
[----:B------:R-:W-:Y:S01]  /*44e90*/  IMAD.MOV.U32 R27, RZ, RZ, R8 ;  /* 0x000000ffff1b7224 */ /* 0x000fe200078e0008 */
[----:B------:R1:W-:Y:S01]  /*44ea0*/  STL.64 [R1+0x238], R54 ;  /* 0x0002383601007387 */ /* 0x0003e20000100a00 */
[----:B------:R-:W-:-:S03]  /*44eb0*/  IMAD.MOV.U32 R3, RZ, RZ, R9 ;  /* 0x000000ffff037224 */ /* 0x000fc600078e0009 */
[----:B------:R-:W2:Y:S01]  /*44ec0*/  LDL.LU R8, [R1+0x1f0] ;  /* 0x0001f00001087983 */ /* 0x000ea20000300800 */
[----:B------:R-:W-:-:S03]  /*44ed0*/  IMAD.MOV.U32 R2, RZ, RZ, R10 ;  /* 0x000000ffff027224 */ /* 0x000fc600078e000a */
[----:B------:R-:W2:Y:S01]  /*44ee0*/  LDL.LU R9, [R1+0x1f4] ;  /* 0x0001f40001097983 */ /* 0x000ea20000300800 */
[----:B------:R-:W-:-:S03]  /*44ef0*/  IMAD.MOV.U32 R0, RZ, RZ, R11 ;  /* 0x000000ffff007224 */ /* 0x000fc600078e000b */
[----:B------:R-:W2:Y:S04]  /*44f00*/  LDL.LU R10, [R1+0x1f8] ;  /* 0x0001f800010a7983 */ /* 0x000ea80000300800 */
[----:B------:R-:W2:Y:S04]  /*44f10*/  LDL.LU R11, [R1+0x1fc] ;  /* 0x0001fc00010b7983 */ /* 0x000ea80000300800 */
[----:B0-----:R-:W3:Y:S04]  /*44f20*/  LDL.LU R52, [R1+0x1e0] ;  /* 0x0001e00001347983 */ /* 0x001ee80000300800 */
[----:B------:R-:W3:Y:S04]  /*44f30*/  LDL.LU R53, [R1+0x1e4] ;  /* 0x0001e40001357983 */ /* 0x000ee80000300800 */
[----:B-1----:R-:W3:Y:S04]  /*44f40*/  LDL.LU R54, [R1+0x1e8] ;  /* 0x0001e80001367983 */ /* 0x002ee80000300800 */
[----:B------:R-:W3:Y:S04]  /*44f50*/  LDL.LU R55, [R1+0x1ec] ;  /* 0x0001ec0001377983 */ /* 0x000ee80000300800 */
[----:B------:R-:W-:Y:S04]  /*44f60*/  STL [R1+0x3030], R0 ;  /* 0x0030300001007387 */ /* 0x000fe80000100800 */
[----:B------:R-:W-:Y:S04]  /*44f70*/  STL [R1+0x302c], R2 ;  /* 0x00302c0201007387 */ /* 0x000fe80000100800 */
[----:B------:R-:W-:Y:S01]  /*44f80*/  STL [R1+0x3028], R3 ;  /* 0x0030280301007387 */ /* 0x000fe20000100800 */
[----:B------:R-:W-:-:S02]  /*44f90*/  IMAD.MOV.U32 R30, RZ, RZ, R48 ;  /* 0x000000ffff1e7224 */ /* 0x000fc400078e0030 */
[----:B------:R-:W-:Y:S02]  /*44fa0*/  IMAD.MOV.U32 R31, RZ, RZ, R49 ;  /* 0x000000ffff1f7224 */ /* 0x000fe400078e0031 */
[----:B------:R-:W-:Y:S01]  /*44fb0*/  IMAD.MOV.U32 R22, RZ, RZ, R50 ;  /* 0x000000ffff167224 */ /* 0x000fe200078e0032 */
[----:B------:R-:W4:Y:S04]  /*44fc0*/  LDL.LU R48, [R1+0x1d0] ;  /* 0x0001d00001307983 */ /* 0x000f280000300800 */
[----:B------:R-:W4:Y:S01]  /*44fd0*/  LDL.LU R49, [R1+0x1d4] ;  /* 0x0001d40001317983 */ /* 0x000f220000300800 */
[----:B------:R-:W-:Y:S02]  /*44fe0*/  IMAD.MOV.U32 R50, RZ, RZ, R4 ;  /* 0x000000ffff327224 */ /* 0x000fe400078e0004 */
[----:B------:R-:W-:Y:S01]  /*44ff0*/  IMAD.MOV.U32 R23, RZ, RZ, R51 ;  /* 0x000000ffff177224 */ /* 0x000fe200078e0033 */
[----:B------:R-:W3:Y:S04]  /*45000*/  LDL.LU R4, [R1+0x3334] ;  /* 0x0033340001047983 */ /* 0x000ee80000300800 */
[----:B------:R-:W4:Y:S04]  /*45010*/  LDL.LU R51, [R1+0x1dc] ;  /* 0x0001dc0001337983 */ /* 0x000f280000300800 */
[----:B------:R-:W-:Y:S04]  /*45020*/  STL.64 [R1+0x3270], R26 ;  /* 0x0032701a01007387 */ /* 0x000fe80000100a00 */
[----:B------:R0:W-:Y:S04]  /*45030*/  STL.64 [R1+0x3268], R24 ;  /* 0x0032681801007387 */ /* 0x0001e80000100a00 */
[----:B0-----:R-:W4:Y:S04]  /*45040*/  LDL.LU R24, [R1+0x200] ;  /* 0x0002000001187983 */ /* 0x001f280000300800 */
[----:B------:R-:W4:Y:S04]  /*45050*/  LDL.LU R25, [R1+0x204] ;  /* 0x0002040001197983 */ /* 0x000f280000300800 */
[----:B------:R-:W4:Y:S01]  /*45060*/  LDL.LU R26, [R1+0x208] ;  /* 0x00020800011a7983 */ /* 0x000f220000300800 */
[----:B------:R-:W-:-:S02]  /*45070*/  IMAD.MOV.U32 R56, RZ, RZ, R19 ;  /* 0x000000ffff387224 */ /* 0x000fc400078e0013 */
[----:B------:R-:W-:Y:S01]  /*45080*/  IMAD.MOV.U32 R57, RZ, RZ, R18 ;  /* 0x000000ffff397224 */ /* 0x000fe200078e0012 */
[----:B------:R-:W-:Y:S04]  /*45090*/  STL [R1+0x3068], R23 ;  /* 0x0030681701007387 */ /* 0x000fe80000100800 */
[----:B------:R0:W-:Y:S04]  /*450a0*/  STL [R1+0x3040], R22 ;  /* 0x0030401601007387 */ /* 0x0001e80000100800 */
[----:B------:R1:W-:Y:S04]  /*450b0*/  STL [R1+0x303c], R31 ;  /* 0x00303c1f01007387 */ /* 0x0003e80000100800 */
[----:B------:R0:W-:Y:S01]  /*450c0*/  STL [R1+0x3034], R30 ;  /* 0x0030341e01007387 */ /* 0x0001e20000100800 */
[----:B--2---:R-:W-:Y:S01]  /*450d0*/  HMMA.16816.F32 R8, R12, R32, R8 ;  /* 0x000000200c08723c */ /* 0x004fe20000001808 */
[----:B---3--:R-:W-:-:S15]  /*450e0*/  IMAD.MOV.U32 R27, RZ, RZ, R4 ;  /* 0x000000ffff1b7224 */ /* 0x008fde00078e0004 */
[----:B------:R-:W-:-:S03]  /*450f0*/  NOP ;  /* 0x0000000000007918 */ /* 0x000fc60000000000 */
[----:B------:R-:W-:Y:S02]  /*45100*/  IMAD.MOV.U32 R34, RZ, RZ, R8 ;  /* 0x000000ffff227224 */ /* 0x000fe400078e0008 */
[----:B------:R-:W-:Y:S02]  /*45110*/  IMAD.MOV.U32 R18, RZ, RZ, R9 ;  /* 0x000000ffff127224 */ /* 0x000fe400078e0009 */
[----:B------:R-:W-:Y:S02]  /*45120*/  IMAD.MOV.U32 R19, RZ, RZ, R10 ;  /* 0x000000ffff137224 */ /* 0x000fe400078e000a */
[----:B------:R-:W-:Y:S01]  /*45130*/  IMAD.MOV.U32 R35, RZ, RZ, R11 ;  /* 0x000000ffff237224 */ /* 0x000fe200078e000b */
[----:B------:R-:W2:Y:S01]  /*45140*/  LDSM.16.MT88.4 R4, [R5+UR5+0x9000] ;  /* 0x009000050504783b */ /* 0x000ea20008004200 */
[C---:B------:R-:W-:Y:S08]  /*45150*/  HMMA.16816.F32 R8, R12.reuse, R36, R52 ;  /* 0x000000240c08723c */ /* 0x040ff00000001834 */
[----:B----4-:R-:W-:Y:S11]  /*45160*/  HMMA.16816.F32 R24, R12, R28, R24 ;  /* 0x0000001c0c18723c */ /* 0x010ff60000001818 */
[----:B------:R-:W-:-:S02]  /*45170*/  IMAD.MOV.U32 R46, RZ, RZ, R8 ;  /* 0x000000ffff2e7224 */ /* 0x000fc400078e0008 */
[----:B------:R-:W-:Y:S02]  /*45180*/  IMAD.MOV.U32 R47, RZ, RZ, R9 ;  /* 0x000000ffff2f7224 */ /* 0x000fe400078e0009 */
[----:B------:R-:W-:Y:S02]  /*45190*/  IMAD.MOV.U32 R38, RZ, RZ, R10 ;  /* 0x000000ffff267224 */ /* 0x000fe400078e000a */
[----:B------:R-:W-:Y:S02]  /*451a0*/  IMAD.MOV.U32 R39, RZ, RZ, R11 ;  /* 0x000000ffff277224 */ /* 0x000fe400078e000b */
[----:B------:R-:W-:Y:S01]  /*451b0*/  HMMA.16816.F32 R8, R12, R40, R48 ;  /* 0x000000280c08723c */ /* 0x000fe20000001830 */
[----:B------:R-:W-:Y:S02]  /*451c0*/  IMAD.MOV.U32 R3, RZ, RZ, R27 ;  /* 0x000000ffff037224 */ /* 0x000fe400078e001b */
[----:B------:R-:W-:Y:S01]  /*451d0*/  IMAD.MOV.U32 R2, RZ, RZ, R26 ;  /* 0x000000ffff027224 */ /* 0x000fe200078e001a */
[----:B------:R-:W-:Y:S01]  /*451e0*/  MOV R0, R25 ;  /* 0x0000001900007202 */ /* 0x000fe20000000f00 */
[----:B------:R-:W-:Y:S04]  /*451f0*/  STL [R1+0x200], R24 ;  /* 0x0002001801007387 */ /* 0x000fe80000100800 */
[----:B------:R-:W-:Y:S04]  /*45200*/  STL [R1+0x30cc], R3 ;  /* 0x0030cc0301007387 */ /* 0x000fe80000100800 */
[----:B------:R-:W-:Y:S04]  /*45210*/  STL [R1+0x30c8], R2 ;  /* 0x0030c80201007387 */ /* 0x000fe80000100800 */
[----:B------:R-:W-:Y:S04]  /*45220*/  STL [R1+0x306c], R0 ;  /* 0x00306c0001007387 */ /* 0x000fe80000100800 */
[----:B------:R-:W-:Y:S04]  /*45230*/  STL.64 [R1+0x32a0], R34 ;  /* 0x0032a02201007387 */ /* 0x000fe80000100a00 */
[----:B------:R-:W-:Y:S04]  /*45240*/  STL.64 [R1+0x3298], R32 ;  /* 0x0032982001007387 */ /* 0x000fe80000100a00 */
[----:B------:R-:W-:Y:S04]  /*45250*/  STL.64 [R1+0x3290], R18 ;  /* 0x0032901201007387 */ /* 0x000fe80000100a00 */
[----:B------:R3:W-:Y:S04]  /*45260*/  STL.64 [R1+0x3288], R16 ;  /* 0x0032881001007387 */ /* 0x0007e80000100a00 */
[----:B------:R-:W-:Y:S04]  /*45270*/  STL.64 [R1+0x32c0], R38 ;  /* 0x0032c02601007387 */ /* 0x000fe80000100a00 */
[----:B------:R-:W-:Y:S01]  /*45280*/  STL.64 [R1+0x32b8], R36 ;  /* 0x0032b82401007387 */ /* 0x000fe20000100a00 */
[----:B0-----:R-:W-:-:S03]  /*45290*/  IMAD.MOV.U32 R22, RZ, RZ, R8 ;  /* 0x000000ffff167224 */ /* 0x001fc600078e0008 */
[----:B------:R-:W-:Y:S04]  /*452a0*/  STL.64 [R1+0x32b0], R46 ;  /* 0x0032b02e01007387 */ /* 0x000fe80000100a00 */
[----:B------:R-:W-:Y:S01]  /*452b0*/  STL.64 [R1+0x32a8], R44 ;  /* 0x0032a82c01007387 */ /* 0x000fe20000100a00 */
[----:B-1----:R-:W-:Y:S02]  /*452c0*/  IMAD.MOV.U32 R31, RZ, RZ, R9 ;  /* 0x000000ffff1f7224 */ /* 0x002fe400078e0009 */
[----:B------:R-:W-:Y:S01]  /*452d0*/  IMAD.MOV.U32 R30, RZ, RZ, R11 ;  /* 0x000000ffff1e7224 */ /* 0x000fe200078e000b */
[----:B--2---:R-:W-:Y:S04]  /*452e0*/  STL.64 [R1+0x31d0], R6 ;  /* 0x0031d00601007387 */ /* 0x004fe80000100a00 */
[----:B------:R0:W-:Y:S04]  /*452f0*/  STL.64 [R1+0x31c8], R4 ;  /* 0x0031c80401007387 */ /* 0x0001e80000100a00 */
[----:B------:R-:W-:Y:S04]  /*45300*/  STL [R1+0x32e0], R22 ;  /* 0x0032e01601007387 */ /* 0x000fe80000100800 */
[----:B------:R-:W-:Y:S01]  /*45310*/  STL.64 [R1+0x32d8], R20 ;  /* 0x0032d81401007387 */ /* 0x000fe20000100a00 */
[----:B---3--:R-:W-:Y:S01]  /*45320*/  IMAD.MOV.U32 R16, RZ, RZ, R43 ;  /* 0x000000ffff107224 */ /* 0x008fe200078e002b */
[----:B------:R-:W-:-:S02]  /*45330*/  MOV R17, R61 ;  /* 0x0000003d00117202 */ /* 0x000fc40000000f00 */
[----:B------:R-:W-:Y:S04]  /*45340*/  STL.64 [R1+0x32d0], R30 ;  /* 0x0032d01e01007387 */ /* 0x000fe80000100a00 */
[----:B------:R-:W-:Y:S04]  /*45350*/  STL.64 [R1+0x32c8], R28 ;  /* 0x0032c81c01007387 */ /* 0x000fe80000100a00 */
[----:B------:R-:W2:Y:S04]  /*45360*/  LDL.LU R43, [R1+0x3330] ;  /* 0x00333000012b7983 */ /* 0x000ea80000300800 */
[----:B------:R-:W3:Y:S04]  /*45370*/  LDL.LU R61, [R1+0x332c] ;  /* 0x00332c00013d7983 */ /* 0x000ee80000300800 */
[----:B------:R-:W-:Y:S04]  /*45380*/  STL.64 [R1+0x32e8], R16 ;  /* 0x0032e81001007387 */ /* 0x000fe80000100a00 */
[----:B------:R-:W4:Y:S04]  /*45390*/  LDL.LU R32, [R1+0x330] ;  /* 0x0003300001207983 */ /* 0x000f280000300800 */
[----:B------:R-:W4:Y:S04]  /*453a0*/  LDL.LU R33, [R1+0x334] ;  /* 0x0003340001217983 */ /* 0x000f280000300800 */
[----:B------:R-:W2:Y:S04]  /*453b0*/  LDL.LU R34, [R1+0x338] ;  /* 0x0003380001227983 */ /* 0x000ea80000300800 */
[----:B------:R-:W2:Y:S04]  /*453c0*/  LDL.LU R35, [R1+0x33c] ;  /* 0x00033c0001237983 */ /* 0x000ea80000300800 */
[----:B------:R-:W2:Y:S01]  /*453d0*/  LDL.LU R8, [R1+0x380] ;  /* 0x0003800001087983 */ /* 0x000ea20000300800 */
[----:B------:R-:W-:-:S03]  /*453e0*/  IMAD.MOV.U32 R60, RZ, RZ, R10 ;  /* 0x000000ffff3c7224 */ /* 0x000fc600078e000a */
[----:B------:R-:W2:Y:S04]  /*453f0*/  LDL.LU R9, [R1+0x384] ;  /* 0x0003840001097983 */ /* 0x000ea80000300800 */
[----:B------:R-:W2:Y:S04]  /*45400*/  LDL.LU R10, [R1+0x388] ;  /* 0x00038800010a7983 */ /* 0x000ea80000300800 */
[----:B------:R-:W2:Y:S01]  /*45410*/  LDL.LU R11, [R1+0x38c] ;  /* 0x00038c00010b7983 */ /* 0x000ea20000300800 */
[----:B---3--:R-:W-:-:S03]  /*45420*/  IMAD.MOV.U32 R25, RZ, RZ, R61 ;  /* 0x000000ffff197224 */ /* 0x008fc600078e003d */
[----:B--2---:R-:W-:Y:S04]  /*45430*/  STL.64 [R1+0x3320], R10 ;  /* 0x0033200a01007387 */ /* 0x004fe80000100a00 */
[----:B------:R1:W-:Y:S04]  /*45440*/  STL.64 [R1+0x3318], R8 ;  /* 0x0033180801007387 */ /* 0x0003e80000100a00 */
[----:B------:R-:W2:Y:S04]  /*45450*/  LDL R24, [R1+0xc0] ;  /* 0x0000c00001187983 */ /* 0x000ea80000100800 */
[----:B------:R-:W3:Y:S04]  /*45460*/  LDL.LU R61, [R1+0x3328] ;  /* 0x00332800013d7983 */ /* 0x000ee80000300800 */
[----:B0-----:R-:W2:Y:S04]  /*45470*/  LDL.LU R4, [R1+0x390] ;  /* 0x0003900001047983 */ /* 0x001ea80000300800 */
[----:B------:R-:W2:Y:S04]  /*45480*/  LDL.LU R5, [R1+0x394] ;  /* 0x0003940001057983 */ /* 0x000ea80000300800 */
[----:B------:R-:W2:Y:S04]  /*45490*/  LDL.LU R6, [R1+0x398] ;  /* 0x0003980001067983 */ /* 0x000ea80000300800 */
[----:B------:R-:W2:Y:S04]  /*454a0*/  LDL.LU R7, [R1+0x39c] ;  /* 0x00039c0001077983 */ /* 0x000ea80000300800 */
[----:B-1----:R-:W2:Y:S04]  /*454b0*/  LDL.LU R8, [R1+0x3a0] ;  /* 0x0003a00001087983 */ /* 0x002ea80000300800 */
[----:B------:R-:W2:Y:S04]  /*454c0*/  LDL.LU R9, [R1+0x3a4] ;  /* 0x0003a40001097983 */ /* 0x000ea80000300800 */
[----:B------:R-:W2:Y:S04]  /*454d0*/  LDL.LU R10, [R1+0x3a8] ;  /* 0x0003a800010a7983 */ /* 0x000ea80000300800 */
[----:B------:R-:W2:Y:S04]  /*454e0*/  LDL.LU R11, [R1+0x3ac] ;  /* 0x0003ac00010b7983 */ /* 0x000ea80000300800 */
[----:B------:R-:W3:Y:S04]  /*454f0*/  LDL.64 R52, [R1+0xb0] ;  /* 0x0000b00001347983 */ /* 0x000ee80000100a00 */
[----:B------:R-:W-:Y:S04]  /*45500*/  STL.64 [R1+0x32f8], R34 ;  /* 0x0032f82201007387 */ /* 0x000fe80000100a00 */
[----:B----4-:R-:W-:Y:S04]  /*45510*/  STL.64 [R1+0x32f0], R32 ;  /* 0x0032f02001007387 */ /* 0x010fe80000100a00 */
[----:B------:R-:W4:Y:S04]  /*45520*/  LDL.LU R20, [R1+0x350] ;  /* 0x0003500001147983 */ /* 0x000f280000300800 */
[----:B------:R-:W4:Y:S04]  /*45530*/  LDL.LU R21, [R1+0x354] ;  /* 0x0003540001157983 */ /* 0x000f280000300800 */
[----:B------:R-:W3:Y:S04]  /*45540*/  LDL.LU R22, [R1+0x358] ;  /* 0x0003580001167983 */ /* 0x000ee80000300800 */
[----:B------:R-:W3:Y:S01]  /*45550*/  LDL.LU R23, [R1+0x35c] ;  /* 0x00035c0001177983 */ /* 0x000ee20000300800 */
[----:B------:R-:W-:-:S02]  /*45560*/  IMAD.MOV.U32 R16, RZ, RZ, R43 ;  /* 0x000000ffff107224 */ /* 0x000fc400078e002b */
[----:B------:R-:W-:Y:S01]  /*45570*/  IMAD.MOV.U32 R17, RZ, RZ, R42 ;  /* 0x000000ffff117224 */ /* 0x000fe200078e002a */
[----:B--2---:R-:W-:Y:S01]  /*45580*/  HMMA.16816.F32 R8, R12, R56, R8 ;  /* 0x000000380c08723c */ /* 0x004fe20000001808 */
[----:B---3--:R-:W-:Y:S04]  /*45590*/  STL.64 [R1+0x3308], R22 ;  /* 0x0033081601007387 */ /* 0x008fe80000100a00 */
[----:B----4-:R-:W-:Y:S04]  /*455a0*/  STL.64 [R1+0x3300], R20 ;  /* 0x0033001401007387 */ /* 0x010fe80000100a00 */
[----:B------:R0:W-:Y:S04]  /*455b0*/  STL.64 [R1+0x3310], R16 ;  /* 0x0033101001007387 */ /* 0x0001e80000100a00 */
[----:B0-----:R-:W2:Y:S04]  /*455c0*/  LDL.LU R16, [R1+0x370] ;  /* 0x0003700001107983 */ /* 0x001ea80000300800 */
[----:B------:R-:W2:Y:S04]  /*455d0*/  LDL.LU R17, [R1+0x374] ;  /* 0x0003740001117983 */ /* 0x000ea80000300800 */
[----:B------:R-:W2:Y:S04]  /*455e0*/  LDL.LU R18, [R1+0x378] ;  /* 0x0003780001127983 */ /* 0x000ea80000300800 */
[----:B------:R-:W2:Y:S04]  /*455f0*/  LDL.LU R19, [R1+0x37c] ;  /* 0x00037c0001137983 */ /* 0x000ea80000300800 */
[----:B------:R-:W2:Y:S04]  /*45600*/  LDL.64 R20, [R1+0xa0] ;  /* 0x0000a00001147983 */ /* 0x000ea80000100a00 */
[----:B------:R-:W3:Y:S04]  /*45610*/  LDL.LU R32, [R1+0x360] ;  /* 0x0003600001207983 */ /* 0x000ee80000300800 */
[----:B------:R-:W3:Y:S04]  /*45620*/  LDL.LU R33, [R1+0x364] ;  /* 0x0003640001217983 */ /* 0x000ee80000300800 */
[----:B------:R-:W3:Y:S04]  /*45630*/  LDL.LU R34, [R1+0x368] ;  /* 0x0003680001227983 */ /* 0x000ee80000300800 */
[----:B------:R-:W3:Y:S04]  /*45640*/  LDL.LU R35, [R1+0x36c] ;  /* 0x00036c0001237983 */ /* 0x000ee80000300800 */
[----:B------:R-:W4:Y:S04]  /*45650*/  LDL.64 R28, [R1+0x80] ;  /* 0x00008000011c7983 */ /* 0x000f280000100a00 */
[----:B------:R-:W3:Y:S04]  /*45660*/  LDL.LU R36, [R1+0x340] ;  /* 0x0003400001247983 */ /* 0x000ee80000300800 */
[----:B------:R-:W3:Y:S04]  /*45670*/  LDL.LU R37, [R1+0x344] ;  /* 0x0003440001257983 */ /* 0x000ee80000300800 */
[----:B------:R-:W3:Y:S04]  /*45680*/  LDL.LU R38, [R1+0x348] ;  /* 0x0003480001267983 */ /* 0x000ee80000300800 */
[----:B------:R-:W3:Y:S04]  /*45690*/  LDL.LU R39, [R1+0x34c] ;  /* 0x00034c0001277983 */ /* 0x000ee80000300800 */
[----:B------:R-:W3:Y:S04]  /*456a0*/  LDL.64 R44, [R1+0x70] ;  /* 0x00007000012c7983 */ /* 0x000ee80000100a00 */
[----:B------:R-:W3:Y:S04]  /*456b0*/  LDL.LU R48, [R1+0x1c0] ;  /* 0x0001c00001307983 */ /* 0x000ee80000300800 */
[----:B------:R-:W3:Y:S04]  /*456c0*/  LDL.LU R49, [R1+0x1c4] ;  /* 0x0001c40001317983 */ /* 0x000ee80000300800 */
[----:B------:R-:W3:Y:S04]  /*456d0*/  LDL.LU R50, [R1+0x1c8] ;  /* 0x0001c80001327983 */ /* 0x000ee80000300800 */
[----:B------:R-:W3:Y:S04]  /*456e0*/  LDL.LU R51, [R1+0x1cc] ;  /* 0x0001cc0001337983 */ /* 0x000ee80000300800 */
[----:B------:R0:W-:Y:S01]  /*456f0*/  STL.64 [R1+0x3b8], R10 ;  /* 0x0003b80a01007387 */ /* 0x0001e20000100a00 */
[----:B------:R-:W-:-:S02]  /*45700*/  IMAD.MOV.U32 R42, RZ, RZ, R8 ;  /* 0x000000ffff2a7224 */ /* 0x000fc400078e0008 */
[----:B------:R-:W-:Y:S01]  /*45710*/  IMAD.MOV.U32 R43, RZ, RZ, R9 ;  /* 0x000000ffff2b7224 */ /* 0x000fe200078e0009 */
[----:B0-----:R-:W3:Y:S04]  /*45720*/  LDL.LU.64 R10, [R1+0x3320] ;  /* 0x00332000010a7983 */ /* 0x001ee80000300a00 */
[----:B------:R-:W3:Y:S01]  /*45730*/  LDL.LU.64 R8, [R1+0x3318] ;  /* 0x0033180001087983 */ /* 0x000ee20000300a00 */
[----:B------:R-:W-:Y:S01]  /*45740*/  HMMA.16816.F32 R24, R12, R24, R4 ;  /* 0x000000180c18723c */ /* 0x000fe20000001804 */
[----:B------:R-:W-:Y:S02]  /*45750*/  IMAD.MOV.U32 R4, RZ, RZ, R52 ;  /* 0x000000ffff047224 */ /* 0x000fe400078e0034 */
[----:B------:R-:W-:-:S15]  /*45760*/  IMAD.MOV.U32 R3, RZ, RZ, R53 ;  /* 0x000000ffff037224 */ /* 0x000fde00078e0035 */
[----:B------:R-:W-:Y:S01]  /*45770*/  NOP ;  /* 0x0000000000007918 */ /* 0x000fe20000000000 */
[----:B------:R0:W-:Y:S04]  /*45780*/  STL.64 [R1+0x3a0], R24 ;  /* 0x0003a01801007387 */ /* 0x0001e80000100a00 */
[----:B------:R1:W-:Y:S01]  /*45790*/  STL.64 [R1+0x3a8], R26 ;  /* 0x0003a81a01007387 */ /* 0x0003e20000100a00 */
[C---:B--2---:R-:W-:Y:S08]  /*457a0*/  HMMA.16816.F32 R16, R12.reuse, R20, R16 ;  /* 0x000000140c10723c */ /* 0x044ff00000001810 */
[----:B---3--:R-:W-:-:S15]  /*457b0*/  HMMA.16816.F32 R8, R12, R52, R8 ;  /* 0x000000340c08723c */ /* 0x008fde0000001808 */
[----:B------:R-:W-:-:S04]  /*457c0*/  NOP ;  /* 0x0000000000007918 */ /* 0x000fc80000000000 */
[----:B------:R2:W-:Y:S04]  /*457d0*/  STL.64 [R1+0x390], R8 ;  /* 0x0003900801007387 */ /* 0x0005e80000100a00 */
[----:B------:R3:W-:Y:S04]  /*457e0*/  STL.64 [R1+0x398], R10 ;  /* 0x0003980a01007387 */ /* 0x0007e80000100a00 */
[----:B0-----:R-:W4:Y:S04]  /*457f0*/  LDL.LU R24, [R1+0x320] ;  /* 0x0003200001187983 */ /* 0x001f280000300800 */
[----:B------:R-:W4:Y:S04]  /*45800*/  LDL.LU R25, [R1+0x324] ;  /* 0x0003240001197983 */ /* 0x000f280000300800 */
[----:B-1----:R-:W4:Y:S04]  /*45810*/  LDL.LU R26, [R1+0x328] ;  /* 0x00032800011a7983 */ /* 0x002f280000300800 */
[----:B------:R-:W4:Y:S04]  /*45820*/  LDL.LU R27, [R1+0x32c] ;  /* 0x00032c00011b7983 */ /* 0x000f280000300800 */
[----:B--2---:R-:W2:Y:S04]  /*45830*/  LDL.LU R8, [R1+0x2e0] ;  /* 0x0002e00001087983 */ /* 0x004ea80000300800 */
[----:B------:R-:W2:Y:S04]  /*45840*/  LDL.LU R9, [R1+0x2e4] ;  /* 0x0002e40001097983 */ /* 0x000ea80000300800 */
[----:B---3--:R-:W2:Y:S04]  /*45850*/  LDL.LU R10, [R1+0x2e8] ;  /* 0x0002e800010a7983 */ /* 0x008ea80000300800 */
[----:B------:R-:W2:Y:S04]  /*45860*/  LDL.LU R11, [R1+0x2ec] ;  /* 0x0002ec00010b7983 */ /* 0x000ea80000300800 */
[----:B------:R-:W3:Y:S04]  /*45870*/  LDL.LU R52, [R1+0x2d0] ;  /* 0x0002d00001347983 */ /* 0x000ee80000300800 */
[----:B------:R-:W3:Y:S04]  /*45880*/  LDL.LU R53, [R1+0x2d4] ;  /* 0x0002d40001357983 */ /* 0x000ee80000300800 */
[----:B------:R-:W3:Y:S04]  /*45890*/  LDL.LU R54, [R1+0x2d8] ;  /* 0x0002d80001367983 */ /* 0x000ee80000300800 */
[----:B------:R-:W3:Y:S04]  /*458a0*/  LDL.LU R55, [R1+0x2dc] ;  /* 0x0002dc0001377983 */ /* 0x000ee80000300800 */
[----:B------:R0:W-:Y:S04]  /*458b0*/  STL.64 [R1+0x380], R16 ;  /* 0x0003801001007387 */ /* 0x0001e80000100a00 */
[----:B------:R1:W-:Y:S04]  /*458c0*/  STL.64 [R1+0x388], R18 ;  /* 0x0003881201007387 */ /* 0x0003e80000100a00 */
[----:B0-----:R-:W1:Y:S01]  /*458d0*/  LDL.LU.64 R16, [R1+0x3310] ;  /* 0x0033100001107983 */ /* 0x001e620000300a00 */
[----:B------:R-:W-:-:S02]  /*458e0*/  IMAD.MOV.U32 R6, RZ, RZ, R20 ;  /* 0x000000ffff067224 */ /* 0x000fc400078e0014 */
[----:B------:R-:W-:Y:S01]  /*458f0*/  IMAD.MOV.U32 R5, RZ, RZ, R21 ;  /* 0x000000ffff057224 */ /* 0x000fe200078e0015 */
[----:B------:R-:W2:Y:S04]  /*45900*/  LDL.LU.64 R22, [R1+0x3308] ;  /* 0x0033080001167983 */ /* 0x000ea80000300a00 */
[----:B------:R-:W2:Y:S01]  /*45910*/  LDL.LU.64 R20, [R1+0x3300] ;  /* 0x0033000001147983 */ /* 0x000ea20000300a00 */
[----:B------:R-:W-:Y:S01]  /*45920*/  HMMA.16816.F32 R36, R12, R44, R36 ;  /* 0x0000002c0c24723c */ /* 0x000fe20000001824 */
[----:B----4-:R-:W-:Y:S02]  /*45930*/  IMAD.MOV.U32 R7, RZ, RZ, R29 ;  /* 0x000000ffff077224 */ /* 0x010fe400078e001d */
[----:B------:R-:W-:Y:S02]  /*45940*/  IMAD.MOV.U32 R2, RZ, RZ, R44 ;  /* 0x000000ffff027224 */ /* 0x000fe400078e002c */
[----:B------:R-:W-:-:S03]  /*45950*/  IMAD.MOV.U32 R0, RZ, RZ, R45 ;  /* 0x000000ffff007224 */ /* 0x000fc600078e002d */
[C---:B-1----:R-:W-:Y:S08]  /*45960*/  HMMA.16816.F32 R16, R12.reuse, R16, R32 ;  /* 0x000000100c10723c */ /* 0x042ff00000001820 */
[----:B--2---:R-:W-:Y:S01]  /*45970*/  HMMA.16816.F32 R20, R12, R28, R20 ;  /* 0x0000001c0c14723c */ /* 0x004fe20000001814 */
[----:B------:R-:W2:Y:S04]  /*45980*/  LDL.LU.64 R34, [R1+0x32f8] ;  /* 0x0032f80001227983 */ /* 0x000ea80000300a00 */
[----:B------:R-:W2:Y:S06]  /*45990*/  LDL.LU.64 R32, [R1+0x32f0] ;  /* 0x0032f00001207983 */ /* 0x000eac0000300a00 */
[----:B------:R0:W-:Y:S04]  /*459a0*/  STL.64 [R1+0x370], R16 ;  /* 0x0003701001007387 */ /* 0x0001e80000100a00 */
[----:B------:R-:W-:Y:S04]  /*459b0*/  STL.64 [R1+0x378], R18 ;  /* 0x0003781201007387 */ /* 0x000fe80000100a00 */
[----:B0-----:R-:W2:Y:S04]  /*459c0*/  LDL.LU.64 R16, [R1+0x32e8] ;  /* 0x0032e80001107983 */ /* 0x001ea80000300a00 */
[----:B------:R-:W-:Y:S04]  /*459d0*/  STL.64 [R1+0x360], R20 ;  /* 0x0003601401007387 */ /* 0x000fe80000100a00 */
[----:B------:R0:W-:Y:S04]  /*459e0*/  STL.64 [R1+0x368], R22 ;  /* 0x0003681601007387 */ /* 0x0001e80000100a00 */
[----:B0-----:R-:W4:Y:S04]  /*459f0*/  LDL.LU R22, [R1+0x32e0] ;  /* 0x0032e00001167983 */ /* 0x001f280000300800 */
[----:B------:R-:W3:Y:S01]  /*45a00*/  LDL.LU.64 R20, [R1+0x32d8] ;  /* 0x0032d80001147983 */ /* 0x000ee20000300a00 */
[----:B------:R-:W-:-:S03]  /*45a10*/  IMAD.MOV.U32 R23, RZ, RZ, R28 ;  /* 0x000000ffff177224 */ /* 0x000fc600078e001c */
[----:B------:R-:W3:Y:S04]  /*45a20*/  LDL.LU.64 R30, [R1+0x32d0] ;  /* 0x0032d000011e7983 */ /* 0x000ee80000300a00 */
[----:B------:R-:W3:Y:S04]  /*45a30*/  LDL.LU.64 R28, [R1+0x32c8] ;  /* 0x0032c800011c7983 */ /* 0x000ee80000300a00 */
[----:B------:R-:W-:Y:S04]  /*45a40*/  STL.64 [R1+0x350], R36 ;  /* 0x0003502401007387 */ /* 0x000fe80000100a00 */
[----:B------:R0:W-:Y:S04]  /*45a50*/  STL.64 [R1+0x358], R38 ;  /* 0x0003582601007387 */ /* 0x0001e80000100a00 */
[----:B0-----:R-:W3:Y:S04]  /*45a60*/  LDL.LU.64 R38, [R1+0x32c0] ;  /* 0x0032c00001267983 */ /* 0x001ee80000300a00 */
[----:B------:R-:W3:Y:S04]  /*45a70*/  LDL.LU.64 R36, [R1+0x32b8] ;  /* 0x0032b80001247983 */ /* 0x000ee80000300a00 */
[----:B------:R-:W3:Y:S04]  /*45a80*/  LDL.LU.64 R46, [R1+0x32b0] ;  /* 0x0032b000012e7983 */ /* 0x000ee80000300a00 */
[----:B------:R-:W3:Y:S01]  /*45a90*/  LDL.LU.64 R44, [R1+0x32a8] ;  /* 0x0032a800012c7983 */ /* 0x000ee20000300a00 */
[----:B--2---:R-:W-:Y:S03]  /*45aa0*/  HMMA.16816.F32 R16, R12, R16, R32 ;  /* 0x000000100c10723c */ /* 0x004fe60000001820 */
[----:B------:R-:W2:Y:S04]  /*45ab0*/  LDL.LU.64 R34, [R1+0x32a0] ;  /* 0x0032a00001227983 */ /* 0x000ea80000300a00 */
[----:B------:R-:W2:-:S12]  /*45ac0*/  LDL.LU.64 R32, [R1+0x3298] ;  /* 0x0032980001207983 */ /* 0x000e980000300a00 */
[----:B------:R-:W-:Y:S04]  /*45ad0*/  STL.64 [R1+0x340], R16 ;  /* 0x0003401001007387 */ /* 0x000fe80000100a00 */
[----:B------:R0:W-:Y:S04]  /*45ae0*/  STL.64 [R1+0x348], R18 ;  /* 0x0003481201007387 */ /* 0x0001e80000100a00 */
[----:B0-----:R-:W2:Y:S04]  /*45af0*/  LDL.LU.64 R18, [R1+0x3290] ;  /* 0x0032900001127983 */ /* 0x001ea80000300a00 */
[----:B------:R-:W2:Y:S01]  /*45b00*/  LDL.LU.64 R16, [R1+0x3288] ;  /* 0x0032880001107983 */ /* 0x000ea20000300a00 */
[----:B---3--:R-:W-:Y:S03]  /*45b10*/  HMMA.16816.F32 R12, R12, R44, R48 ;  /* 0x0000002c0c0c723c */ /* 0x008fe60000001830 */
[----:B------:R-:W2:Y:S04]  /*45b20*/  LDL.LU.64 R50, [R1+0x3280] ;  /* 0x0032800001327983 */ /* 0x000ea80000300a00 */
[----:B------:R-:W2:-:S12]  /*45b30*/  LDL.LU.64 R48, [R1+0x3278] ;  /* 0x0032780001307983 */ /* 0x000e980000300a00 */
[----:B------:R0:W-:Y:S04]  /*45b40*/  STL.64 [R1+0x1c0], R12 ;  /* 0x0001c00c01007387 */ /* 0x0001e80000100a00 */
[----:B------:R1:W-:Y:S04]  /*45b50*/  STL.64 [R1+0x1c8], R14 ;  /* 0x0001c80e01007387 */ /* 0x0003e80000100a00 */
[----:B0-----:R-:W3:Y:S04]  /*45b60*/  LDL.LU R12, [R1+0x2f0] ;  /* 0x0002f000010c7983 */ /* 0x001ee80000300800 */
[----:B------:R-:W3:Y:S04]  /*45b70*/  LDL.LU R13, [R1+0x2f4] ;  /* 0x0002f400010d7983 */ /* 0x000ee80000300800 */
[----:B-1----:R-:W3:Y:S04]  /*45b80*/  LDL.LU R14, [R1+0x2f8] ;  /* 0x0002f800010e7983 */ /* 0x002ee80000300800 */
[----:B------:R-:W3:Y:S04]  /*45b90*/  LDL.LU R15, [R1+0x2fc] ;  /* 0x0002fc00010f7983 */ /* 0x000ee80000300800 */
[----:B------:R-:W-:Y:S04]  /*45ba0*/  STL.64 [R1+0x31e0], R46 ;  /* 0x0031e02e01007387 */ /* 0x000fe80000100a00 */
        /* <DEDUP_REMOVED lines=13> */
[----:B0-----:R-:W2:Y:S04]  /*45c80*/  LDL.LU R16, [R1+0x310] ;  /* 0x0003100001107983 */ /* 0x001ea80000300800 */
[----:B------:R-:W2:Y:S04]  /*45c90*/  LDL.LU R17, [R1+0x314] ;  /* 0x0003140001117983 */ /* 0x000ea80000300800 */
[----:B------:R-:W2:Y:S04]  /*45ca0*/  LDL.LU R18, [R1+0x318] ;  /* 0x0003180001127983 */ /* 0x000ea80000300800 */
[----:B------:R-:W2:Y:S01]  /*45cb0*/  LDL.LU R19, [R1+0x31c] ;  /* 0x00031c0001137983 */ /* 0x000ea20000300800 */
[----:B------:R-:W0:Y:S03]  /*45cc0*/  S2R R58, SR_TID.X ;  /* 0x00000000003a7919 */ /* 0x000e260000002100 */
[----:B----4-:R-:W-:Y:S04]  /*45cd0*/  STL [R1+0x3218], R22 ;  /* 0x0032181601007387 */ /* 0x010fe80000100800 */
[----:B------:R-:W-:Y:S01]  /*45ce0*/  STL.64 [R1+0x3210], R20 ;  /* 0x0032101401007387 */ /* 0x000fe20000100a00 */
[C---:B---3--:R-:W-:Y:S08]  /*45cf0*/  HMMA.16816.F32 R12, R48.reuse, R28, R12 ;  /* 0x0000001c300c723c */ /* 0x048ff0000000180c */
[----:B------:R-:W-:Y:S01]  /*45d00*/  HMMA.16816.F32 R8, R48, R32, R8 ;  /* 0x000000203008723c */ /* 0x000fe20000001808 */
[----:B0-----:R-:W-:-:S05]  /*45d10*/  LOP3.LUT R59, R58, 0x7, RZ, 0xc0, !PT ;  /* 0x000000073a3b7812 */ /* 0x001fca00078ec0ff */
[----:B------:R-:W-:Y:S02]  /*45d20*/  IMAD R59, R59, 0x90, RZ ;  /* 0x000000903b3b7824 */ /* 0x000fe400078e02ff */
[----:B--2---:R-:W-:-:S15]  /*45d30*/  HMMA.16816.F32 R16, R48, R20, R16 ;  /* 0x000000143010723c */ /* 0x004fde0000001810 */
[----:B------:R-:W-:-:S04]  /*45d40*/  NOP ;  /* 0x0000000000007918 */ /* 0x000fc80000000000 */
[----:B------:R-:W-:Y:S04]  /*45d50*/  STL.64 [R1+0x320], R16 ;  /* 0x0003201001007387 */ /* 0x000fe80000100a00 */
[----:B------:R0:W-:Y:S02]  /*45d60*/  STL.64 [R1+0x328], R18 ;  /* 0x0003281201007387 */ /* 0x0001e40000100a00 */
[----:B0-----:R-:W-:Y:S02]  /*45d70*/  HMMA.16816.F32 R16, R48, R24, R44 ;  /* 0x000000183010723c */ /* 0x001fe4000000182c */
[----:B------:R-:W-:Y:S04]  /*45d80*/  STL.64 [R1+0x31b0], R26 ;  /* 0x0031b01a01007387 */ /* 0x000fe80000100a00 */
[----:B------:R-:W-:-:S13]  /*45d90*/  STL.64 [R1+0x31a8], R24 ;  /* 0x0031a81801007387 */ /* 0x000fda0000100a00 */
[----:B------:R-:W-:Y:S04]  /*45da0*/  STL.64 [R1+0x310], R16 ;  /* 0x0003101001007387 */ /* 0x000fe80000100a00 */
[----:B------:R-:W-:Y:S04]  /*45db0*/  STL.64 [R1+0x318], R18 ;  /* 0x0003181201007387 */ /* 0x000fe80000100a00 */
[----:B------:R-:W-:Y:S04]  /*45dc0*/  STL.64 [R1+0x31c0], R30 ;  /* 0x0031c01e01007387 */ /* 0x000fe80000100a00 */
[----:B------:R-:W-:Y:S04]  /*45dd0*/  STL.64 [R1+0x300], R12 ;  /* 0x0003000c01007387 */ /* 0x000fe80000100a00 */
[----:B------:R-:W-:Y:S04]  /*45de0*/  STL.64 [R1+0x308], R14 ;  /* 0x0003080e01007387 */ /* 0x000fe80000100a00 */
[----:B------:R-:W-:Y:S04]  /*45df0*/  STL.64 [R1+0x31b8], R28 ;  /* 0x0031b81c01007387 */ /* 0x000fe80000100a00 */
[----:B------:R-:W-:Y:S04]  /*45e00*/  STL.64 [R1+0x2f0], R8 ;  /* 0x0002f00801007387 */ /* 0x000fe80000100a00 */
[----:B------:R0:W-:Y:S02]  /*45e10*/  STL.64 [R1+0x2f8], R10 ;  /* 0x0002f80a01007387 */ /* 0x0001e40000100a00 */
[----:B0-----:R-:W-:-:S05]  /*45e20*/  IMAD.SHL.U32 R11, R58, 0x2, RZ ;  /* 0x000000023a0b7824 */ /* 0x001fca00078e00ff */
[----:B------:R-:W-:Y:S02]  /*45e30*/  LOP3.LUT R59, R59, 0x10, R11, 0x78, !PT ;  /* 0x000000103b3b7812 */ /* 0x000fe400078e780b */
[----:B------:R-:W-:Y:S01]  /*45e40*/  HMMA.16816.F32 R8, R48, R36, R52 ;  /* 0x000000243008723c */ /* 0x000fe20000001834 */
[----:B------:R-:W-:Y:S04]  /*45e50*/  STL.64 [R1+0x3200], R34 ;  /* 0x0032002201007387 */ /* 0x000fe80000100a00 */
[----:B------:R-:W-:Y:S01]  /*45e60*/  STL.64 [R1+0x31f8], R32 ;  /* 0x0031f82001007387 */ /* 0x000fe20000100a00 */
[----:B------:R-:W-:Y:S01]  /*45e70*/  MOV R12, R23 ;  /* 0x00000017000c7202 */ /* 0x000fe20000000f00 */
[----:B------:R-:W-:Y:S02]  /*45e80*/  IMAD.MOV.U32 R13, RZ, RZ, R7 ;  /* 0x000000ffff0d7224 */ /* 0x000fe400078e0007 */
[----:B------:R-:W-:Y:S01]  /*45e90*/  STL.64 [R1+0x3228], R38 ;  /* 0x0032282601007387 */ /* 0x000fe20000100a00 */
[----:B------:R-:W-:-:S02]  /*45ea0*/  IMAD.MOV.U32 R28, RZ, RZ, R6 ;  /* 0x000000ffff1c7224 */ /* 0x000fc400078e0006 */
[----:B------:R-:W-:Y:S01]  /*45eb0*/  IMAD.MOV.U32 R29, RZ, RZ, R5 ;  /* 0x000000ffff1d7224 */ /* 0x000fe200078e0005 */
[----:B------:R0:W-:Y:S06]  /*45ec0*/  STL.64 [R1+0x3220], R36 ;  /* 0x0032202401007387 */ /* 0x0001ec0000100a00 */
[----:B------:R-:W-:Y:S04]  /*45ed0*/  STL.64 [R1+0x2e0], R8 ;  /* 0x0002e00801007387 */ /* 0x000fe80000100a00 */
[----:B------:R-:W-:Y:S04]  /*45ee0*/  STL.64 [R1+0x2e8], R10 ;  /* 0x0002e80a01007387 */ /* 0x000fe80000100a00 */
[----:B------:R1:W-:Y:S04]  /*45ef0*/  STL.64 [R1+0x3230], R12 ;  /* 0x0032300c01007387 */ /* 0x0003e80000100a00 */
[----:B------:R-:W-:Y:S04]  /*45f00*/  STL.64 [R1+0x3238], R28 ;  /* 0x0032381c01007387 */ /* 0x000fe80000100a00 */
[----:B0-----:R-:W2:Y:S04]  /*45f10*/  LDL.LU R36, [R1+0x290] ;  /* 0x0002900001247983 */ /* 0x001ea80000300800 */
[----:B------:R-:W2:Y:S04]  /*45f20*/  LDL.LU R37, [R1+0x294] ;  /* 0x0002940001257983 */ /* 0x000ea80000300800 */
[----:B------:R-:W3:Y:S04]  /*45f30*/  LDL.LU R38, [R1+0x298] ;  /* 0x0002980001267983 */ /* 0x000ee80000300800 */
[----:B------:R-:W3:Y:S04]  /*45f40*/  LDL.LU R39, [R1+0x29c] ;  /* 0x00029c0001277983 */ /* 0x000ee80000300800 */
[----:B------:R-:W4:Y:S04]  /*45f50*/  LDL.LU R52, [R1+0x530] ;  /* 0x0005300001347983 */ /* 0x000f280000300800 */
[----:B------:R-:W4:Y:S04]  /*45f60*/  LDL.LU R53, [R1+0x534] ;  /* 0x0005340001357983 */ /* 0x000f280000300800 */
[----:B------:R-:W4:Y:S04]  /*45f70*/  LDL.LU R54, [R1+0x538] ;  /* 0x0005380001367983 */ /* 0x000f280000300800 */
[----:B------:R-:W4:Y:S01]  /*45f80*/  LDL.LU R55, [R1+0x53c] ;  /* 0x00053c0001377983 */ /* 0x000f220000300800 */
[----:B-1----:R-:W-:-:S02]  /*45f90*/  IMAD.MOV.U32 R12, RZ, RZ, R4 ;  /* 0x000000ffff0c7224 */ /* 0x002fc400078e0004 */
[----:B------:R-:W-:Y:S01]  /*45fa0*/  IMAD.MOV.U32 R13, RZ, RZ, R3 ;  /* 0x000000ffff0d7224 */ /* 0x000fe200078e0003 */
[----:B---3--:R-:W-:Y:S04]  /*45fb0*/  STL.64 [R1+0x3248], R38 ;  /* 0x0032482601007387 */ /* 0x008fe80000100a00 */
[----:B--2---:R-:W-:Y:S04]  /*45fc0*/  STL.64 [R1+0x3240], R36 ;  /* 0x0032402401007387 */ /* 0x004fe80000100a00 */
[----:B------:R0:W-:Y:S04]  /*45fd0*/  STL.64 [R1+0x3250], R12 ;  /* 0x0032500c01007387 */ /* 0x0001e80000100a00 */
[----:B0-----:R-:W2:Y:S04]  /*45fe0*/  LDL.LU R12, [R1+0x2b0] ;  /* 0x0002b000010c7983 */ /* 0x001ea80000300800 */
[----:B------:R-:W2:Y:S04]  /*45ff0*/  LDL.LU R13, [R1+0x2b4] ;  /* 0x0002b400010d7983 */ /* 0x000ea80000300800 */
[----:B------:R-:W3:Y:S04]  /*46000*/  LDL.LU R14, [R1+0x2b8] ;  /* 0x0002b800010e7983 */ /* 0x000ee80000300800 */
[----:B------:R-:W3:Y:S01]  /*46010*/  LDL.LU R15, [R1+0x2bc] ;  /* 0x0002bc00010f7983 */ /* 0x000ee20000300800 */
[----:B------:R-:W-:-:S05]  /*46020*/  IMAD.SHL.U32 R58, R58, 0x40, RZ ;  /* 0x000000403a3a7824 */ /* 0x000fca00078e00ff */
[----:B------:R-:W-:-:S04]  /*46030*/  LOP3.LUT R59, R59, 0x400, R58, 0xf8, !PT ;  /* 0x000004003b3b7812 */ /* 0x000fc800078ef83a */
[----:B------:R-:W-:-:S05]  /*46040*/  LOP3.LUT R59, R59, 0x60, RZ, 0x3c, !PT ;  /* 0x000000603b3b7812 */ /* 0x000fca00078e3cff */
[----:B------:R-:W0:Y:S04]  /*46050*/  LDSM.16.MT88.4 R8, [R59+UR5+0x9000] ;  /* 0x009000053b08783b */ /* 0x000e280008004200 */
[----:B---3--:R-:W-:Y:S04]  /*46060*/  STL.64 [R1+0x3260], R14 ;  /* 0x0032600e01007387 */ /* 0x008fe80000100a00 */
[----:B--2---:R1:W-:Y:S04]  /*46070*/  STL.64 [R1+0x3258], R12 ;  /* 0x0032580c01007387 */ /* 0x0043e80000100a00 */
[----:B-1----:R-:W2:Y:S04]  /*46080*/  LDL.LU R12, [R1+0x2c0] ;  /* 0x0002c000010c7983 */ /* 0x002ea80000300800 */
[----:B------:R-:W2:Y:S04]  /*46090*/  LDL.LU R13, [R1+0x2c4] ;  /* 0x0002c400010d7983 */ /* 0x000ea80000300800 */
[----:B------:R-:W2:Y:S04]  /*460a0*/  LDL.LU R14, [R1+0x2c8] ;  /* 0x0002c800010e7983 */ /* 0x000ea80000300800 */
[----:B------:R-:W2:Y:S01]  /*460b0*/  LDL.LU R15, [R1+0x2cc] ;  /* 0x0002cc00010f7983 */ /* 0x000ea20000300800 */
[C---:B----4-:R-:W-:Y:S03]  /*460c0*/  HMMA.16816.F32 R4, R48.reuse, R40, R52 ;  /* 0x000000283004723c */ /* 0x050fe60000001834 */
[----:B------:R-:W3:Y:S04]  /*460d0*/  LDL.LU.64 R36, [R1+0xc0] ;  /* 0x0000c00001247983 */ /* 0x000ee80000300a00 */
[----:B------:R-:W4:Y:S04]  /*460e0*/  LDL.LU R28, [R1+0x2a0] ;  /* 0x0002a000011c7983 */ /* 0x000f280000300800 */
[----:B------:R-:W4:Y:S04]  /*460f0*/  LDL.LU R29, [R1+0x2a4] ;  /* 0x0002a400011d7983 */ /* 0x000f280000300800 */
[----:B------:R-:W4:Y:S04]  /*46100*/  LDL.LU R30, [R1+0x2a8] ;  /* 0x0002a800011e7983 */ /* 0x000f280000300800 */
[----:B------:R-:W4:Y:S04]  /*46110*/  LDL.LU R31, [R1+0x2ac] ;  /* 0x0002ac00011f7983 */ /* 0x000f280000300800 */
        /* <DEDUP_REMOVED lines=8> */
[----:B0-----:R-:W-:Y:S04]  /*461a0*/  STL.64 [R1+0x30d8], R10 ;  /* 0x0030d80a01007387 */ /* 0x001fe80000100a00 */
[----:B------:R0:W-:Y:S04]  /*461b0*/  STL.64 [R1+0x30d0], R8 ;  /* 0x0030d00801007387 */ /* 0x0001e80000100a00 */
[----:B0-----:R-:W3:Y:S04]  /*461c0*/  LDL.64 R8, [R1+0x90] ;  /* 0x0000900001087983 */ /* 0x001ee80000100a00 */
[----:B------:R-:W3:Y:S04]  /*461d0*/  LDL.LU R52, [R1+0x250] ;  /* 0x0002500001347983 */ /* 0x000ee80000300800 */
[----:B------:R0:W-:Y:S04]  /*461e0*/  STL.64 [R1+0x2d0], R4 ;  /* 0x0002d00401007387 */ /* 0x0001e80000100a00 */
[----:B------:R1:W-:Y:S04]  /*461f0*/  STL.64 [R1+0x2d8], R6 ;  /* 0x0002d80601007387 */ /* 0x0003e80000100a00 */
[----:B------:R-:W3:Y:S04]  /*46200*/  LDL.LU R53, [R1+0x254] ;  /* 0x0002540001357983 */ /* 0x000ee80000300800 */
[----:B------:R-:W3:Y:S04]  /*46210*/  LDL.LU R54, [R1+0x258] ;  /* 0x0002580001367983 */ /* 0x000ee80000300800 */
[----:B------:R-:W3:Y:S04]  /*46220*/  LDL.LU R55, [R1+0x25c] ;  /* 0x00025c0001377983 */ /* 0x000ee80000300800 */
[----:B------:R-:W3:Y:S04]  /*46230*/  LDL.LU R32, [R1+0x260] ;  /* 0x0002600001207983 */ /* 0x000ee80000300800 */
[----:B------:R-:W3:Y:S04]  /*46240*/  LDL.LU R33, [R1+0x264] ;  /* 0x0002640001217983 */ /* 0x000ee80000300800 */
[----:B------:R-:W3:Y:S04]  /*46250*/  LDL.LU R34, [R1+0x268] ;  /* 0x0002680001227983 */ /* 0x000ee80000300800 */
[----:B------:R-:W3:Y:S04]  /*46260*/  LDL.LU R35, [R1+0x26c] ;  /* 0x00026c0001237983 */ /* 0x000ee80000300800 */
[----:B------:R-:W3:Y:S04]  /*46270*/  LDL.64 R44, [R1+0x60] ;  /* 0x00006000012c7983 */ /* 0x000ee80000100a00 */
[----:B0-----:R-:W3:Y:S04]  /*46280*/  LDL.LU R4, [R1+0x1b0] ;  /* 0x0001b00001047983 */ /* 0x001ee80000300800 */
[----:B------:R-:W3:Y:S04]  /*46290*/  LDL.LU R5, [R1+0x1b4] ;  /* 0x0001b40001057983 */ /* 0x000ee80000300800 */
[----:B-1----:R-:W3:Y:S04]  /*462a0*/  LDL.LU R6, [R1+0x1b8] ;  /* 0x0001b80001067983 */ /* 0x002ee80000300800 */
[----:B------:R-:W3:Y:S01]  /*462b0*/  LDL.LU R7, [R1+0x1bc] ;  /* 0x0001bc0001077983 */ /* 0x000ee20000300800 */
[----:B--2---:R-:W-:-:S15]  /*462c0*/  HMMA.16816.F32 R12, R48, R56, R12 ;  /* 0x00000038300c723c */ /* 0x004fde000000180c */
[----:B------:R-:W-:-:S04]  /*462d0*/  NOP ;  /* 0x0000000000007918 */ /* 0x000fc80000000000 */
[----:B------:R-:W-:Y:S04]  /*462e0*/  STL.64 [R1+0x2c0], R12 ;  /* 0x0002c00c01007387 */ /* 0x000fe80000100a00 */
[----:B------:R0:W-:Y:S04]  /*462f0*/  STL.64 [R1+0x2c8], R14 ;  /* 0x0002c80e01007387 */ /* 0x0001e80000100a00 */
[----:B0-----:R-:W3:Y:S04]  /*46300*/  LDL.LU.64 R14, [R1+0x3260] ;  /* 0x00326000010e7983 */ /* 0x001ee80000300a00 */
[----:B------:R-:W3:Y:S02]  /*46310*/  LDL.LU.64 R12, [R1+0x3258] ;  /* 0x00325800010c7983 */ /* 0x000ee40000300a00 */
[----:B---3--:R-:W-:-:S15]  /*46320*/  HMMA.16816.F32 R12, R48, R36, R12 ;  /* 0x00000024300c723c */ /* 0x008fde000000180c */
[----:B------:R-:W-:-:S04]  /*46330*/  NOP ;  /* 0x0000000000007918 */ /* 0x000fc80000000000 */
[----:B------:R0:W-:Y:S04]  /*46340*/  STL.64 [R1+0x2b0], R12 ;  /* 0x0002b00c01007387 */ /* 0x0001e80000100a00 */
[----:B------:R4:W-:Y:S04]  /*46350*/  STL.64 [R1+0x2b8], R14 ;  /* 0x0002b80e01007387 */ /* 0x0009e80000100a00 */
[----:B0-----:R-:W4:Y:S01]  /*46360*/  LDL.LU.64 R12, [R1+0x3250] ;  /* 0x00325000010c7983 */ /* 0x001f220000300a00 */
[----:B------:R-:W-:Y:S02]  /*46370*/  IMAD.MOV.U32 R16, RZ, RZ, R2 ;  /* 0x000000ffff107224 */ /* 0x000fe400078e0002 */
[----:B------:R-:W-:-:S02]  /*46380*/  IMAD.MOV.U32 R17, RZ, RZ, R0 ;  /* 0x000000ffff117224 */ /* 0x000fc400078e0000 */
[----:B------:R-:W-:Y:S02]  /*46390*/  IMAD.MOV.U32 R2, RZ, RZ, R36 ;  /* 0x000000ffff027224 */ /* 0x000fe400078e0024 */
[----:B------:R-:W-:Y:S01]  /*463a0*/  IMAD.MOV.U32 R0, RZ, RZ, R37 ;  /* 0x000000ffff007224 */ /* 0x000fe200078e0025 */
[----:B------:R-:W2:Y:S04]  /*463b0*/  LDL.LU.64 R38, [R1+0x3248] ;  /* 0x0032480001267983 */ /* 0x000ea80000300a00 */
[----:B------:R-:W2:Y:S01]  /*463c0*/  LDL.LU.64 R36, [R1+0x3240] ;  /* 0x0032400001247983 */ /* 0x000ea20000300a00 */
[----:B----4-:R-:W-:Y:S03]  /*463d0*/  HMMA.16816.F32 R12, R48, R12, R28 ;  /* 0x0000000c300c723c */ /* 0x010fe6000000181c */
[----:B------:R-:W2:-:S15]  /*463e0*/  LDL.LU.64 R28, [R1+0x3238] ;  /* 0x00323800011c7983 */ /* 0x000e9e0000300a00 */
[----:B------:R-:W-:Y:S01]  /*463f0*/  NOP ;  /* 0x0000000000007918 */ /* 0x000fe20000000000 */
[----:B------:R0:W-:Y:S04]  /*46400*/  STL.64 [R1+0x2a0], R12 ;  /* 0x0002a00c01007387 */ /* 0x0001e80000100a00 */
[----:B------:R1:W-:Y:S04]  /*46410*/  STL.64 [R1+0x2a8], R14 ;  /* 0x0002a80e01007387 */ /* 0x0003e80000100a00 */
[----:B0-----:R-:W3:Y:S01]  /*46420*/  LDL.LU.64 R12, [R1+0x3230] ;  /* 0x00323000010c7983 */ /* 0x001ee20000300a00 */
[----:B------:R-:W-:Y:S01]  /*46430*/  HMMA.16816.F32 R20, R48, R8, R20 ;  /* 0x000000083014723c */ /* 0x000fe20000001814 */
[----:B------:R-:W-:-:S07]  /*46440*/  IMAD.MOV.U32 R3, RZ, RZ, R9 ;  /* 0x000000ffff037224 */ /* 0x000fce00078e0009 */
[C---:B------:R-:W-:Y:S08]  /*46450*/  HMMA.16816.F32 R16, R48.reuse, R16, R32 ;  /* 0x000000103010723c */ /* 0x040ff00000001820 */
[----:B------:R-:W-:Y:S01]  /*46460*/  HMMA.16816.F32 R52, R48, R44, R52 ;  /* 0x0000002c3034723c */ /* 0x000fe20000001834 */
[----:B-1----:R-:W-:-:S07]  /*46470*/  IMAD.MOV.U32 R15, RZ, RZ, R61 ;  /* 0x000000ffff0f7224 */ /* 0x002fce00078e003d */
[----:B--2---:R-:W-:Y:S01]  /*46480*/  HMMA.16816.F32 R28, R48, R28, R36 ;  /* 0x0000001c301c723c */ /* 0x004fe20000001824 */
[----:B------:R-:W2:Y:S04]  /*46490*/  LDL.LU.64 R38, [R1+0x3228] ;  /* 0x0032280001267983 */ /* 0x000ea80000300a00 */
[----:B------:R-:W4:-:S14]  /*464a0*/  LDL.LU.64 R36, [R1+0x3220] ;  /* 0x0032200001247983 */ /* 0x000f1c0000300a00 */
[----:B------:R0:W-:Y:S04]  /*464b0*/  STL.64 [R1+0x290], R28 ;  /* 0x0002901c01007387 */ /* 0x0001e80000100a00 */
[----:B------:R1:W-:Y:S04]  /*464c0*/  STL.64 [R1+0x298], R30 ;  /* 0x0002981e01007387 */ /* 0x0003e80000100a00 */
[----:B0-----:R-:W2:Y:S04]  /*464d0*/  LDL.LU R28, [R1+0x1a0] ;  /* 0x0001a000011c7983 */ /* 0x001ea80000300800 */
[----:B------:R-:W2:Y:S04]  /*464e0*/  LDL.LU R29, [R1+0x1a4] ;  /* 0x0001a400011d7983 */ /* 0x000ea80000300800 */
[----:B-1----:R-:W2:Y:S04]  /*464f0*/  LDL.LU R30, [R1+0x1a8] ;  /* 0x0001a800011e7983 */ /* 0x002ea80000300800 */
[----:B------:R-:W2:Y:S04]  /*46500*/  LDL.LU R31, [R1+0x1ac] ;  /* 0x0001ac00011f7983 */ /* 0x000ea80000300800 */
[----:B------:R-:W-:Y:S04]  /*46510*/  STL.64 [R1+0x280], R20 ;  /* 0x0002801401007387 */ /* 0x000fe80000100a00 */
[----:B------:R0:W-:Y:S02]  /*46520*/  STL.64 [R1+0x288], R22 ;  /* 0x0002881601007387 */ /* 0x0001e40000100a00 */
[----:B0-----:R-:W-:-:S02]  /*46530*/  IMAD.MOV.U32 R23, RZ, RZ, R8 ;  /* 0x000000ffff177224 */ /* 0x001fc400078e0008 */
[----:B------:R-:W2:Y:S01]  /*46540*/  LDL.LU R22, [R1+0x3218] ;  /* 0x0032180001167983 */ /* 0x000ea20000300800 */
[----:B---3--:R-:W-:Y:S03]  /*46550*/  HMMA.16816.F32 R8, R48, R12, R24 ;  /* 0x0000000c3008723c */ /* 0x008fe60000001818 */
[----:B------:R-:W3:Y:S04]  /*46560*/  LDL.LU.64 R20, [R1+0x3210] ;  /* 0x0032100001147983 */ /* 0x000ee80000300a00 */
[----:B------:R-:W3:-:S12]  /*46570*/  LDL.LU R24, [R1+0x190] ;  /* 0x0001900001187983 */ /* 0x000ed80000300800 */
[----:B------:R0:W-:Y:S04]  /*46580*/  STL.64 [R1+0x270], R8 ;  /* 0x0002700801007387 */ /* 0x0001e80000100a00 */
[----:B------:R1:W-:Y:S04]  /*46590*/  STL.64 [R1+0x278], R10 ;  /* 0x0002780a01007387 */ /* 0x0003e80000100a00 */
[----:B------:R-:W3:Y:S04]  /*465a0*/  LDL.LU R25, [R1+0x194] ;  /* 0x0001940001197983 */ /* 0x000ee80000300800 */
[----:B------:R-:W3:Y:S04]  /*465b0*/  LDL.LU R26, [R1+0x198] ;  /* 0x00019800011a7983 */ /* 0x000ee80000300800 */
[----:B------:R-:W3:Y:S04]  /*465c0*/  LDL.LU R27, [R1+0x19c] ;  /* 0x00019c00011b7983 */ /* 0x000ee80000300800 */
[----:B0-----:R-:W4:Y:S04]  /*465d0*/  LDL.LU R8, [R1+0x150] ;  /* 0x0001500001087983 */ /* 0x001f280000300800 */
[----:B------:R-:W4:Y:S04]  /*465e0*/  LDL.LU R9, [R1+0x154] ;  /* 0x0001540001097983 */ /* 0x000f280000300800 */
[----:B-1----:R-:W4:Y:S04]  /*465f0*/  LDL.LU R10, [R1+0x158] ;  /* 0x00015800010a7983 */ /* 0x002f280000300800 */
[----:B------:R-:W4:Y:S04]  /*46600*/  LDL.LU R11, [R1+0x15c] ;  /* 0x00015c00010b7983 */ /* 0x000f280000300800 */
[----:B------:R-:W2:Y:S04]  /*46610*/  LDL.LU R12, [R1+0x140] ;  /* 0x00014000010c7983 */ /* 0x000ea80000300800 */
[----:B------:R-:W2:Y:S04]  /*46620*/  LDL.LU R13, [R1+0x144] ;  /* 0x00014400010d7983 */ /* 0x000ea80000300800 */
[----:B------:R-:W2:Y:S04]  /*46630*/  LDL.LU R14, [R1+0x148] ;  /* 0x00014800010e7983 */ /* 0x000ea80000300800 */
[----:B------:R-:W2:Y:S04]  /*46640*/  LDL.LU R61, [R1+0x3208] ;  /* 0x00320800013d7983 */ /* 0x000ea80000300800 */
[----:B------:R-:W2:Y:S04]  /*46650*/  LDL.LU.64 R34, [R1+0x3200] ;  /* 0x0032000001227983 */ /* 0x000ea80000300a00 */
[----:B------:R-:W2:Y:S04]  /*46660*/  LDL.LU.64 R32, [R1+0x31f8] ;  /* 0x0031f80001207983 */ /* 0x000ea80000300a00 */
[----:B------:R-:W-:Y:S04]  /*46670*/  STL.64 [R1+0x260], R16 ;  /* 0x0002601001007387 */ /* 0x000fe80000100a00 */
[----:B------:R0:W-:Y:S04]  /*46680*/  STL.64 [R1+0x268], R18 ;  /* 0x0002681201007387 */ /* 0x0001e80000100a00 */
[----:B0-----:R-:W2:Y:S04]  /*46690*/  LDL.LU.64 R18, [R1+0x31f0] ;  /* 0x0031f00001127983 */ /* 0x001ea80000300a00 */
[----:B------:R-:W2:Y:S04]  /*466a0*/  LDL.LU.64 R16, [R1+0x31e8] ;  /* 0x0031e80001107983 */ /* 0x000ea80000300a00 */
[----:B------:R0:W-:Y:S04]  /*466b0*/  STL.64 [R1+0x250], R52 ;  /* 0x0002503401007387 */ /* 0x0001e80000100a00 */
[----:B------:R-:W-:Y:S04]  /*466c0*/  STL.64 [R1+0x258], R54 ;  /* 0x0002583601007387 */ /* 0x000fe80000100a00 */
[----:B------:R-:W2:Y:S01]  /*466d0*/  LDL.LU.64 R46, [R1+0x31e0] ;  /* 0x0031e000012e7983 */ /* 0x000ea20000300a00 */
[----:B0-----:R-:W-:-:S02]  /*466e0*/  IMAD.MOV.U32 R53, RZ, RZ, R44 ;  /* 0x000000ffff357224 */ /* 0x001fc400078e002c */
[----:B------:R-:W-:Y:S02]  /*466f0*/  IMAD.MOV.U32 R52, RZ, RZ, R45 ;  /* 0x000000ffff347224 */ /* 0x000fe400078e002d */
[----:B------:R-:W2:Y:S02]  /*46700*/  LDL.LU.64 R44, [R1+0x31d8] ;  /* 0x0031d800012c7983 */ /* 0x000ea40000300a00 */
[----:B--2---:R-:W-:Y:S02]  /*46710*/  HMMA.16816.F32 R48, R48, R44, R4 ;  /* 0x0000002c3030723c */ /* 0x004fe40000001804 */
[----:B------:R-:W2:Y:S04]  /*46720*/  LDL.LU.64 R6, [R1+0x31d0] ;  /* 0x0031d00001067983 */ /* 0x000ea80000300a00 */
[----:B------:R-:W2:-:S13]  /*46730*/  LDL.LU.64 R4, [R1+0x31c8] ;  /* 0x0031c80001047983 */ /* 0x000e9a0000300a00 */
[----:B------:R0:W-:Y:S04]  /*46740*/  STL.64 [R1+0x1b0], R48 ;  /* 0x0001b03001007387 */ /* 0x0001e80000100a00 */
[----:B------:R1:W-:Y:S04]  /*46750*/  STL.64 [R1+0x1b8], R50 ;  /* 0x0001b83201007387 */ /* 0x0003e80000100a00 */
[----:B0-----:R-:W4:Y:S04]  /*46760*/  LDL.LU R48, [R1+0x160] ;  /* 0x0001600001307983 */ /* 0x001f280000300800 */
[----:B------:R-:W4:Y:S04]  /*46770*/  LDL.LU R49, [R1+0x164] ;  /* 0x0001640001317983 */ /* 0x000f280000300800 */
[----:B-1----:R-:W4:Y:S04]  /*46780*/  LDL.LU R50, [R1+0x168] ;  /* 0x0001680001327983 */ /* 0x002f280000300800 */
[----:B------:R-:W4:Y:S04]  /*46790*/  LDL.LU R51, [R1+0x16c] ;  /* 0x00016c0001337983 */ /* 0x000f280000300800 */
[----:B------:R-:W-:Y:S04]  /*467a0*/  STL.64 [R1+0x30e8], R46 ;  /* 0x0030e82e01007387 */ /* 0x000fe80000100a00 */
[----:B------:R0:W-:Y:S04]  /*467b0*/  STL.64 [R1+0x30e0], R44 ;  /* 0x0030e02c01007387 */ /* 0x0001e80000100a00 */
[----:B0-----:R-:W4:Y:S04]  /*467c0*/  LDL.LU R44, [R1+0x170] ;  /* 0x00017000012c7983 */ /* 0x001f280000300800 */
[----:B------:R-:W4:Y:S04]  /*467d0*/  LDL.LU R45, [R1+0x174] ;  /* 0x00017400012d7983 */ /* 0x000f280000300800 */
[----:B------:R-:W4:Y:S01]  /*467e0*/  LDL.LU R46, [R1+0x178] ;  /* 0x00017800012e7983 */ /* 0x000f220000300800 */
[----:B------:R-:W-:Y:S01]  /*467f0*/  IMAD.MOV.U32 R47, RZ, RZ, R61 ;  /* 0x000000ffff2f7224 */ /* 0x000fe200078e003d */
[C---:B--2---:R-:W-:Y:S08]  /*46800*/  HMMA.16816.F32 R28, R4.reuse, R16, R28 ;  /* 0x00000010041c723c */ /* 0x044ff0000000181c */
[----:B---3--:R-:W-:Y:S11]  /*46810*/  HMMA.16816.F32 R24, R4, R20, R24 ;  /* 0x000000140418723c */ /* 0x008ff60000001818 */
[----:B------:R-:W-:Y:S04]  /*46820*/  STL.64 [R1+0x1a0], R28 ;  /* 0x0001a01c01007387 */ /* 0x000fe80000100a00 */
[----:B------:R0:W-:Y:S01]  /*46830*/  STL [R1+0x1a8], R30 ;  /* 0x0001a81e01007387 */ /* 0x0001e20000100800 */
[----:B------:R-:W-:-:S03]  /*46840*/  MOV R61, R31 ;  /* 0x0000001f003d7202 */ /* 0x000fc60000000f00 */
[----:B0-----:R-:W2:Y:S04]  /*46850*/  LDL.LU.64 R30, [R1+0x31c0] ;  /* 0x0031c000011e7983 */ /* 0x001ea80000300a00 */
[----:B------:R-:W3:Y:S04]  /*46860*/  LDL.LU.64 R28, [R1+0x31b8] ;  /* 0x0031b800011c7983 */ /* 0x000ee80000300a00 */
[----:B------:R-:W-:Y:S04]  /*46870*/  STL.64 [R1+0x30f8], R18 ;  /* 0x0030f81201007387 */ /* 0x000fe80000100a00 */
[----:B------:R0:W-:Y:S04]  /*46880*/  STL.64 [R1+0x30f0], R16 ;  /* 0x0030f01001007387 */ /* 0x0001e80000100a00 */
[----:B0-----:R-:W2:Y:S04]  /*46890*/  LDL.LU R16, [R1+0x180] ;  /* 0x0001800001107983 */ /* 0x001ea80000300800 */
[----:B------:R-:W2:Y:S04]  /*468a0*/  LDL.LU R17, [R1+0x184] ;  /* 0x0001840001117983 */ /* 0x000ea80000300800 */
[----:B------:R-:W2:Y:S04]  /*468b0*/  LDL.LU R18, [R1+0x188] ;  /* 0x0001880001127983 */ /* 0x000ea80000300800 */
[----:B------:R-:W2:Y:S04]  /*468c0*/  LDL.LU R19, [R1+0x18c] ;  /* 0x00018c0001137983 */ /* 0x000ea80000300800 */
[----:B------:R-:W-:Y:S04]  /*468d0*/  STL [R1+0x2f48], R61 ;  /* 0x002f483d01007387 */ /* 0x000fe80000100800 */
[----:B------:R-:W-:Y:S04]  /*468e0*/  STL.64 [R1+0x190], R24 ;  /* 0x0001901801007387 */ /* 0x000fe80000100a00 */
[----:B------:R0:W-:Y:S04]  /*468f0*/  STL.64 [R1+0x198], R26 ;  /* 0x0001981a01007387 */ /* 0x0001e80000100a00 */
[----:B0-----:R-:W2:Y:S04]  /*46900*/  LDL.LU.64 R26, [R1+0x31b0] ;  /* 0x0031b000011a7983 */ /* 0x001ea80000300a00 */
[----:B------:R-:W2:Y:S04]  /*46910*/  LDL.LU.64 R24, [R1+0x31a8] ;  /* 0x0031a80001187983 */ /* 0x000ea80000300a00 */
[----:B------:R-:W-:Y:S04]  /*46920*/  STL [R1+0x3108], R22 ;  /* 0x0031081601007387 */ /* 0x000fe80000100800 */
[----:B------:R-:W-:Y:S01]  /*46930*/  STL.64 [R1+0x3100], R20 ;  /* 0x0031001401007387 */ /* 0x000fe20000100a00 */
[C---:B----4-:R-:W-:Y:S08]  /*46940*/  HMMA.16816.F32 R8, R4.reuse, R36, R8 ;  /* 0x000000240408723c */ /* 0x050ff00000001808 */
[----:B--2---:R-:W-:Y:S01]  /*46950*/  HMMA.16816.F32 R16, R4, R24, R16 ;  /* 0x000000180410723c */ /* 0x004fe20000001810 */
[----:B------:R-:W-:Y:S04]  /*46960*/  STL.64 [R1+0x3118], R26 ;  /* 0x0031181a01007387 */ /* 0x000fe80000100a00 */
[----:B------:R-:W-:-:S14]  /*46970*/  STL.64 [R1+0x3110], R24 ;  /* 0x0031101801007387 */ /* 0x000fdc0000100a00 */
[----:B------:R-:W-:Y:S04]  /*46980*/  STL.64 [R1+0x180], R16 ;  /* 0x0001801001007387 */ /* 0x000fe80000100a00 */
[----:B------:R3:W-:Y:S02]  /*46990*/  STL.64 [R1+0x188], R18 ;  /* 0x0001881201007387 */ /* 0x0007e40000100a00 */
[----:B---3--:R-:W-:Y:S02]  /*469a0*/  HMMA.16816.F32 R16, R4, R28, R44 ;  /* 0x0000001c0410723c */ /* 0x008fe4000000182c */
[----:B------:R-:W-:Y:S04]  /*469b0*/  STL.64 [R1+0x3128], R30 ;  /* 0x0031281e01007387 */ /* 0x000fe80000100a00 */
[----:B------:R-:W-:-:S13]  /*469c0*/  STL.64 [R1+0x3120], R28 ;  /* 0x0031201c01007387 */ /* 0x000fda0000100a00 */
[----:B------:R-:W-:Y:S04]  /*469d0*/  STL.64 [R1+0x170], R16 ;  /* 0x0001701001007387 */ /* 0x000fe80000100a00 */
[----:B------:R0:W-:Y:S02]  /*469e0*/  STL.64 [R1+0x178], R18 ;  /* 0x0001781201007387 */ /* 0x0001e40000100a00 */
[----:B0-----:R-:W-:-:S15]  /*469f0*/  HMMA.16816.F32 R16, R4, R32, R48 ;  /* 0x000000200410723c */ /* 0x001fde0000001830 */
[----:B------:R-:W-:-:S04]  /*46a00*/  NOP ;  /* 0x0000000000007918 */ /* 0x000fc80000000000 */
[----:B------:R-:W-:Y:S04]  /*46a10*/  STL.64 [R1+0x160], R16 ;  /* 0x0001601001007387 */ /* 0x000fe80000100a00 */
[----:B------:R-:W-:Y:S04]  /*46a20*/  STL [R1+0x168], R18 ;  /* 0x0001681201007387 */ /* 0x000fe80000100800 */
[----:B------:R-:W-:Y:S04]  /*46a30*/  STL.64 [R1+0x3138], R34 ;  /* 0x0031382201007387 */ /* 0x000fe80000100a00 */
[----:B------:R-:W-:Y:S04]  /*46a40*/  STL.64 [R1+0x3130], R32 ;  /* 0x0031302001007387 */ /* 0x000fe80000100a00 */
[----:B------:R-:W-:Y:S04]  /*46a50*/  STL.64 [R1+0x150], R8 ;  /* 0x0001500801007387 */ /* 0x000fe80000100a00 */
[----:B------:R0:W-:Y:S02]  /*46a60*/  STL.64 [R1+0x158], R10 ;  /* 0x0001580a01007387 */ /* 0x0001e40000100a00 */
[----:B0-----:R-:W-:Y:S02]  /*46a70*/  HMMA.16816.F32 R8, R4, R40, R12 ;  /* 0x000000280408723c */ /* 0x001fe4000000180c */
[----:B------:R-:W-:Y:S04]  /*46a80*/  STL.64 [R1+0x3148], R38 ;  /* 0x0031482601007387 */ /* 0x000fe80000100a00 */
[----:B------:R-:W-:Y:S04]  /*46a90*/  STL.64 [R1+0x3140], R36 ;  /* 0x0031402401007387 */ /* 0x000fe80000100a00 */
[----:B------:R-:W-:Y:S04]  /*46aa0*/  STL.64 [R1+0x3158], R42 ;  /* 0x0031582a01007387 */ /* 0x000fe80000100a00 */
[----:B------:R-:W-:Y:S05]  /*46ab0*/  STL.64 [R1+0x3150], R40 ;  /* 0x0031502801007387 */ /* 0x000fea0000100a00 */
[----:B------:R0:W-:Y:S04]  /*46ac0*/  STL.64 [R1+0x140], R8 ;  /* 0x0001400801007387 */ /* 0x0001e80000100a00 */
[----:B------:R1:W-:Y:S04]  /*46ad0*/  STL.64 [R1+0x148], R10 ;  /* 0x0001480a01007387 */ /* 0x0003e80000100a00 */
[----:B0-----:R-:W2:Y:S04]  /*46ae0*/  LDL.LU R8, [R1+0x4e0] ;  /* 0x0004e00001087983 */ /* 0x001ea80000300800 */
[----:B------:R-:W2:Y:S04]  /*46af0*/  LDL.LU R9, [R1+0x4e4] ;  /* 0x0004e40001097983 */ /* 0x000ea80000300800 */
[----:B-1----:R-:W3:Y:S04]  /*46b00*/  LDL.LU R10, [R1+0x4e8] ;  /* 0x0004e800010a7983 */ /* 0x002ee80000300800 */
[----:B------:R-:W3:Y:S01]  /*46b10*/  LDL.LU R11, [R1+0x4ec] ;  /* 0x0004ec00010b7983 */ /* 0x000ee20000300800 */
[----:B------:R-:W-:-:S02]  /*46b20*/  IMAD.MOV.U32 R44, RZ, RZ, R53 ;  /* 0x000000ffff2c7224 */ /* 0x000fc400078e0035 */
[----:B------:R-:W-:Y:S01]  /*46b30*/  IMAD.MOV.U32 R45, RZ, RZ, R52 ;  /* 0x000000ffff2d7224 */ /* 0x000fe200078e0034 */
[----:B---3--:R-:W-:Y:S04]  /*46b40*/  STL.64 [R1+0x3168], R10 ;  /* 0x0031680a01007387 */ /* 0x008fe80000100a00 */
[----:B--2---:R-:W-:Y:S04]  /*46b50*/  STL.64 [R1+0x3160], R8 ;  /* 0x0031600801007387 */ /* 0x004fe80000100a00 */
[----:B------:R-:W-:Y:S04]  /*46b60*/  STL.64 [R1+0x3170], R44 ;  /* 0x0031702c01007387 */ /* 0x000fe80000100a00 */
[----:B------:R-:W2:Y:S04]  /*46b70*/  LDL.LU R24, [R1+0x520] ;  /* 0x0005200001187983 */ /* 0x000ea80000300800 */
[----:B------:R-:W2:Y:S04]  /*46b80*/  LDL.LU R25, [R1+0x524] ;  /* 0x0005240001197983 */ /* 0x000ea80000300800 */
[----:B------:R-:W3:Y:S04]  /*46b90*/  LDL.LU R26, [R1+0x528] ;  /* 0x00052800011a7983 */ /* 0x000ee80000300800 */
[----:B------:R-:W3:Y:S01]  /*46ba0*/  LDL.LU R27, [R1+0x52c] ;  /* 0x00052c00011b7983 */ /* 0x000ee20000300800 */
[----:B------:R-:W0:Y:S03]  /*46bb0*/  S2R R58, SR_TID.X ;  /* 0x00000000003a7919 */ /* 0x000e260000002100 */
[----:B---3--:R-:W-:Y:S04]  /*46bc0*/  STL.64 [R1+0x3180], R26 ;  /* 0x0031801a01007387 */ /* 0x008fe80000100a00 */
[----:B--2---:R-:W-:Y:S04]  /*46bd0*/  STL.64 [R1+0x3178], R24 ;  /* 0x0031781801007387 */ /* 0x004fe80000100a00 */
[----:B------:R-:W2:Y:S04]  /*46be0*/  LDL.LU R32, [R1+0xe0] ;  /* 0x0000e00001207983 */ /* 0x000ea80000300800 */
[----:B------:R-:W2:Y:S04]  /*46bf0*/  LDL.LU R33, [R1+0xe4] ;  /* 0x0000e40001217983 */ /* 0x000ea80000300800 */
[----:B------:R-:W3:Y:S04]  /*46c00*/  LDL.LU R34, [R1+0xe8] ;  /* 0x0000e80001227983 */ /* 0x000ee80000300800 */
[----:B------:R-:W3:Y:S01]  /*46c10*/  LDL.LU R35, [R1+0xec] ;  /* 0x0000ec0001237983 */ /* 0x000ee20000300800 */
[C---:B0-----:R-:W-:Y:S01]  /*46c20*/  LOP3.LUT R59, R58.reuse, 0x7, RZ, 0xc0, !PT ;  /* 0x000000073a3b7812 */ /* 0x041fe200078ec0ff */
[----:B------:R-:W-:-:S04]  /*46c30*/  IMAD.SHL.U32 R55, R58, 0x2, RZ ;  /* 0x000000023a377824 */ /* 0x000fc800078e00ff */
[----:B------:R-:W-:-:S05]  /*46c40*/  IMAD R59, R59, 0x90, RZ ;  /* 0x000000903b3b7824 */ /* 0x000fca00078e02ff */
[----:B------:R-:W-:Y:S01]  /*46c50*/  LOP3.LUT R59, R59, 0x10, R55, 0x78, !PT ;  /* 0x000000103b3b7812 */ /* 0x000fe200078e7837 */
[----:B------:R-:W-:-:S05]  /*46c60*/  IMAD.SHL.U32 R58, R58, 0x40, RZ ;  /* 0x000000403a3a7824 */ /* 0x000fca00078e00ff */
[----:B------:R-:W-:-:S05]  /*46c70*/  LOP3.LUT R59, R59, 0x400, R58, 0xf8, !PT ;  /* 0x000004003b3b7812 */ /* 0x000fca00078ef83a */
[----:B------:R-:W0:Y:S04]  /*46c80*/  LDSM.16.MT88.4 R12, [R59+UR5+0x9800] ;  /* 0x009800053b0c783b */ /* 0x000e280008004200 */
[----:B---3--:R-:W-:Y:S04]  /*46c90*/  STL.64 [R1+0x31a0], R34 ;  /* 0x0031a02201007387 */ /* 0x008fe80000100a00 */
[----:B--2---:R1:W-:Y:S04]  /*46ca0*/  STL.64 [R1+0x3198], R32 ;  /* 0x0031982001007387 */ /* 0x0043e80000100a00 */
[----:B-1----:R-:W2:Y:S04]  /*46cb0*/  LDL.LU R32, [R1+0x130] ;  /* 0x0001300001207983 */ /* 0x002ea80000300800 */
[----:B------:R-:W2:Y:S04]  /*46cc0*/  LDL.LU R33, [R1+0x134] ;  /* 0x0001340001217983 */ /* 0x000ea80000300800 */
        /* <DEDUP_REMOVED lines=10> */
[----:B------:R-:W4:Y:S04]  /*46d70*/  LDL.LU.64 R24, [R1+0xb0] ;  /* 0x0000b00001187983 */ /* 0x000f280000300a00 */
[----:B------:R-:W4:Y:S04]  /*46d80*/  LDL.LU.64 R8, [R1+0xa0] ;  /* 0x0000a00001087983 */ /* 0x000f280000300a00 */
[----:B------:R-:W4:Y:S04]  /*46d90*/  LDL.LU R40, [R1+0xf0] ;  /* 0x0000f00001287983 */ /* 0x000f280000300800 */
[----:B------:R-:W4:Y:S04]  /*46da0*/  LDL.LU R41, [R1+0xf4] ;  /* 0x0000f40001297983 */ /* 0x000f280000300800 */
[----:B------:R-:W4:Y:S04]  /*46db0*/  LDL.LU R42, [R1+0xf8] ;  /* 0x0000f800012a7983 */ /* 0x000f280000300800 */
[----:B------:R-:W4:Y:S04]  /*46dc0*/  LDL.LU R43, [R1+0xfc] ;  /* 0x0000fc00012b7983 */ /* 0x000f280000300800 */
[----:B------:R-:W4:Y:S04]  /*46dd0*/  LDL.LU.64 R28, [R1+0x80] ;  /* 0x00008000011c7983 */ /* 0x000f280000300a00 */
[----:B------:R-:W4:Y:S04]  /*46de0*/  LDL.LU.64 R20, [R1+0x70] ;  /* 0x0000700001147983 */ /* 0x000f280000300a00 */
[----:B------:R-:W4:Y:S04]  /*46df0*/  LDL.LU R16, [R1+0x510] ;  /* 0x0005100001107983 */ /* 0x000f280000300800 */
[----:B------:R-:W4:Y:S01]  /*46e00*/  LDL.LU R17, [R1+0x514] ;  /* 0x0005140001117983 */ /* 0x000f220000300800 */
[----:B------:R-:W-:-:S03]  /*46e10*/  IMAD.MOV.U32 R61, RZ, RZ, R19 ;  /* 0x000000ffff3d7224 */ /* 0x000fc600078e0013 */
[----:B------:R-:W4:Y:S04]  /*46e20*/  LDL.LU R18, [R1+0x518] ;  /* 0x0005180001127983 */ /* 0x000f280000300800 */
[----:B------:R-:W4:Y:S04]  /*46e30*/  LDL.LU R19, [R1+0x51c] ;  /* 0x00051c0001137983 */ /* 0x000f280000300800 */
[----:B0-----:R-:W-:Y:S04]  /*46e40*/  STL.64 [R1+0x3010], R14 ;  /* 0x0030100e01007387 */ /* 0x001fe80000100a00 */
[----:B------:R0:W-:Y:S04]  /*46e50*/  STL.64 [R1+0x3008], R12 ;  /* 0x0030080c01007387 */ /* 0x0001e80000100a00 */
[----:B------:R-:W4:Y:S04]  /*46e60*/  LDL.LU R48, [R1+0x480] ;  /* 0x0004800001307983 */ /* 0x000f280000300800 */
[----:B------:R-:W4:Y:S04]  /*46e70*/  LDL.LU R49, [R1+0x484] ;  /* 0x0004840001317983 */ /* 0x000f280000300800 */
[----:B------:R-:W4:Y:S04]  /*46e80*/  LDL.LU R50, [R1+0x488] ;  /* 0x0004880001327983 */ /* 0x000f280000300800 */
[----:B------:R-:W4:Y:S01]  /*46e90*/  LDL.LU R51, [R1+0x48c] ;  /* 0x00048c0001337983 */ /* 0x000f220000300800 */
[----:B0-----:R-:W-:-:S02]  /*46ea0*/  IMAD.MOV.U32 R12, RZ, RZ, R2 ;  /* 0x000000ffff0c7224 */ /* 0x001fc400078e0002 */
[----:B------:R-:W-:Y:S01]  /*46eb0*/  IMAD.MOV.U32 R13, RZ, RZ, R0 ;  /* 0x000000ffff0d7224 */ /* 0x000fe200078e0000 */
[C---:B--2---:R-:W-:Y:S08]  /*46ec0*/  HMMA.16816.F32 R56, R4.reuse, R56, R32 ;  /* 0x000000380438723c */ /* 0x044ff00000001820 */
[C---:B---3--:R-:W-:Y:S01]  /*46ed0*/  HMMA.16816.F32 R52, R4.reuse, R12, R52 ;  /* 0x0000000c0434723c */ /* 0x048fe20000001834 */
[----:B------:R-:W2:Y:S04]  /*46ee0*/  LDL.LU.64 R34, [R1+0x31a0] ;  /* 0x0031a00001227983 */ /* 0x000ea80000300a00 */
[----:B------:R-:W2:Y:S06]  /*46ef0*/  LDL.LU.64 R32, [R1+0x3198] ;  /* 0x0031980001207983 */ /* 0x000eac0000300a00 */
[----:B------:R0:W-:Y:S04]  /*46f00*/  STL.64 [R1+0x130], R56 ;  /* 0x0001303801007387 */ /* 0x0001e80000100a00 */
[----:B------:R1:W-:Y:S04]  /*46f10*/  STL.64 [R1+0x138], R58 ;  /* 0x0001383a01007387 */ /* 0x0003e80000100a00 */
[----:B0-----:R-:W3:Y:S04]  /*46f20*/  LDL.LU.64 R56, [R1+0x3190] ;  /* 0x0031900001387983 */ /* 0x001ee80000300a00 */
[----:B-1----:R-:W3:Y:S04]  /*46f30*/  LDL.LU R58, [R1+0x478] ;  /* 0x00047800013a7983 */ /* 0x002ee80000300800 */
[----:B------:R-:W3:Y:S04]  /*46f40*/  LDL.LU R59, [R1+0x47c] ;  /* 0x00047c00013b7983 */ /* 0x000ee80000300800 */
[----:B------:R0:W-:Y:S04]  /*46f50*/  STL.64 [R1+0x120], R52 ;  /* 0x0001203401007387 */ /* 0x0001e80000100a00 */
[----:B------:R1:W-:Y:S04]  /*46f60*/  STL.64 [R1+0x128], R54 ;  /* 0x0001283601007387 */ /* 0x0003e80000100a00 */
[----:B0-----:R-:W2:Y:S04]  /*46f70*/  LDL.LU.64 R52, [R1+0x3188] ;  /* 0x0031880001347983 */ /* 0x001ea80000300a00 */
[----:B-1----:R-:W2:Y:S04]  /*46f80*/  LDL.LU R54, [R1+0x468] ;  /* 0x0004680001367983 */ /* 0x002ea80000300800 */
[----:B------:R-:W2:Y:S04]  /*46f90*/  LDL.LU R55, [R1+0x46c] ;  /* 0x00046c0001377983 */ /* 0x000ea80000300800 */
[----:B------:R0:W-:Y:S04]  /*46fa0*/  STL.64 [R1+0x30b0], R12 ;  /* 0x0030b00c01007387 */ /* 0x0001e80000100a00 */
[----:B0-----:R-:W2:Y:S04]  /*46fb0*/  LDL.LU R12, [R1+0x110] ;  /* 0x00011000010c7983 */ /* 0x001ea80000300800 */
[----:B------:R-:W2:Y:S04]  /*46fc0*/  LDL.LU R13, [R1+0x114] ;  /* 0x00011400010d7983 */ /* 0x000ea80000300800 */
[----:B------:R-:W2:Y:S04]  /*46fd0*/  LDL.LU R14, [R1+0x118] ;  /* 0x00011800010e7983 */ /* 0x000ea80000300800 */
[----:B------:R-:W2:Y:S01]  /*46fe0*/  LDL.LU R15, [R1+0x11c] ;  /* 0x00011c00010f7983 */ /* 0x000ea20000300800 */
[C---:B----4-:R-:W-:Y:S08]  /*46ff0*/  HMMA.16816.F32 R44, R4.reuse, R8, R44 ;  /* 0x00000008042c723c */ /* 0x050ff0000000182c */
[----:B--2---:R-:W-:-:S15]  /*47000*/  HMMA.16816.F32 R12, R4, R24, R12 ;  /* 0x00000018040c723c */ /* 0x004fde000000180c */
[----:B------:R-:W-:-:S04]  /*47010*/  NOP ;  /* 0x0000000000007918 */ /* 0x000fc80000000000 */
[----:B------:R0:W-:Y:S04]  /*47020*/  STL.64 [R1+0x110], R12 ;  /* 0x0001100c01007387 */ /* 0x0001e80000100a00 */
[----:B------:R-:W-:Y:S04]  /*47030*/  STL.64 [R1+0x118], R14 ;  /* 0x0001180e01007387 */ /* 0x000fe80000100a00 */
[----:B------:R-:W2:Y:S01]  /*47040*/  LDL.LU.64 R26, [R1+0x3180] ;  /* 0x00318000011a7983 */ /* 0x000ea20000300a00 */
[----:B0-----:R-:W-:Y:S02]  /*47050*/  IMAD.MOV.U32 R13, RZ, RZ, R24 ;  /* 0x000000ffff0d7224 */ /* 0x001fe400078e0018 */
[----:B------:R-:W-:-:S02]  /*47060*/  IMAD.MOV.U32 R12, RZ, RZ, R25 ;  /* 0x000000ffff0c7224 */ /* 0x000fc400078e0019 */
[----:B------:R-:W2:Y:S04]  /*47070*/  LDL.LU.64 R24, [R1+0x3178] ;  /* 0x0031780001187983 */ /* 0x000ea80000300a00 */
[----:B------:R0:W-:Y:S04]  /*47080*/  STL.64 [R1+0x100], R44 ;  /* 0x0001002c01007387 */ /* 0x0001e80000100a00 */
[----:B------:R-:W-:Y:S04]  /*47090*/  STL.64 [R1+0x108], R46 ;  /* 0x0001082e01007387 */ /* 0x000fe80000100a00 */
[----:B0-----:R-:W4:Y:S01]  /*470a0*/  LDL.LU.64 R44, [R1+0x3170] ;  /* 0x00317000012c7983 */ /* 0x001f220000300a00 */
[----:B------:R-:W-:-:S02]  /*470b0*/  IMAD.MOV.U32 R36, RZ, RZ, R23 ;  /* 0x000000ffff247224 */ /* 0x000fc400078e0017 */
[----:B------:R-:W-:Y:S01]  /*470c0*/  IMAD.MOV.U32 R37, RZ, RZ, R3 ;  /* 0x000000ffff257224 */ /* 0x000fe200078e0003 */
[C---:B------:R-:W-:Y:S08]  /*470d0*/  HMMA.16816.F32 R32, R4.reuse, R28, R32 ;  /* 0x0000001c0420723c */ /* 0x040ff00000001820 */
[----:B------:R-:W-:Y:S01]  /*470e0*/  HMMA.16816.F32 R36, R4, R36, R40 ;  /* 0x000000240424723c */ /* 0x000fe20000001828 */
[----:B------:R-:W-:-:S02]  /*470f0*/  IMAD.MOV.U32 R15, RZ, RZ, R8 ;  /* 0x000000ffff0f7224 */ /* 0x000fc400078e0008 */
[----:B------:R-:W-:Y:S01]  /*47100*/  IMAD.MOV.U32 R14, RZ, RZ, R9 ;  /* 0x000000ffff0e7224 */ /* 0x000fe200078e0009 */
[----:B------:R-:W3:Y:S04]  /*47110*/  LDL.LU.64 R10, [R1+0x3168] ;  /* 0x00316800010a7983 */ /* 0x000ee80000300a00 */
[----:B------:R-:W3:Y:S04]  /*47120*/  LDL.LU.64 R8, [R1+0x3160] ;  /* 0x0031600001087983 */ /* 0x000ee80000300a00 */
[----:B------:R-:W3:Y:S04]  /*47130*/  LDL.LU.64 R42, [R1+0x3158] ;  /* 0x00315800012a7983 */ /* 0x000ee80000300a00 */
[----:B------:R-:W3:Y:S01]  /*47140*/  LDL.LU.64 R40, [R1+0x3150] ;  /* 0x0031500001287983 */ /* 0x000ee20000300a00 */
[----:B------:R-:W-:-:S02]  /*47150*/  IMAD.MOV.U32 R3, RZ, RZ, R28 ;  /* 0x000000ffff037224 */ /* 0x000fc400078e001c */
[----:B------:R-:W-:Y:S01]  /*47160*/  IMAD.MOV.U32 R2, RZ, RZ, R29 ;  /* 0x000000ffff027224 */ /* 0x000fe200078e001d */
[----:B------:R-:W-:Y:S04]  /*47170*/  STL.64 [R1+0xf0], R36 ;  /* 0x0000f02401007387 */ /* 0x000fe80000100a00 */
[----:B------:R0:W-:Y:S04]  /*47180*/  STL.64 [R1+0xf8], R38 ;  /* 0x0000f82601007387 */ /* 0x0001e80000100a00 */
[----:B0-----:R-:W3:Y:S04]  /*47190*/  LDL.LU.64 R38, [R1+0x3148] ;  /* 0x0031480001267983 */ /* 0x001ee80000300a00 */
[----:B------:R-:W3:Y:S04]  /*471a0*/  LDL.LU.64 R36, [R1+0x3140] ;  /* 0x0031400001247983 */ /* 0x000ee80000300a00 */
[----:B------:R-:W-:Y:S04]  /*471b0*/  STL.64 [R1+0xe0], R32 ;  /* 0x0000e02001007387 */ /* 0x000fe80000100a00 */
[----:B------:R0:W-:Y:S01]  /*471c0*/  STL.64 [R1+0xe8], R34 ;  /* 0x0000e82201007387 */ /* 0x0001e20000100a00 */
[----:B------:R-:W-:Y:S01]  /*471d0*/  MOV R0, R20 ;  /* 0x0000001400007202 */ /* 0x000fe20000000f00 */
[----:B------:R-:W-:-:S02]  /*471e0*/  IMAD.MOV.U32 R23, RZ, RZ, R21 ;  /* 0x000000ffff177224 */ /* 0x000fc400078e0015 */
[----:B0-----:R-:W3:Y:S04]  /*471f0*/  LDL.LU.64 R34, [R1+0x3138] ;  /* 0x0031380001227983 */ /* 0x001ee80000300a00 */
[----:B------:R-:W3:Y:S04]  /*47200*/  LDL.LU.64 R32, [R1+0x3130] ;  /* 0x0031300001207983 */ /* 0x000ee80000300a00 */
[----:B------:R-:W3:Y:S04]  /*47210*/  LDL.LU.64 R30, [R1+0x3128] ;  /* 0x00312800011e7983 */ /* 0x000ee80000300a00 */
[----:B------:R-:W3:Y:S01]  /*47220*/  LDL.LU.64 R28, [R1+0x3120] ;  /* 0x00312000011c7983 */ /* 0x000ee20000300a00 */
[C---:B--2---:R-:W-:Y:S08]  /*47230*/  HMMA.16816.F32 R24, R4.reuse, R20, R24 ;  /* 0x000000140418723c */ /* 0x044ff00000001818 */
[C---:B----4-:R-:W-:Y:S11]  /*47240*/  HMMA.16816.F32 R44, R4.reuse, R44, R16 ;  /* 0x0000002c042c723c */ /* 0x050ff60000001810 */
[----:B------:R-:W-:Y:S04]  /*47250*/  STL.64 [R1+0x50], R24 ;  /* 0x0000501801007387 */ /* 0x000fe80000100a00 */
[----:B------:R0:W-:Y:S04]  /*47260*/  STL.64 [R1+0x58], R26 ;  /* 0x0000581a01007387 */ /* 0x0001e80000100a00 */
[----:B0-----:R-:W2:Y:S04]  /*47270*/  LDL.LU.64 R26, [R1+0x3118] ;  /* 0x00311800011a7983 */ /* 0x001ea80000300a00 */
[----:B------:R-:W4:Y:S04]  /*47280*/  LDL.LU.64 R24, [R1+0x3110] ;  /* 0x0031100001187983 */ /* 0x000f280000300a00 */
[----:B------:R-:W2:Y:S04]  /*47290*/  LDL.LU R22, [R1+0x3108] ;  /* 0x0031080001167983 */ /* 0x000ea80000300800 */
[----:B------:R-:W2:Y:S04]  /*472a0*/  LDL.LU.64 R20, [R1+0x3100] ;  /* 0x0031000001147983 */ /* 0x000ea80000300a00 */
[----:B------:R-:W2:Y:S04]  /*472b0*/  LDL.LU.64 R18, [R1+0x30f8] ;  /* 0x0030f80001127983 */ /* 0x000ea80000300a00 */
[----:B------:R-:W2:Y:S04]  /*472c0*/  LDL.LU.64 R16, [R1+0x30f0] ;  /* 0x0030f00001107983 */ /* 0x000ea80000300a00 */
[----:B------:R-:W-:Y:S04]  /*472d0*/  STL.64 [R1+0x40], R44 ;  /* 0x0000402c01007387 */ /* 0x000fe80000100a00 */
[----:B------:R0:W-:Y:S04]  /*472e0*/  STL.64 [R1+0x48], R46 ;  /* 0x0000482e01007387 */ /* 0x0001e80000100a00 */
[----:B0-----:R-:W2:Y:S04]  /*472f0*/  LDL.LU.64 R46, [R1+0x30e8] ;  /* 0x0030e800012e7983 */ /* 0x001ea80000300a00 */
[----:B------:R-:W3:Y:S02]  /*47300*/  LDL.LU.64 R44, [R1+0x30e0] ;  /* 0x0030e000012c7983 */ /* 0x000ee40000300a00 */
[----:B---3--:R-:W-:Y:S02]  /*47310*/  HMMA.16816.F32 R4, R4, R44, R8 ;  /* 0x0000002c0404723c */ /* 0x008fe40000001808 */
[----:B------:R-:W3:Y:S04]  /*47320*/  LDL.LU.64 R10, [R1+0x30d8] ;  /* 0x0030d800010a7983 */ /* 0x000ee80000300a00 */
[----:B------:R-:W3:-:S13]  /*47330*/  LDL.LU.64 R8, [R1+0x30d0] ;  /* 0x0030d00001087983 */ /* 0x000eda0000300a00 */
[----:B------:R0:W-:Y:S04]  /*47340*/  STL.64 [R1+0x30], R4 ;  /* 0x0000300401007387 */ /* 0x0001e80000100a00 */
[----:B------:R1:W-:Y:S04]  /*47350*/  STL.64 [R1+0x38], R6 ;  /* 0x0000380601007387 */ /* 0x0003e80000100a00 */
[----:B0-----:R-:W4:Y:S04]  /*47360*/  LDL.LU R4, [R1+0x4a0] ;  /* 0x0004a00001047983 */ /* 0x001f280000300800 */
[----:B------:R-:W4:Y:S04]  /*47370*/  LDL.LU R5, [R1+0x4a4] ;  /* 0x0004a40001057983 */ /* 0x000f280000300800 */
[----:B-1----:R-:W4:Y:S04]  /*47380*/  LDL.LU R6, [R1+0x4a8] ;  /* 0x0004a80001067983 */ /* 0x002f280000300800 */
[----:B------:R-:W4:Y:S04]  /*47390*/  LDL.LU R7, [R1+0x4ac] ;  /* 0x0004ac0001077983 */ /* 0x000f280000300800 */
[----:B--2---:R-:W-:Y:S04]  /*473a0*/  STL.64 [R1+0x3050], R46 ;  /* 0x0030502e01007387 */ /* 0x004fe80000100a00 */
[----:B------:R0:W-:Y:S04]  /*473b0*/  STL.64 [R1+0x3048], R44 ;  /* 0x0030482c01007387 */ /* 0x0001e80000100a00 */
[----:B0-----:R-:W2:Y:S04]  /*473c0*/  LDL.LU R44, [R1+0x4c0] ;  /* 0x0004c000012c7983 */ /* 0x001ea80000300800 */
[----:B------:R-:W2:Y:S04]  /*473d0*/  LDL.LU R45, [R1+0x4c4] ;  /* 0x0004c400012d7983 */ /* 0x000ea80000300800 */
[----:B------:R-:W2:Y:S04]  /*473e0*/  LDL.LU R46, [R1+0x4c8] ;  /* 0x0004c800012e7983 */ /* 0x000ea80000300800 */
[----:B------:R-:W2:Y:S01]  /*473f0*/  LDL.LU R47, [R1+0x4cc] ;  /* 0x0004cc00012f7983 */ /* 0x000ea20000300800 */
[C---:B---3--:R-:W-:Y:S08]  /*47400*/  HMMA.16816.F32 R56, R8.reuse, R28, R56 ;  /* 0x0000001c0838723c */ /* 0x048ff00000001838 */
[----:B--2---:R-:W-:-:S15]  /*47410*/  HMMA.16816.F32 R44, R8, R16, R44 ;  /* 0x00000010082c723c */ /* 0x004fde000000182c */
[----:B------:R-:W-:-:S04]  /*47420*/  NOP ;  /* 0x0000000000007918 */ /* 0x000fc80000000000 */
[----:B------:R-:W-:Y:S04]  /*47430*/  STL.64 [R1+0x20], R44 ;  /* 0x0000202c01007387 */ /* 0x000fe80000100a00 */
[----:B------:R4:W-:Y:S02]  /*47440*/  STL.64 [R1+0x28], R46 ;  /* 0x0000282e01007387 */ /* 0x0009e40000100a00 */
[C---:B----4-:R-:W-:Y:S08]  /*47450*/  HMMA.16816.F32 R44, R8.reuse, R20, R4 ;  /* 0x00000014082c723c */ /* 0x050ff00000001804 */
[----:B------:R-:W-:Y:S11]  /*47460*/  HMMA.16816.F32 R4, R8, R24, R48 ;  /* 0x000000180804723c */ /* 0x000ff60000001830 */
[----:B------:R-:W-:Y:S08]  /*47470*/  STL.64 [R1+0x10], R44 ;  /* 0x0000102c01007387 */ /* 0x000ff00000100a00 */
[----:B------:R-:W-:-:S02]  /*47480*/  IMAD.MOV.U32 R25, RZ, RZ, R6 ;  /* 0x000000ffff197224 */ /* 0x000fc400078e0006 */
[----:B------:R-:W-:Y:S01]  /*47490*/  IMAD.MOV.U32 R24, RZ, RZ, R7 ;  /* 0x000000ffff187224 */ /* 0x000fe200078e0007 */
[----:B------:R-:W-:Y:S04]  /*474a0*/  STL.64 [R1+0x18], R46 ;  /* 0x0000182e01007387 */ /* 0x000fe80000100a00 */
[----:B------:R-:W-:Y:S04]  /*474b0*/  STL.64 [R1], R4 ;  /* 0x0000000401007387 */ /* 0x000fe80000100a00 */
[----:B------:R-:W-:Y:S04]  /*474c0*/  STL.64 [R1+0x2fe0], R26 ;  /* 0x002fe01a01007387 */ /* 0x000fe80000100a00 */
[----:B------:R-:W-:Y:S04]  /*474d0*/  STL.64 [R1+0x2fd8], R24 ;  /* 0x002fd81801007387 */ /* 0x000fe80000100a00 */
[----:B------:R-:W-:Y:S04]  /*474e0*/  STL.64 [R1+0x3058], R30 ;  /* 0x0030581e01007387 */ /* 0x000fe80000100a00 */
[----:B------:R-:W-:Y:S04]  /*474f0*/  STL.64 [R1+0x2db8], R58 ;  /* 0x002db83a01007387 */ /* 0x000fe80000100a00 */
[----:B------:R0:W-:Y:S04]  /*47500*/  STL.64 [R1+0x2db0], R56 ;  /* 0x002db03801007387 */ /* 0x0001e80000100a00 */
[----:B0-----:R-:W2:Y:S04]  /*47510*/  LDL.LU.64 R56, [R1+0xd0] ;  /* 0x0000d00001387983 */ /* 0x001ea80000300a00 */
[----:B------:R-:W3:Y:S04]  /*47520*/  LDL.LU.64 R58, [R1+0xd8] ;  /* 0x0000d800013a7983 */ /* 0x000ee80000300a00 */
[----:B---3--:R-:W-:Y:S04]  /*47530*/  STL.64 [R1+0x30c0], R58 ;  /* 0x0030c03a01007387 */ /* 0x008fe80000100a00 */
[----:B--2---:R-:W-:Y:S04]  /*47540*/  STL.64 [R1+0x30b8], R56 ;  /* 0x0030b83801007387 */ /* 0x004fe80000100a00 */
[----:B------:R-:W-:Y:S04]  /*47550*/  STL.64 [R1+0x3060], R34 ;  /* 0x0030602201007387 */ /* 0x000fe80000100a00 */
[----:B------:R-:W2:Y:S04]  /*47560*/  LDL.LU R4, [R1+0x3c0] ;  /* 0x0003c00001047983 */ /* 0x000ea80000300800 */
[----:B------:R-:W2:Y:S04]  /*47570*/  LDL.LU R5, [R1+0x3c4] ;  /* 0x0003c40001057983 */ /* 0x000ea80000300800 */
[----:B------:R-:W3:Y:S04]  /*47580*/  LDL.LU R6, [R1+0x3c8] ;  /* 0x0003c80001067983 */ /* 0x000ee80000300800 */
[----:B------:R-:W3:Y:S04]  /*47590*/  LDL.LU R7, [R1+0x3cc] ;  /* 0x0003cc0001077983 */ /* 0x000ee80000300800 */
[----:B---3--:R-:W-:Y:S04]  /*475a0*/  STL.64 [R1+0x3078], R6 ;  /* 0x0030780601007387 */ /* 0x008fe80000100a00 */
[----:B--2---:R0:W-:Y:S04]  /*475b0*/  STL.64 [R1+0x3070], R4 ;  /* 0x0030700401007387 */ /* 0x0041e80000100a00 */
[----:B------:R-:W2:Y:S04]  /*475c0*/  LDL.LU R24, [R1+0x3f0] ;  /* 0x0003f00001187983 */ /* 0x000ea80000300800 */
[----:B------:R-:W2:Y:S04]  /*475d0*/  LDL.LU R25, [R1+0x3f4] ;  /* 0x0003f40001197983 */ /* 0x000ea80000300800 */
[----:B------:R-:W3:Y:S04]  /*475e0*/  LDL.LU R26, [R1+0x3f8] ;  /* 0x0003f800011a7983 */ /* 0x000ee80000300800 */
[----:B------:R-:W3:Y:S01]  /*475f0*/  LDL.LU R27, [R1+0x3fc] ;  /* 0x0003fc00011b7983 */ /* 0x000ee20000300800 */
[----:B0-----:R-:W-:-:S02]  /*47600*/  IMAD.MOV.U32 R4, RZ, RZ, R15 ;  /* 0x000000ffff047224 */ /* 0x001fc400078e000f */
[----:B------:R-:W-:Y:S01]  /*47610*/  IMAD.MOV.U32 R5, RZ, RZ, R14 ;  /* 0x000000ffff057224 */ /* 0x000fe200078e000e */
[----:B---3--:R-:W-:Y:S04]  /*47620*/  STL.64 [R1+0x3088], R26 ;  /* 0x0030881a01007387 */ /* 0x008fe80000100a00 */
[----:B--2---:R0:W-:Y:S04]  /*47630*/  STL.64 [R1+0x3080], R24 ;  /* 0x0030801801007387 */ /* 0x0041e80000100a00 */
[----:B------:R1:W-:Y:S04]  /*47640*/  STL.64 [R1+0x3090], R4 ;  /* 0x0030900401007387 */ /* 0x0003e80000100a00 */
[----:B0-----:R-:W2:Y:S04]  /*47650*/  LDL.LU R24, [R1+0x400] ;  /* 0x0004000001187983 */ /* 0x001ea80000300800 */
[----:B------:R-:W2:Y:S04]  /*47660*/  LDL.LU R25, [R1+0x404] ;  /* 0x0004040001197983 */ /* 0x000ea80000300800 */
[----:B------:R-:W3:Y:S04]  /*47670*/  LDL.LU R26, [R1+0x408] ;  /* 0x00040800011a7983 */ /* 0x000ee80000300800 */
[----:B------:R-:W3:Y:S01]  /*47680*/  LDL.LU R27, [R1+0x40c] ;  /* 0x00040c00011b7983 */ /* 0x000ee20000300800 */
[----:B-1----:R-:W-:-:S02]  /*47690*/  IMAD.MOV.U32 R4, RZ, RZ, R13 ;  /* 0x000000ffff047224 */ /* 0x002fc400078e000d */
[----:B------:R-:W-:Y:S01]  /*476a0*/  IMAD.MOV.U32 R5, RZ, RZ, R12 ;  /* 0x000000ffff057224 */ /* 0x000fe200078e000c */
[----:B---3--:R-:W-:Y:S04]  /*476b0*/  STL.64 [R1+0x30a0], R26 ;  /* 0x0030a01a01007387 */ /* 0x008fe80000100a00 */
[----:B--2---:R-:W-:Y:S04]  /*476c0*/  STL.64 [R1+0x3098], R24 ;  /* 0x0030981801007387 */ /* 0x004fe80000100a00 */
[----:B------:R-:W2:Y:S04]  /*476d0*/  LDL.LU R48, [R1+0x450] ;  /* 0x0004500001307983 */ /* 0x000ea80000300800 */
        /* <DEDUP_REMOVED lines=10> */
[----:B------:R-:W4:Y:S01]  /*47780*/  LDL.LU R15, [R1+0x44c] ;  /* 0x00044c00010f7983 */ /* 0x000f220000300800 */
[----:B------:R-:W-:Y:S03]  /*47790*/  HMMA.16816.F32 R52, R8, R32, R52 ;  /* 0x000000200834723c */ /* 0x000fe60000001834 */
[----:B------:R0:W-:Y:S01]  /*477a0*/  STL.64 [R1+0x30a8], R4 ;  /* 0x0030a80401007387 */ /* 0x0001e20000100a00 */
[----:B------:R-:W-:-:S03]  /*477b0*/  IMAD.MOV.U32 R28, RZ, RZ, R3 ;  /* 0x000000ffff1c7224 */ /* 0x000fc600078e0003 */
        /* <DEDUP_REMOVED lines=13> */
[----:B------:R-:W-:-:S03]  /*47890*/  IMAD.MOV.U32 R29, RZ, RZ, R2 ;  /* 0x000000ffff1d7224 */ /* 0x000fc600078e0002 */
[----:B------:R-:W4:Y:S04]  /*478a0*/  LDL.LU R2, [R1+0x30c8] ;  /* 0x0030c80001027983 */ /* 0x000f280000300800 */
[----:B------:R-:W4:Y:S04]  /*478b0*/  LDL.LU R32, [R1+0x3e0] ;  /* 0x0003e00001207983 */ /* 0x000f280000300800 */
[----:B------:R-:W4:Y:S04]  /*478c0*/  LDL.LU R33, [R1+0x3e4] ;  /* 0x0003e40001217983 */ /* 0x000f280000300800 */
[----:B------:R-:W4:Y:S04]  /*478d0*/  LDL.LU R34, [R1+0x3e8] ;  /* 0x0003e80001227983 */ /* 0x000f280000300800 */
[----:B------:R-:W4:Y:S04]  /*478e0*/  LDL.LU R35, [R1+0x3ec] ;  /* 0x0003ec0001237983 */ /* 0x000f280000300800 */
[----:B------:R-:W-:Y:S04]  /*478f0*/  STL.64 [R1+0x2dc8], R54 ;  /* 0x002dc83601007387 */ /* 0x000fe80000100a00 */
[----:B------:R0:W-:Y:S04]  /*47900*/  STL.64 [R1+0x2dc0], R52 ;  /* 0x002dc03401007387 */ /* 0x0001e80000100a00 */
[----:B0-----:R-:W4:Y:S04]  /*47910*/  LDL.LU.64 R52, [R1+0x90] ;  /* 0x0000900001347983 */ /* 0x001f280000300a00 */
[----:B------:R-:W4:Y:S01]  /*47920*/  LDL.64 R54, [R1+0x98] ;  /* 0x0000980001367983 */ /* 0x000f220000100a00 */
[C---:B--2---:R-:W-:Y:S08]  /*47930*/  HMMA.16816.F32 R48, R8.reuse, R36, R48 ;  /* 0x000000240830723c */ /* 0x044ff00000001830 */
[----:B---3--:R-:W-:Y:S11]  /*47940*/  HMMA.16816.F32 R56, R8, R40, R56 ;  /* 0x000000280838723c */ /* 0x008ff60000001838 */
[----:B------:R-:W-:Y:S04]  /*47950*/  STL.64 [R1+0x2dd8], R50 ;  /* 0x002dd83201007387 */ /* 0x000fe80000100a00 */
[----:B------:R0:W-:Y:S04]  /*47960*/  STL.64 [R1+0x2dd0], R48 ;  /* 0x002dd03001007387 */ /* 0x0001e80000100a00 */
[----:B------:R-:W-:-:S02]  /*47970*/  IMAD.MOV.U32 R17, RZ, RZ, R58 ;  /* 0x000000ffff117224 */ /* 0x000fc400078e003a */
[----:B------:R-:W-:Y:S02]  /*47980*/  IMAD.MOV.U32 R16, RZ, RZ, R59 ;  /* 0x000000ffff107224 */ /* 0x000fe400078e003b */
[----:B------:R-:W-:Y:S02]  /*47990*/  IMAD.MOV.U32 R21, RZ, RZ, R56 ;  /* 0x000000ffff157224 */ /* 0x000fe400078e0038 */
[----:B------:R-:W-:Y:S01]  /*479a0*/  IMAD.MOV.U32 R20, RZ, RZ, R57 ;  /* 0x000000ffff147224 */ /* 0x000fe200078e0039 */
[----:B0-----:R-:W2:Y:S04]  /*479b0*/  LDL.LU.64 R48, [R1+0x60] ;  /* 0x0000600001307983 */ /* 0x001ea80000300a00 */
[----:B------:R-:W3:Y:S04]  /*479c0*/  LDL.LU.64 R50, [R1+0x68] ;  /* 0x0000680001327983 */ /* 0x000ee80000300a00 */
[----:B------:R-:W2:Y:S04]  /*479d0*/  LDL.LU.64 R58, [R1+0x30c0] ;  /* 0x0030c000013a7983 */ /* 0x000ea80000300a00 */
[----:B------:R-:W4:Y:S02]  /*479e0*/  LDL.LU.64 R56, [R1+0x30b8] ;  /* 0x0030b80001387983 */ /* 0x000f240000300a00 */
[----:B----4-:R-:W-:-:S15]  /*479f0*/  HMMA.16816.F32 R12, R8, R56, R12 ;  /* 0x00000038080c723c */ /* 0x010fde000000180c */
[----:B------:R-:W-:-:S04]  /*47a00*/  NOP ;  /* 0x0000000000007918 */ /* 0x000fc80000000000 */
[----:B------:R0:W-:Y:S04]  /*47a10*/  STL.64 [R1+0x440], R12 ;  /* 0x0004400c01007387 */ /* 0x0001e80000100a00 */
[----:B------:R1:W-:Y:S04]  /*47a20*/  STL.64 [R1+0x448], R14 ;  /* 0x0004480e01007387 */ /* 0x0003e80000100a00 */
[----:B0-----:R-:W1:Y:S02]  /*47a30*/  LDL.LU.64 R12, [R1+0x30b0] ;  /* 0x0030b000010c7983 */ /* 0x001e640000300a00 */
[----:B-1----:R-:W-:Y:S02]  /*47a40*/  HMMA.16816.F32 R12, R8, R12, R4 ;  /* 0x0000000c080c723c */ /* 0x002fe40000001804 */
[----:B------:R-:W4:-:S15]  /*47a50*/  LDL.LU.64 R4, [R1+0x30a8] ;  /* 0x0030a80001047983 */ /* 0x000f1e0000300a00 */
[----:B------:R-:W-:Y:S02]  /*47a60*/  NOP ;  /* 0x0000000000007918 */ /* 0x000fe40000000000 */
[----:B------:R0:W-:Y:S04]  /*47a70*/  STL.64 [R1+0x430], R12 ;  /* 0x0004300c01007387 */ /* 0x0001e80000100a00 */
[----:B------:R1:W-:Y:S04]  /*47a80*/  STL.64 [R1+0x438], R14 ;  /* 0x0004380e01007387 */ /* 0x0003e80000100a00 */
[----:B0-----:R-:W2:Y:S04]  /*47a90*/  LDL.LU R12, [R1+0x240] ;  /* 0x00024000010c7983 */ /* 0x001ea80000300800 */
[----:B------:R-:W2:Y:S04]  /*47aa0*/  LDL.LU R13, [R1+0x244] ;  /* 0x00024400010d7983 */ /* 0x000ea80000300800 */
[----:B-1----:R-:W2:Y:S04]  /*47ab0*/  LDL.LU R14, [R1+0x248] ;  /* 0x00024800010e7983 */ /* 0x002ea80000300800 */
[----:B------:R-:W2:Y:S01]  /*47ac0*/  LDL.LU R15, [R1+0x24c] ;  /* 0x00024c00010f7983 */ /* 0x000ea20000300800 */
[----:B----4-:R-:W-:Y:S03]  /*47ad0*/  HMMA.16816.F32 R4, R8, R4, R24 ;  /* 0x000000040804723c */ /* 0x010fe60000001818 */
[----:B------:R-:W4:Y:S04]  /*47ae0*/  LDL.LU.64 R26, [R1+0x30a0] ;  /* 0x0030a000011a7983 */ /* 0x000f280000300a00 */
[----:B------:R-:W4:-:S12]  /*47af0*/  LDL.LU.64 R24, [R1+0x3098] ;  /* 0x0030980001187983 */ /* 0x000f180000300a00 */
[----:B------:R0:W-:Y:S04]  /*47b00*/  STL.64 [R1+0x4e0], R4 ;  /* 0x0004e00401007387 */ /* 0x0001e80000100a00 */
[----:B------:R4:W-:Y:S04]  /*47b10*/  STL.64 [R1+0x4e8], R6 ;  /* 0x0004e80601007387 */ /* 0x0009e80000100a00 */
[----:B0-----:R-:W4:Y:S02]  /*47b20*/  LDL.LU.64 R4, [R1+0x3090] ;  /* 0x0030900001047983 */ /* 0x001f240000300a00 */
[C---:B----4-:R-:W-:Y:S02]  /*47b30*/  HMMA.16816.F32 R4, R8.reuse, R4, R24 ;  /* 0x000000040804723c */ /* 0x050fe40000001818 */
[----:B------:R-:W4:Y:S04]  /*47b40*/  LDL.LU.64 R26, [R1+0x3088] ;  /* 0x00308800011a7983 */ /* 0x000f280000300a00 */
[----:B------:R-:W4:Y:S02]  /*47b50*/  LDL.LU.64 R24, [R1+0x3080] ;  /* 0x0030800001187983 */ /* 0x000f240000300a00 */
[C---:B------:R-:W-:Y:S11]  /*47b60*/  HMMA.16816.F32 R28, R8.reuse, R28, R32 ;  /* 0x0000001c081c723c */ /* 0x040ff60000001820 */
[----:B------:R-:W-:Y:S04]  /*47b70*/  STL.64 [R1+0x400], R4 ;  /* 0x0004000401007387 */ /* 0x000fe80000100a00 */
[----:B------:R0:W-:Y:S04]  /*47b80*/  STL.64 [R1+0x408], R6 ;  /* 0x0004080601007387 */ /* 0x0001e80000100a00 */
[----:B0-----:R-:W2:Y:S04]  /*47b90*/  LDL.LU.64 R6, [R1+0x3078] ;  /* 0x0030780001067983 */ /* 0x001ea80000300a00 */
[----:B------:R-:W2:Y:S01]  /*47ba0*/  LDL.LU.64 R4, [R1+0x3070] ;  /* 0x0030700001047983 */ /* 0x000ea20000300a00 */
[----:B----4-:R-:W-:Y:S01]  /*47bb0*/  HMMA.16816.F32 R24, R8, R52, R24 ;  /* 0x000000340818723c */ /* 0x010fe20000001818 */
[----:B------:R-:W-:Y:S01]  /*47bc0*/  IMAD.MOV.U32 R52, RZ, RZ, R0 ;  /* 0x000000ffff347224 */ /* 0x000fe200078e0000 */
[----:B------:R-:W-:-:S15]  /*47bd0*/  MOV R53, R23 ;  /* 0x0000001700357202 */ /* 0x000fde0000000f00 */
[----:B------:R-:W-:Y:S02]  /*47be0*/  NOP ;  /* 0x0000000000007918 */ /* 0x000fe40000000000 */
[----:B------:R0:W-:Y:S04]  /*47bf0*/  STL.64 [R1+0x3f0], R24 ;  /* 0x0003f01801007387 */ /* 0x0001e80000100a00 */
[----:B------:R1:W-:Y:S01]  /*47c00*/  STL [R1+0x3f8], R26 ;  /* 0x0003f81a01007387 */ /* 0x0003e20000100800 */
[----:B------:R-:W-:-:S03]  /*47c10*/  IMAD.MOV.U32 R40, RZ, RZ, R27 ;  /* 0x000000ffff287224 */ /* 0x000fc600078e001b */
[----:B0-----:R-:W4:Y:S04]  /*47c20*/  LDL.LU R24, [R1+0x230] ;  /* 0x0002300001187983 */ /* 0x001f280000300800 */
[----:B------:R-:W4:Y:S04]  /*47c30*/  LDL.LU R25, [R1+0x234] ;  /* 0x0002340001197983 */ /* 0x000f280000300800 */
[----:B-1----:R-:W4:Y:S04]  /*47c40*/  LDL.LU R26, [R1+0x238] ;  /* 0x00023800011a7983 */ /* 0x002f280000300800 */
[----:B------:R-:W4:Y:S04]  /*47c50*/  LDL.LU R27, [R1+0x23c] ;  /* 0x00023c00011b7983 */ /* 0x000f280000300800 */
[----:B------:R-:W-:Y:S04]  /*47c60*/  STL.64 [R1+0x2fa8], R54 ;  /* 0x002fa83601007387 */ /* 0x000fe80000100a00 */
[----:B------:R-:W3:Y:S04]  /*47c70*/  LDL.LU R0, [R1+0x306c] ;  /* 0x00306c0001007983 */ /* 0x000ee80000300800 */
[----:B------:R-:W3:Y:S04]  /*47c80*/  LDL.LU R23, [R1+0x3068] ;  /* 0x0030680001177983 */ /* 0x000ee80000300800 */
[----:B------:R-:W-:Y:S04]  /*47c90*/  STL [R1+0x2da0], R40 ;  /* 0x002da02801007387 */ /* 0x000fe80000100800 */
[----:B------:R-:W3:Y:S04]  /*47ca0*/  LDL.LU.64 R34, [R1+0x3060] ;  /* 0x0030600001227983 */ /* 0x000ee80000300a00 */
[----:B------:R-:W-:Y:S04]  /*47cb0*/  STL.64 [R1+0x3e0], R28 ;  /* 0x0003e01c01007387 */ /* 0x000fe80000100a00 */
[----:B------:R0:W-:Y:S04]  /*47cc0*/  STL.64 [R1+0x3e8], R30 ;  /* 0x0003e81e01007387 */ /* 0x0001e80000100a00 */
[----:B0-----:R-:W3:Y:S01]  /*47cd0*/  LDL.LU.64 R30, [R1+0x3058] ;  /* 0x00305800011e7983 */ /* 0x001ee20000300a00 */
[C---:B------:R-:W-:Y:S08]  /*47ce0*/  HMMA.16816.F32 R52, R8.reuse, R52, R44 ;  /* 0x000000340834723c */ /* 0x040ff0000000182c */
[----:B--2---:R-:W-:Y:S01]  /*47cf0*/  HMMA.16816.F32 R4, R8, R48, R4 ;  /* 0x000000300804723c */ /* 0x004fe20000001804 */
[----:B------:R-:W2:Y:S04]  /*47d00*/  LDL.LU.64 R46, [R1+0x3050] ;  /* 0x00305000012e7983 */ /* 0x000ea80000300a00 */
[----:B------:R-:W2:Y:S06]  /*47d10*/  LDL.LU.64 R44, [R1+0x3048] ;  /* 0x00304800012c7983 */ /* 0x000eac0000300a00 */
[----:B------:R0:W-:Y:S04]  /*47d20*/  STL.64 [R1+0x3d0], R52 ;  /* 0x0003d03401007387 */ /* 0x0001e80000100a00 */
[----:B------:R1:W-:Y:S01]  /*47d30*/  STL.64 [R1+0x3d8], R54 ;  /* 0x0003d83601007387 */ /* 0x0003e20000100a00 */
[----:B0-----:R-:W-:-:S03]  /*47d40*/  IMAD.MOV.U32 R52, RZ, RZ, R22 ;  /* 0x000000ffff347224 */ /* 0x001fc600078e0016 */
[----:B------:R-:W4:Y:S04]  /*47d50*/  LDL.LU R22, [R1+0x3040] ;  /* 0x0030400001167983 */ /* 0x000f280000300800 */
[----:B------:R-:W-:Y:S04]  /*47d60*/  STL.64 [R1+0x3c0], R4 ;  /* 0x0003c00401007387 */ /* 0x000fe80000100a00 */
[----:B------:R-:W-:Y:S01]  /*47d70*/  STL.64 [R1+0x3c8], R6 ;  /* 0x0003c80601007387 */ /* 0x000fe20000100a00 */
[----:B-1----:R-:W-:Y:S02]  /*47d80*/  IMAD.MOV.U32 R54, RZ, RZ, R60 ;  /* 0x000000ffff367224 */ /* 0x002fe400078e003c */
[----:B---3--:R-:W-:-:S02]  /*47d90*/  IMAD.MOV.U32 R53, RZ, RZ, R31 ;  /* 0x000000ffff357224 */ /* 0x008fc400078e001f */
[----:B------:R-:W3:Y:S04]  /*47da0*/  LDL.LU R31, [R1+0x303c] ;  /* 0x00303c00011f7983 */ /* 0x000ee80000300800 */
[----:B------:R-:W3:Y:S01]  /*47db0*/  LDL.LU R60, [R1+0x3038] ;  /* 0x00303800013c7983 */ /* 0x000ee20000300800 */
[----:B--2---:R-:W-:Y:S01]  /*47dc0*/  HMMA.16816.F32 R8, R8, R44, R12 ;  /* 0x0000002c0808723c */ /* 0x004fe2000000180c */
[----:B------:R-:W-:Y:S02]  /*47dd0*/  IMAD.MOV.U32 R55, RZ, RZ, R30 ;  /* 0x000000ffff377224 */ /* 0x000fe400078e001e */
[----:B------:R-:W2:Y:S04]  /*47de0*/  LDL.LU R30, [R1+0x3034] ;  /* 0x00303400011e7983 */ /* 0x000ea80000300800 */
[----:B------:R0:W-:Y:S04]  /*47df0*/  STL.64 [R1+0x2f88], R50 ;  /* 0x002f883201007387 */ /* 0x0001e80000100a00 */
[----:B------:R-:W2:Y:S01]  /*47e00*/  LDL.LU R48, [R1+0x200] ;  /* 0x0002000001307983 */ /* 0x000ea20000300800 */
[----:B------:R-:W-:-:S03]  /*47e10*/  IMAD.MOV.U32 R49, RZ, RZ, R0 ;  /* 0x000000ffff317224 */ /* 0x000fc600078e0000 */
[----:B------:R-:W2:Y:S01]  /*47e20*/  LDL.LU R0, [R1+0x3030] ;  /* 0x0030300001007983 */ /* 0x000ea20000300800 */
[----:B0-----:R-:W-:Y:S02]  /*47e30*/  IMAD.MOV.U32 R50, RZ, RZ, R2 ;  /* 0x000000ffff327224 */ /* 0x001fe400078e0002 */
[----:B------:R-:W-:Y:S01]  /*47e40*/  IMAD.MOV.U32 R51, RZ, RZ, R3 ;  /* 0x000000ffff337224 */ /* 0x000fe200078e0003 */
[----:B------:R-:W2:Y:S04]  /*47e50*/  LDL.LU R2, [R1+0x302c] ;  /* 0x00302c0001027983 */ /* 0x000ea80000300800 */
[----:B------:R-:W2:Y:S04]  /*47e60*/  LDL.LU R3, [R1+0x3028] ;  /* 0x0030280001037983 */ /* 0x000ea80000300800 */
[----:B---3--:R-:W0:Y:S04]  /*47e70*/  LDSM.16.MT88.4 R4, [R60+UR5+0x9800] ;  /* 0x009800053c04783b */ /* 0x008e280008004200 */
[----:B0-----:R-:W-:Y:S04]  /*47e80*/  STL.64 [R1+0x2f78], R6 ;  /* 0x002f780601007387 */ /* 0x001fe80000100a00 */
[----:B------:R0:W-:Y:S02]  /*47e90*/  STL.64 [R1+0x2f70], R4 ;  /* 0x002f700401007387 */ /* 0x0001e40000100a00 */
[----:B0-----:R-:W-:-:S02]  /*47ea0*/  IMAD.MOV.U32 R4, RZ, RZ, R46 ;  /* 0x000000ffff047224 */ /* 0x001fc400078e002e */
[----:B------:R-:W-:Y:S01]  /*47eb0*/  IMAD.MOV.U32 R5, RZ, RZ, R47 ;  /* 0x000000ffff057224 */ /* 0x000fe200078e002f */
[----:B------:R-:W3:Y:S04]  /*47ec0*/  LDL.LU R46, [R1+0x3024] ;  /* 0x00302400012e7983 */ /* 0x000ee80000300800 */
[----:B------:R-:W3:Y:S01]  /*47ed0*/  LDL.LU R47, [R1+0x3020] ;  /* 0x00302000012f7983 */ /* 0x000ee20000300800 */
[----:B------:R-:W-:Y:S02]  /*47ee0*/  IMAD.MOV.U32 R6, RZ, RZ, R38 ;  /* 0x000000ffff067224 */ /* 0x000fe400078e0026 */
[----:B------:R-:W-:Y:S01]  /*47ef0*/  IMAD.MOV.U32 R7, RZ, RZ, R39 ;  /* 0x000000ffff077224 */ /* 0x000fe200078e0027 */
[----:B------:R-:W4:Y:S04]  /*47f00*/  LDL.LU R38, [R1+0x301c] ;  /* 0x00301c0001267983 */ /* 0x000f280000300800 */
[----:B------:R-:W4:Y:S04]  /*47f10*/  LDL.LU R39, [R1+0x3018] ;  /* 0x0030180001277983 */ /* 0x000f280000300800 */
[----:B------:R-:W-:Y:S04]  /*47f20*/  STL [R1+0x2da4], R60 ;  /* 0x002da43c01007387 */ /* 0x000fe80000100800 */
[----:B------:R-:W4:Y:S04]  /*47f30*/  LDL.LU.64 R14, [R1+0x3010] ;  /* 0x00301000010e7983 */ /* 0x000f280000300a00 */
[----:B------:R-:W4:Y:S04]  /*47f40*/  LDL.LU.64 R12, [R1+0x3008] ;  /* 0x00300800010c7983 */ /* 0x000f280000300a00 */
[----:B------:R0:W-:Y:S04]  /*47f50*/  STL.64 [R1+0x240], R8 ;  /* 0x0002400801007387 */ /* 0x0001e80000100a00 */
[----:B------:R1:W-:Y:S01]  /*47f60*/  STL.64 [R1+0x248], R10 ;  /* 0x0002480a01007387 */ /* 0x0003e20000100a00 */
[----:B0-----:R-:W-:-:S02]  /*47f70*/  IMAD.MOV.U32 R8, RZ, RZ, R34 ;  /* 0x000000ffff087224 */ /* 0x001fc400078e0022 */
[----:B------:R-:W-:Y:S01]  /*47f80*/  IMAD.MOV.U32 R9, RZ, RZ, R18 ;  /* 0x000000ffff097224 */ /* 0x000fe200078e0012 */
[----:B------:R-:W4:Y:S04]  /*47f90*/  LDL.LU R34, [R1+0x3004] ;  /* 0x0030040001227983 */ /* 0x000f280000300800 */
[----:B------:R-:W4:Y:S01]  /*47fa0*/  LDL.LU R18, [R1+0x3000] ;  /* 0x0030000001127983 */ /* 0x000f220000300800 */
[----:B-1----:R-:W-:-:S03]  /*47fb0*/  IMAD.MOV.U32 R10, RZ, RZ, R19 ;  /* 0x000000ffff0a7224 */ /* 0x002fc600078e0013 */
[----:B------:R-:W4:Y:S01]  /*47fc0*/  LDL.LU R19, [R1+0x2ffc] ;  /* 0x002ffc0001137983 */ /* 0x000f220000300800 */
[----:B------:R-:W-:-:S03]  /*47fd0*/  IMAD.MOV.U32 R11, RZ, RZ, R35 ;  /* 0x000000ffff0b7224 */ /* 0x000fc600078e0023 */
[----:B------:R-:W4:Y:S01]  /*47fe0*/  LDL.LU R35, [R1+0x2ff8] ;  /* 0x002ff80001237983 */ /* 0x000f220000300800 */
[----:B--2---:R-:W-:Y:S01]  /*47ff0*/  MOV R44, R30 ;  /* 0x0000001e002c7202 */ /* 0x004fe20000000f00 */
[----:B------:R-:W-:Y:S02]  /*48000*/  IMAD.MOV.U32 R45, RZ, RZ, R31 ;  /* 0x000000ffff2d7224 */ /* 0x000fe400078e001f */
[----:B---3--:R0:W-:Y:S04]  /*48010*/  STL.64 [R1+0x2f80], R46 ;  /* 0x002f802e01007387 */ /* 0x0081e80000100a00 */
[----:B------:R-:W2:Y:S04]  /*48020*/  LDL.LU R30, [R1+0x2ff4] ;  /* 0x002ff400011e7983 */ /* 0x000ea80000300800 */
[----:B------:R-:W2:Y:S01]  /*48030*/  LDL.LU R31, [R1+0x2ff0] ;  /* 0x002ff000011f7983 */ /* 0x000ea20000300800 */
[----:B----4-:R-:W-:Y:S01]  /*48040*/  HMMA.16816.F32 R24, R12, R18, R24 ;  /* 0x000000120c18723c */ /* 0x010fe20000001818 */
[----:B0-----:R-:W-:-:S02]  /*48050*/  IMAD.MOV.U32 R46, RZ, RZ, R22 ;  /* 0x000000ffff2e7224 */ /* 0x001fc400078e0016 */
[----:B------:R-:W-:Y:S01]  /*48060*/  IMAD.MOV.U32 R47, RZ, RZ, R23 ;  /* 0x000000ffff2f7224 */ /* 0x000fe200078e0017 */
[----:B------:R-:W3:Y:S04]  /*48070*/  LDL.LU R22, [R1+0x2fec] ;  /* 0x002fec0001167983 */ /* 0x000ee80000300800 */
[----:B------:R-:W3:Y:S11]  /*48080*/  LDL.LU R23, [R1+0x2fe8] ;  /* 0x002fe80001177983 */ /* 0x000ef60000300800 */
[----:B------:R-:W-:Y:S04]  /*48090*/  STL.64 [R1+0x230], R24 ;  /* 0x0002301801007387 */ /* 0x000fe80000100a00 */
[----:B------:R0:W-:Y:S04]  /*480a0*/  STL.64 [R1+0x238], R26 ;  /* 0x0002381a01007387 */ /* 0x0001e80000100a00 */
[----:B0-----:R-:W4:Y:S04]  /*480b0*/  LDL.LU.64 R26, [R1+0x2fe0] ;  /* 0x002fe000011a7983 */ /* 0x001f280000300a00 */
[----:B------:R-:W2:Y:S04]  /*480c0*/  LDL.LU.64 R24, [R1+0x2fd8] ;  /* 0x002fd80001187983 */ /* 0x000ea80000300a00 */
[----:B------:R0:W-:Y:S04]  /*480d0*/  STL.64 [R1+0x2f98], R18 ;  /* 0x002f981201007387 */ /* 0x0001e80000100a00 */
[----:B------:R1:W-:Y:S01]  /*480e0*/  STL.64 [R1+0x2f90], R16 ;  /* 0x002f901001007387 */ /* 0x0003e20000100a00 */
[----:B0-----:R-:W-:-:S02]  /*480f0*/  IMAD.MOV.U32 R18, RZ, RZ, R2 ;  /* 0x000000ffff127224 */ /* 0x001fc400078e0002 */
[----:B-1----:R-:W-:Y:S02]  /*48100*/  IMAD.MOV.U32 R17, RZ, RZ, R3 ;  /* 0x000000ffff117224 */ /* 0x002fe400078e0003 */
[----:B------:R-:W-:Y:S02]  /*48110*/  IMAD.MOV.U32 R19, RZ, RZ, R0 ;  /* 0x000000ffff137224 */ /* 0x000fe400078e0000 */
[----:B----4-:R-:W-:Y:S02]  /*48120*/  IMAD.MOV.U32 R16, RZ, RZ, R27 ;  /* 0x000000ffff107224 */ /* 0x010fe400078e001b */
[----:B------:R-:W4:Y:S05]  /*48130*/  LDL.LU R27, [R1+0x2fd0] ;  /* 0x002fd000011b7983 */ /* 0x000f2a0000300800 */
[----:B---3--:R-:W-:-:S15]  /*48140*/  HMMA.16816.F32 R16, R12, R22, R16 ;  /* 0x000000160c10723c */ /* 0x008fde0000001810 */
[----:B------:R-:W-:-:S04]  /*48150*/  NOP ;  /* 0x0000000000007918 */ /* 0x000fc80000000000 */
[----:B------:R-:W-:Y:S02]  /*48160*/  IMAD.MOV.U32 R3, RZ, RZ, R17 ;  /* 0x000000ffff037224 */ /* 0x000fe400078e0011 */
[----:B------:R-:W-:Y:S01]  /*48170*/  IMAD.MOV.U32 R2, RZ, RZ, R18 ;  /* 0x000000ffff027224 */ /* 0x000fe200078e0012 */
[----:B------:R4:W-:Y:S01]  /*48180*/  STL [R1+0x220], R16 ;  /* 0x0002201001007387 */ /* 0x0009e20000100800 */
[----:B------:R-:W-:-:S03]  /*48190*/  IMAD.MOV.U32 R0, RZ, RZ, R19 ;  /* 0x000000ffff007224 */ /* 0x000fc600078e0013 */
[----:B------:R-:W-:Y:S04]  /*481a0*/  STL.64 [R1+0x2f68], R22 ;  /* 0x002f681601007387 */ /* 0x000fe80000100a00 */
[----:B------:R-:W-:Y:S04]  /*481b0*/  STL.64 [R1+0x2f60], R20 ;  /* 0x002f601401007387 */ /* 0x000fe80000100a00 */
[----:B------:R-:W-:Y:S04]  /*481c0*/  STL [R1+0x2d70], R0 ;  /* 0x002d700001007387 */ /* 0x000fe80000100800 */
[----:B------:R-:W-:Y:S04]  /*481d0*/  STL [R1+0x2d6c], R2 ;  /* 0x002d6c0201007387 */ /* 0x000fe80000100800 */
[----:B------:R-:W-:Y:S01]  /*481e0*/  STL [R1+0x2d68], R3 ;  /* 0x002d680301007387 */ /* 0x000fe20000100800 */
[----:B----4-:R-:W-:Y:S03]  /*481f0*/  HMMA.16816.F32 R16, R12, R26, R44 ;  /* 0x0000001a0c10723c */ /* 0x010fe6000000182c */
[----:B------:R-:W-:Y:S04]  /*48200*/  STL.64 [R1+0x2f58], R26 ;  /* 0x002f581a01007387 */ /* 0x000fe80000100a00 */
[----:B--2---:R-:W-:-:S12]  /*48210*/  STL.64 [R1+0x2f50], R24 ;  /* 0x002f501801007387 */ /* 0x004fd80000100a00 */
[----:B------:R-:W-:Y:S04]  /*48220*/  STL.64 [R1+0x210], R16 ;  /* 0x0002101001007387 */ /* 0x000fe80000100a00 */
[----:B------:R0:W-:Y:S02]  /*48230*/  STL.64 [R1+0x218], R18 ;  /* 0x0002181201007387 */ /* 0x0001e40000100a00 */
[----:B0-----:R-:W-:Y:S01]  /*48240*/  HMMA.16816.F32 R16, R12, R30, R48 ;  /* 0x0000001e0c10723c */ /* 0x001fe20000001830 */
[----:B------:R-:W-:Y:S02]  /*48250*/  IMAD.MOV.U32 R48, RZ, RZ, R42 ;  /* 0x000000ffff307224 */ /* 0x000fe400078e002a */
[----:B------:R-:W2:Y:S01]  /*48260*/  LDL.LU R42, [R1+0x2fcc] ;  /* 0x002fcc00012a7983 */ /* 0x000ea20000300800 */
[----:B------:R-:W-:-:S15]  /*48270*/  IMAD.MOV.U32 R49, RZ, RZ, R43 ;  /* 0x000000ffff317224 */ /* 0x000fde00078e002b */
[----:B------:R-:W-:Y:S04]  /*48280*/  STL.64 [R1+0x200], R16 ;  /* 0x0002001001007387 */ /* 0x000fe80000100a00 */
[----:B------:R-:W-:Y:S04]  /*48290*/  STL.64 [R1+0x208], R18 ;  /* 0x0002081201007387 */ /* 0x000fe80000100a00 */
[----:B------:R-:W2:Y:S01]  /*482a0*/  LDL.LU R43, [R1+0x2fc8] ;  /* 0x002fc800012b7983 */ /* 0x000ea20000300800 */
[----:B------:R-:W0:Y:S01]  /*482b0*/  S2R R28, SR_TID.X ;  /* 0x00000000001c7919 */ /* 0x000e220000002100 */
[C---:B------:R-:W-:Y:S02]  /*482c0*/  HMMA.16816.F32 R8, R12.reuse, R34, R8 ;  /* 0x000000220c08723c */ /* 0x040fe40000001808 */
[----:B------:R-:W3:Y:S04]  /*482d0*/  LDL.LU R50, [R1+0x3b8] ;  /* 0x0003b80001327983 */ /* 0x000ee80000300800 */
[----:B------:R-:W3:Y:S04]  /*482e0*/  LDL.LU R51, [R1+0x3bc] ;  /* 0x0003bc0001337983 */ /* 0x000ee80000300800 */
[----:B------:R-:W-:Y:S01]  /*482f0*/  STL.64 [R1+0x2fa0], R30 ;  /* 0x002fa01e01007387 */ /* 0x000fe20000100a00 */
[----:B------:R-:W-:Y:S03]  /*48300*/  HMMA.16816.F32 R4, R12, R38, R4 ;  /* 0x000000260c04723c */ /* 0x000fe60000001804 */
[----:B------:R-:W-:Y:S05]  /*48310*/  STL.64 [R1+0x2fb0], R34 ;  /* 0x002fb02201007387 */ /* 0x000fea0000100a00 */
[----:B------:R-:W-:Y:S04]  /*48320*/  STL.64 [R1+0x1f0], R8 ;  /* 0x0001f00801007387 */ /* 0x000fe80000100a00 */
[----:B------:R2:W-:Y:S01]  /*48330*/  STL.64 [R1+0x1f8], R10 ;  /* 0x0001f80a01007387 */ /* 0x0005e20000100a00 */
[C---:B0-----:R-:W-:Y:S01]  /*48340*/  LOP3.LUT R29, R28.reuse, 0x7, RZ, 0xc0, !PT ;  /* 0x000000071c1d7812 */ /* 0x041fe200078ec0ff */
[----:B------:R-:W-:-:S04]  /*48350*/  IMAD.SHL.U32 R33, R28, 0x2, RZ ;  /* 0x000000021c217824 */ /* 0x000fc800078e00ff */
[----:B------:R-:W-:Y:S02]  /*48360*/  IMAD R29, R29, 0x90, RZ ;  /* 0x000000901d1d7824 */ /* 0x000fe400078e02ff */
[----:B------:R-:W-:-:S03]  /*48370*/  IMAD.SHL.U32 R28, R28, 0x40, RZ ;  /* 0x000000401c1c7824 */ /* 0x000fc600078e00ff */
[----:B------:R-:W-:Y:S01]  /*48380*/  LOP3.LUT R29, R29, 0x10, R33, 0x78, !PT ;  /* 0x000000101d1d7812 */ /* 0x000fe200078e7821 */
[----:B------:R-:W-:Y:S03]  /*48390*/  STL.64 [R1+0x2fb8], R38 ;  /* 0x002fb82601007387 */ /* 0x000fe60000100a00 */
[----:B------:R-:W-:Y:S01]  /*483a0*/  LOP3.LUT R29, R29, 0x400, R28, 0xf8, !PT ;  /* 0x000004001d1d7812 */ /* 0x000fe200078ef81c */
[----:B------:R-:W-:Y:S04]  /*483b0*/  STL.64 [R1+0x1e0], R4 ;  /* 0x0001e00401007387 */ /* 0x000fe80000100a00 */
[----:B------:R0:W-:Y:S01]  /*483c0*/  STL.64 [R1+0x1e8], R6 ;  /* 0x0001e80601007387 */ /* 0x0001e20000100a00 */
[----:B------:R-:W-:Y:S01]  /*483d0*/  LOP3.LUT R29, R29, 0x40, RZ, 0x3c, !PT ;  /* 0x000000401d1d7812 */ /* 0x000fe200078e3cff */
[----:B--2---:R-:W-:Y:S02]  /*483e0*/  HMMA.16816.F32 R8, R12, R42, R52 ;  /* 0x0000002a0c08723c */ /* 0x004fe40000001834 */
[----:B------:R1:W-:Y:S04]  /*483f0*/  STL.64 [R1+0x2fc0], R42 ;  /* 0x002fc02a01007387 */ /* 0x0003e80000100a00 */
[----:B0-----:R-:W2:-:S13]  /*48400*/  LDL R6, [R1+0xc8] ;  /* 0x0000c80001067983 */ /* 0x001e9a0000100800 */
[----:B------:R-:W-:Y:S04]  /*48410*/  STL.64 [R1+0x1d0], R8 ;  /* 0x0001d00801007387 */ /* 0x000fe80000100a00 */
[----:B------:R-:W-:Y:S04]  /*48420*/  STL.64 [R1+0x1d8], R10 ;  /* 0x0001d80a01007387 */ /* 0x000fe80000100a00 */
[----:B------:R-:W0:Y:S04]  /*48430*/  LDSM.16.MT88.4 R8, [R29+UR5+0x9800] ;  /* 0x009800051d08783b */ /* 0x000e280008004200 */
[----:B------:R-:W2:Y:S04]  /*48440*/  LDL R7, [R1+0xcc] ;  /* 0x0000cc0001077983 */ /* 0x000ea80000100800 */
[----:B------:R-:W2:Y:S04]  /*48450*/  LDL.LU R40, [R1+0x3a0] ;  /* 0x0003a00001287983 */ /* 0x000ea80000300800 */
[----:B------:R-:W2:Y:S04]  /*48460*/  LDL.LU R41, [R1+0x3a4] ;  /* 0x0003a40001297983 */ /* 0x000ea80000300800 */
[----:B-1----:R-:W2:Y:S04]  /*48470*/  LDL.LU R42, [R1+0x3a8] ;  /* 0x0003a800012a7983 */ /* 0x002ea80000300800 */
[----:B------:R-:W2:Y:S04]  /*48480*/  LDL.LU R43, [R1+0x3ac] ;  /* 0x0003ac00012b7983 */ /* 0x000ea80000300800 */
[----:B------:R-:W4:Y:S04]  /*48490*/  LDL.LU R36, [R1+0x390] ;  /* 0x0003900001247983 */ /* 0x000f280000300800 */
[----:B------:R-:W4:Y:S04]  /*484a0*/  LDL.LU R37, [R1+0x394] ;  /* 0x0003940001257983 */ /* 0x000f280000300800 */
[----:B------:R-:W4:Y:S04]  /*484b0*/  LDL.LU R38, [R1+0x398] ;  /* 0x0003980001267983 */ /* 0x000f280000300800 */
[----:B------:R-:W4:Y:S04]  /*484c0*/  LDL.LU R39, [R1+0x39c] ;  /* 0x00039c0001277983 */ /* 0x000f280000300800 */
[----:B------:R-:W4:Y:S04]  /*484d0*/  LDL.64 R34, [R1+0xb8] ;  /* 0x0000b80001227983 */ /* 0x000f280000100a00 */
[----:B------:R-:W4:Y:S04]  /*484e0*/  LDL.64 R54, [R1+0xa8] ;  /* 0x0000a80001367983 */ /* 0x000f280000100a00 */
[----:B------:R-:W4:Y:S04]  /*484f0*/  LDL.LU R20, [R1+0x370] ;  /* 0x0003700001147983 */ /* 0x000f280000300800 */
[----:B------:R-:W4:Y:S04]  /*48500*/  LDL.LU R21, [R1+0x374] ;  /* 0x0003740001157983 */ /* 0x000f280000300800 */
[----:B------:R-:W4:Y:S04]  /*48510*/  LDL.LU R22, [R1+0x378] ;  /* 0x0003780001167983 */ /* 0x000f280000300800 */
[----:B------:R-:W4:Y:S04]  /*48520*/  LDL.LU R23, [R1+0x37c] ;  /* 0x00037c0001177983 */ /* 0x000f280000300800 */
[----:B0-----:R-:W-:Y:S04]  /*48530*/  STL.64 [R1+0x2ea0], R10 ;  /* 0x002ea00a01007387 */ /* 0x001fe80000100a00 */
[----:B------:R0:W-:Y:S04]  /*48540*/  STL.64 [R1+0x2e98], R8 ;  /* 0x002e980801007387 */ /* 0x0001e80000100a00 */
[----:B0-----:R-:W4:Y:S04]  /*48550*/  LDL.LU R8, [R1+0x380] ;  /* 0x0003800001087983 */ /* 0x001f280000300800 */
[----:B------:R-:W4:Y:S04]  /*48560*/  LDL.LU R9, [R1+0x384] ;  /* 0x0003840001097983 */ /* 0x000f280000300800 */
[----:B------:R-:W4:Y:S04]  /*48570*/  LDL.LU R10, [R1+0x388] ;  /* 0x00038800010a7983 */ /* 0x000f280000300800 */
[----:B------:R-:W4:Y:S01]  /*48580*/  LDL.LU R11, [R1+0x38c] ;  /* 0x00038c00010b7983 */ /* 0x000f220000300800 */
[----:B---3--:R-:W-:Y:S03]  /*48590*/  HMMA.16816.F32 R16, R12, R58, R48 ;  /* 0x0000003a0c10723c */ /* 0x008fe60000001830 */
[----:B------:R-:W3:-:S15]  /*485a0*/  LDL R50, [R1+0x78] ;  /* 0x0000780001327983 */ /* 0x000ede0000100800 */
[----:B------:R-:W-:Y:S01]  /*485b0*/  NOP ;  /* 0x0000000000007918 */ /* 0x000fe20000000000 */
[----:B------:R0:W-:Y:S04]  /*485c0*/  STL.64 [R1+0x3b0], R16 ;  /* 0x0003b01001007387 */ /* 0x0001e80000100a00 */
[----:B------:R1:W-:Y:S04]  /*485d0*/  STL.64 [R1+0x3b8], R18 ;  /* 0x0003b81201007387 */ /* 0x0003e80000100a00 */
[----:B------:R-:W3:Y:S04]  /*485e0*/  LDL R51, [R1+0x7c] ;  /* 0x00007c0001337983 */ /* 0x000ee80000100800 */
        /* <DEDUP_REMOVED lines=8> */
[----:B------:R-:W3:Y:S04]  /*48670*/  LDL.LU R19, [R1+0x35c] ;  /* 0x00035c0001137983 */ /* 0x000ee80000300800 */
[----:B------:R-:W3:Y:S04]  /*48680*/  LDL.LU R44, [R1+0x340] ;  /* 0x00034000012c7983 */ /* 0x000ee80000300800 */
[----:B------:R-:W3:Y:S04]  /*48690*/  LDL.LU R45, [R1+0x344] ;  /* 0x00034400012d7983 */ /* 0x000ee80000300800 */
[----:B------:R-:W3:Y:S04]  /*486a0*/  LDL.LU R46, [R1+0x348] ;  /* 0x00034800012e7983 */ /* 0x000ee80000300800 */
[----:B------:R-:W3:Y:S01]  /*486b0*/  LDL.LU R47, [R1+0x34c] ;  /* 0x00034c00012f7983 */ /* 0x000ee20000300800 */
[C---:B--2---:R-:W-:Y:S08]  /*486c0*/  HMMA.16816.F32 R4, R12.reuse, R6, R40 ;  /* 0x000000060c04723c */ /* 0x044ff00000001828 */
[----:B----4-:R-:W-:Y:S01]  /*486d0*/  HMMA.16816.F32 R36, R12, R34, R36 ;  /* 0x000000220c24723c */ /* 0x010fe20000001824 */
[----:B------:R-:W2:Y:S01]  /*486e0*/  LDL.LU.64 R42, [R1+0x2fc0] ;  /* 0x002fc000012a7983 */ /* 0x000ea20000300a00 */
[----:B------:R-:W-:Y:S01]  /*486f0*/  IMAD.MOV.U32 R2, RZ, RZ, R34 ;  /* 0x000000ffff027224 */ /* 0x000fe200078e0022 */
[----:B------:R-:W-:Y:S01]  /*48700*/  MOV R0, R35 ;  /* 0x0000002300007202 */ /* 0x000fe20000000f00 */
[----:B------:R-:W-:-:S07]  /*48710*/  IMAD.MOV.U32 R3, RZ, RZ, R55 ;  /* 0x000000ffff037224 */ /* 0x000fce00078e0037 */
[----:B------:R0:W-:Y:S04]  /*48720*/  STL.64 [R1+0x3a0], R4 ;  /* 0x0003a00401007387 */ /* 0x0001e80000100a00 */
[----:B------:R1:W-:Y:S04]  /*48730*/  STL.64 [R1+0x3a8], R6 ;  /* 0x0003a80601007387 */ /* 0x0003e80000100a00 */
[----:B0-----:R-:W4:Y:S04]  /*48740*/  LDL.LU R4, [R1+0x1c0] ;  /* 0x0001c00001047983 */ /* 0x001f280000300800 */
[----:B------:R-:W4:Y:S04]  /*48750*/  LDL.LU R5, [R1+0x1c4] ;  /* 0x0001c40001057983 */ /* 0x000f280000300800 */
[----:B-1----:R-:W4:Y:S04]  /*48760*/  LDL.LU R6, [R1+0x1c8] ;  /* 0x0001c80001067983 */ /* 0x002f280000300800 */
[----:B------:R-:W4:Y:S04]  /*48770*/  LDL.LU R7, [R1+0x1cc] ;  /* 0x0001cc0001077983 */ /* 0x000f280000300800 */
[----:B------:R-:W-:Y:S01]  /*48780*/  STL.64 [R1+0x390], R36 ;  /* 0x0003902401007387 */ /* 0x000fe20000100a00 */
[----:B------:R-:W-:Y:S03]  /*48790*/  HMMA.16816.F32 R8, R12, R54, R8 ;  /* 0x000000360c08723c */ /* 0x000fe60000001808 */
[----:B------:R0:W-:Y:S04]  /*487a0*/  STL.64 [R1+0x398], R38 ;  /* 0x0003982601007387 */ /* 0x0001e80000100a00 */
[----:B0-----:R-:W2:Y:S04]  /*487b0*/  LDL.LU.64 R38, [R1+0x2fb8] ;  /* 0x002fb80001267983 */ /* 0x001ea80000300a00 */
[----:B------:R-:W2:Y:S08]  /*487c0*/  LDL.LU.64 R34, [R1+0x2fb0] ;  /* 0x002fb00001227983 */ /* 0x000eb00000300a00 */
[----:B------:R0:W-:Y:S04]  /*487d0*/  STL.64 [R1+0x380], R8 ;  /* 0x0003800801007387 */ /* 0x0001e80000100a00 */
[----:B------:R1:W-:Y:S01]  /*487e0*/  STL.64 [R1+0x388], R10 ;  /* 0x0003880a01007387 */ /* 0x0003e20000100a00 */
[----:B0-----:R-:W-:-:S03]  /*487f0*/  IMAD.MOV.U32 R8, RZ, RZ, R54 ;  /* 0x000000ffff087224 */ /* 0x001fc600078e0036 */
[----:B------:R-:W2:Y:S01]  /*48800*/  LDL.LU.64 R54, [R1+0x2fa8] ;  /* 0x002fa80001367983 */ /* 0x000ea20000300a00 */
[C---:B---3--:R-:W-:Y:S08]  /*48810*/  HMMA.16816.F32 R28, R12.reuse, R26, R28 ;  /* 0x0000001a0c1c723c */ /* 0x048ff0000000181c */
[----:B------:R-:W-:Y:S01]  /*48820*/  HMMA.16816.F32 R48, R12, R50, R16 ;  /* 0x000000320c30723c */ /* 0x000fe20000001810 */
[----:B-1----:R-:W-:-:S07]  /*48830*/  IMAD.MOV.U32 R11, RZ, RZ, R27 ;  /* 0x000000ffff0b7224 */ /* 0x002fce00078e001b */
[----:B--2---:R-:W-:Y:S01]  /*48840*/  HMMA.16816.F32 R20, R12, R54, R20 ;  /* 0x000000360c14723c */ /* 0x004fe20000001814 */
[----:B------:R-:W-:Y:S02]  /*48850*/  IMAD.MOV.U32 R10, RZ, RZ, R54 ;  /* 0x000000ffff0a7224 */ /* 0x000fe400078e0036 */
[----:B------:R-:W-:-:S15]  /*48860*/  IMAD.MOV.U32 R9, RZ, RZ, R55 ;  /* 0x000000ffff097224 */ /* 0x000fde00078e0037 */
[----:B------:R-:W-:Y:S01]  /*48870*/  NOP ;  /* 0x0000000000007918 */ /* 0x000fe20000000000 */
[----:B------:R0:W-:Y:S04]  /*48880*/  STL.64 [R1+0x370], R20 ;  /* 0x0003701401007387 */ /* 0x0001e80000100a00 */
[----:B------:R1:W-:Y:S04]  /*48890*/  STL.64 [R1+0x378], R22 ;  /* 0x0003781601007387 */ /* 0x0003e80000100a00 */
[----:B------:R-:W2:Y:S04]  /*488a0*/  LDL.LU R52, [R1+0x2c0] ;  /* 0x0002c00001347983 */ /* 0x000ea80000300800 */
[----:B------:R-:W2:Y:S04]  /*488b0*/  LDL.LU R53, [R1+0x2c4] ;  /* 0x0002c40001357983 */ /* 0x000ea80000300800 */
[----:B------:R-:W2:Y:S04]  /*488c0*/  LDL.LU R54, [R1+0x2c8] ;  /* 0x0002c80001367983 */ /* 0x000ea80000300800 */
[----:B------:R-:W2:Y:S04]  /*488d0*/  LDL.LU R55, [R1+0x2cc] ;  /* 0x0002cc0001377983 */ /* 0x000ea80000300800 */
[----:B0-----:R-:W3:Y:S04]  /*488e0*/  LDL.LU R20, [R1+0x330] ;  /* 0x0003300001147983 */ /* 0x001ee80000300800 */
[----:B------:R-:W3:Y:S04]  /*488f0*/  LDL.LU R21, [R1+0x334] ;  /* 0x0003340001157983 */ /* 0x000ee80000300800 */
[----:B-1----:R-:W3:Y:S04]  /*48900*/  LDL.LU R22, [R1+0x338] ;  /* 0x0003380001167983 */ /* 0x002ee80000300800 */
[----:B------:R-:W3:Y:S04]  /*48910*/  LDL.LU R23, [R1+0x33c] ;  /* 0x00033c0001177983 */ /* 0x000ee80000300800 */
[----:B------:R-:W-:Y:S04]  /*48920*/  STL.64 [R1+0x360], R28 ;  /* 0x0003601c01007387 */ /* 0x000fe80000100a00 */
[----:B------:R0:W-:Y:S04]  /*48930*/  STL.64 [R1+0x368], R30 ;  /* 0x0003681e01007387 */ /* 0x0001e80000100a00 */
[----:B0-----:R-:W2:Y:S04]  /*48940*/  LDL.LU.64 R30, [R1+0x2fa0] ;  /* 0x002fa000011e7983 */ /* 0x001ea80000300a00 */
[----:B------:R-:W2:Y:S01]  /*48950*/  LDL.LU R24, [R1+0x320] ;  /* 0x0003200001187983 */ /* 0x000ea20000300800 */
[----:B------:R-:W-:-:S03]  /*48960*/  IMAD.MOV.U32 R28, RZ, RZ, R26 ;  /* 0x000000ffff1c7224 */ /* 0x000fc600078e001a */
[----:B------:R-:W2:Y:S04]  /*48970*/  LDL.LU R25, [R1+0x324] ;  /* 0x0003240001197983 */ /* 0x000ea80000300800 */
[----:B------:R-:W2:Y:S04]  /*48980*/  LDL.LU R26, [R1+0x328] ;  /* 0x00032800011a7983 */ /* 0x000ea80000300800 */
[----:B------:R-:W2:Y:S04]  /*48990*/  LDL.LU R27, [R1+0x32c] ;  /* 0x00032c00011b7983 */ /* 0x000ea80000300800 */
[----:B------:R-:W3:Y:S04]  /*489a0*/  LDL.LU.64 R18, [R1+0x2f98] ;  /* 0x002f980001127983 */ /* 0x000ee80000300a00 */
[----:B------:R-:W2:Y:S04]  /*489b0*/  LDL.LU.64 R16, [R1+0x2f90] ;  /* 0x002f900001107983 */ /* 0x000ea80000300a00 */
[----:B------:R-:W-:Y:S04]  /*489c0*/  STL.64 [R1+0x350], R48 ;  /* 0x0003503001007387 */ /* 0x000fe80000100a00 */
[----:B------:R0:W-:Y:S04]  /*489d0*/  STL.64 [R1+0x358], R50 ;  /* 0x0003583201007387 */ /* 0x0001e80000100a00 */
[----:B0-----:R-:W2:Y:S02]  /*489e0*/  LDL.LU.64 R50, [R1+0x2f88] ;  /* 0x002f880001327983 */ /* 0x001ea40000300a00 */
[----:B--2---:R-:W-:-:S15]  /*489f0*/  HMMA.16816.F32 R44, R12, R50, R44 ;  /* 0x000000320c2c723c */ /* 0x004fde000000182c */
[----:B------:R-:W-:-:S04]  /*48a00*/  NOP ;  /* 0x0000000000007918 */ /* 0x000fc80000000000 */
[----:B------:R-:W-:Y:S04]  /*48a10*/  STL.64 [R1+0x340], R44 ;  /* 0x0003402c01007387 */ /* 0x000fe80000100a00 */
[----:B------:R0:W-:Y:S04]  /*48a20*/  STL.64 [R1+0x348], R46 ;  /* 0x0003482e01007387 */ /* 0x0001e80000100a00 */
[----:B0-----:R-:W4:Y:S04]  /*48a30*/  LDL.LU.64 R46, [R1+0x2f80] ;  /* 0x002f8000012e7983 */ /* 0x001f280000300a00 */
[----:B------:R0:W-:Y:S04]  /*48a40*/  STL.64 [R1+0x2eb8], R50 ;  /* 0x002eb83201007387 */ /* 0x0001e80000100a00 */
[----:B------:R-:W2:Y:S04]  /*48a50*/  LDL.LU R48, [R1+0x2d0] ;  /* 0x0002d00001307983 */ /* 0x000ea80000300800 */
[----:B------:R-:W2:Y:S04]  /*48a60*/  LDL.LU R49, [R1+0x2d4] ;  /* 0x0002d40001317983 */ /* 0x000ea80000300800 */
[----:B0-----:R-:W2:Y:S04]  /*48a70*/  LDL.LU R50, [R1+0x2d8] ;  /* 0x0002d80001327983 */ /* 0x001ea80000300800 */
[----:B------:R-:W2:Y:S01]  /*48a80*/  LDL.LU R51, [R1+0x2dc] ;  /* 0x0002dc0001337983 */ /* 0x000ea20000300800 */
[----:B------:R-:W0:Y:S02]  /*48a90*/  S2R R33, SR_TID.X ;  /* 0x0000000000217919 */ /* 0x000e240000002100 */
[----:B0-----:R-:W-:Y:S01]  /*48aa0*/  LOP3.LUT R29, R33, 0x7, RZ, 0xc0, !PT ;  /* 0x00000007211d7812 */ /* 0x001fe200078ec0ff */
[----:B----4-:R-:W-:Y:S01]  /*48ab0*/  HMMA.16816.F32 R12, R12, R46, R4 ;  /* 0x0000002e0c0c723c */ /* 0x010fe20000001804 */
[----:B------:R-:W3:Y:S04]  /*48ac0*/  LDL.LU.64 R6, [R1+0x2f78] ;  /* 0x002f780001067983 */ /* 0x000ee80000300a00 */
[----:B------:R-:W3:Y:S01]  /*48ad0*/  LDL.LU.64 R4, [R1+0x2f70] ;  /* 0x002f700001047983 */ /* 0x000ee20000300a00 */
[----:B------:R-:W-:-:S02]  /*48ae0*/  IMAD R29, R29, 0x90, RZ ;  /* 0x000000901d1d7824 */ /* 0x000fc400078e02ff */
[C---:B------:R-:W-:Y:S02]  /*48af0*/  IMAD.SHL.U32 R32, R33.reuse, 0x2, RZ ;  /* 0x0000000221207824 */ /* 0x040fe400078e00ff */
[----:B------:R-:W-:-:S03]  /*48b00*/  IMAD.SHL.U32 R33, R33, 0x40, RZ ;  /* 0x0000004021217824 */ /* 0x000fc600078e00ff */
[----:B------:R-:W-:-:S04]  /*48b10*/  LOP3.LUT R29, R29, 0x10, R32, 0x78, !PT ;  /* 0x000000101d1d7812 */ /* 0x000fc800078e7820 */
[----:B------:R-:W-:-:S04]  /*48b20*/  LOP3.LUT R29, R29, 0x400, R33, 0xf8, !PT ;  /* 0x000004001d1d7812 */ /* 0x000fc800078ef821 */
[----:B------:R-:W-:Y:S01]  /*48b30*/  LOP3.LUT R29, R29, 0x60, RZ, 0x3c, !PT ;  /* 0x000000601d1d7812 */ /* 0x000fe200078e3cff */
[----:B------:R-:W-:Y:S01]  /*48b40*/  IMAD.MOV.U32 R44, RZ, RZ, R12 ;  /* 0x000000ffff2c7224 */ /* 0x000fe200078e000c */
[----:B------:R-:W-:Y:S01]  /*48b50*/  STL.64 [R1+0x468], R14 ;  /* 0x0004680e01007387 */ /* 0x000fe20000100a00 */
[----:B------:R-:W-:-:S03]  /*48b60*/  IMAD.MOV.U32 R45, RZ, RZ, R13 ;  /* 0x000000ffff2d7224 */ /* 0x000fc600078e000d */
[----:B------:R-:W0:Y:S04]  /*48b70*/  LDSM.16.MT88.4 R12, [R29+UR5+0x9800] ;  /* 0x009800051d0c783b */ /* 0x000e280008004200 */
[----:B------:R-:W-:Y:S04]  /*48b80*/  STL.64 [R1+0x2eb0], R46 ;  /* 0x002eb02e01007387 */ /* 0x000fe80000100a00 */
[----:B------:R1:W-:Y:S04]  /*48b90*/  STL.64 [R1+0x2ea8], R44 ;  /* 0x002ea82c01007387 */ /* 0x0003e80000100a00 */
[----:B-1----:R-:W4:Y:S04]  /*48ba0*/  LDL.LU R44, [R1+0x2e0] ;  /* 0x0002e000012c7983 */ /* 0x002f280000300800 */
[----:B------:R-:W4:Y:S04]  /*48bb0*/  LDL.LU R45, [R1+0x2e4] ;  /* 0x0002e400012d7983 */ /* 0x000f280000300800 */
[----:B------:R-:W4:Y:S04]  /*48bc0*/  LDL.LU R46, [R1+0x2e8] ;  /* 0x0002e800012e7983 */ /* 0x000f280000300800 */
[----:B------:R-:W4:Y:S04]  /*48bd0*/  LDL.LU R47, [R1+0x2ec] ;  /* 0x0002ec00012f7983 */ /* 0x000f280000300800 */
[----:B0-----:R-:W-:Y:S04]  /*48be0*/  STL.64 [R1+0x2de8], R14 ;  /* 0x002de80e01007387 */ /* 0x001fe80000100a00 */
        /* <DEDUP_REMOVED lines=27> */
[----:B------:R-:W2:Y:S04]  /*48da0*/  LDL.LU R22, [R1+0x318] ;  /* 0x0003180001167983 */ /* 0x000ea80000300800 */
[----:B------:R-:W2:Y:S04]  /*48db0*/  LDL.LU R23, [R1+0x31c] ;  /* 0x00031c0001177983 */ /* 0x000ea80000300800 */
[----:B---3--:R-:W-:Y:S01]  /*48dc0*/  STL.64 [R1+0x2ee8], R26 ;  /* 0x002ee81a01007387 */ /* 0x008fe20000100a00 */
[----:B--2---:R-:W-:Y:S03]  /*48dd0*/  HMMA.16816.F32 R20, R4, R26, R20 ;  /* 0x0000001a0414723c */ /* 0x004fe60000001814 */
[----:B----4-:R-:W-:-:S15]  /*48de0*/  STL.64 [R1+0x2ee0], R24 ;  /* 0x002ee01801007387 */ /* 0x010fde0000100a00 */
[----:B------:R-:W-:Y:S01]  /*48df0*/  NOP ;  /* 0x0000000000007918 */ /* 0x000fe20000000000 */
[----:B------:R-:W-:Y:S04]  /*48e00*/  STL.64 [R1+0x310], R20 ;  /* 0x0003101401007387 */ /* 0x000fe80000100a00 */
[----:B------:R0:W-:Y:S02]  /*48e10*/  STL.64 [R1+0x318], R22 ;  /* 0x0003181601007387 */ /* 0x0001e40000100a00 */
[C---:B0-----:R-:W-:Y:S08]  /*48e20*/  HMMA.16816.F32 R20, R4.reuse, R30, R16 ;  /* 0x0000001e0414723c */ /* 0x041ff00000001810 */
[C---:B------:R-:W-:Y:S08]  /*48e30*/  HMMA.16816.F32 R16, R4.reuse, R34, R12 ;  /* 0x000000220410723c */ /* 0x040ff0000000180c */
[C---:B------:R-:W-:Y:S01]  /*48e40*/  HMMA.16816.F32 R12, R4.reuse, R38, R44 ;  /* 0x00000026040c723c */ /* 0x040fe2000000182c */
[----:B------:R-:W-:Y:S04]  /*48e50*/  STL.64 [R1+0x2ef0], R30 ;  /* 0x002ef01e01007387 */ /* 0x000fe80000100a00 */
[----:B------:R-:W-:Y:S04]  /*48e60*/  STL.64 [R1+0x300], R20 ;  /* 0x0003001401007387 */ /* 0x000fe80000100a00 */
[----:B------:R-:W-:Y:S04]  /*48e70*/  STL.64 [R1+0x308], R22 ;  /* 0x0003081601007387 */ /* 0x000fe80000100a00 */
[----:B------:R-:W-:Y:S04]  /*48e80*/  STL.64 [R1+0x2ef8], R34 ;  /* 0x002ef82201007387 */ /* 0x000fe80000100a00 */
[----:B------:R-:W-:Y:S04]  /*48e90*/  STL.64 [R1+0x2f0], R16 ;  /* 0x0002f01001007387 */ /* 0x000fe80000100a00 */
[----:B------:R0:W-:Y:S04]  /*48ea0*/  STL.64 [R1+0x2f8], R18 ;  /* 0x0002f81201007387 */ /* 0x0001e80000100a00 */
[----:B------:R-:W-:Y:S04]  /*48eb0*/  STL.64 [R1+0x2f00], R38 ;  /* 0x002f002601007387 */ /* 0x000fe80000100a00 */
[----:B------:R-:W-:Y:S04]  /*48ec0*/  STL.64 [R1+0x2e0], R12 ;  /* 0x0002e00c01007387 */ /* 0x000fe80000100a00 */
[----:B------:R1:W-:Y:S01]  /*48ed0*/  STL.64 [R1+0x2e8], R14 ;  /* 0x0002e80e01007387 */ /* 0x0003e20000100a00 */
[C---:B0-----:R-:W-:Y:S08]  /*48ee0*/  HMMA.16816.F32 R16, R4.reuse, R42, R48 ;  /* 0x0000002a0410723c */ /* 0x041ff00000001830 */
[----:B-1----:R-:W-:Y:S01]  /*48ef0*/  HMMA.16816.F32 R12, R4, R58, R52 ;  /* 0x0000003a040c723c */ /* 0x002fe20000001834 */
[----:B------:R-:W-:Y:S10]  /*48f00*/  STL.64 [R1+0x2e90], R42 ;  /* 0x002e902a01007387 */ /* 0x000ff40000100a00 */
[----:B------:R0:W-:Y:S04]  /*48f10*/  STL.64 [R1+0x2d0], R16 ;  /* 0x0002d01001007387 */ /* 0x0001e80000100a00 */
[----:B------:R1:W-:Y:S04]  /*48f20*/  STL.64 [R1+0x2d8], R18 ;  /* 0x0002d81201007387 */ /* 0x0003e80000100a00 */
[----:B0-----:R-:W2:Y:S04]  /*48f30*/  LDL.LU R16, [R1+0x260] ;  /* 0x0002600001107983 */ /* 0x001ea80000300800 */
[----:B------:R-:W-:Y:S04]  /*48f40*/  STL.64 [R1+0x2c0], R12 ;  /* 0x0002c00c01007387 */ /* 0x000fe80000100a00 */
[----:B------:R-:W-:Y:S04]  /*48f50*/  STL.64 [R1+0x2c8], R14 ;  /* 0x0002c80e01007387 */ /* 0x000fe80000100a00 */
        /* <DEDUP_REMOVED lines=12> */
[----:B------:R-:W-:-:S02]  /*49020*/  IMAD.MOV.U32 R30, RZ, RZ, R10 ;  /* 0x000000ffff1e7224 */ /* 0x000fc400078e000a */
[----:B------:R-:W-:Y:S01]  /*49030*/  IMAD.MOV.U32 R31, RZ, RZ, R9 ;  /* 0x000000ffff1f7224 */ /* 0x000fe200078e0009 */
[----:B---3--:R-:W-:Y:S04]  /*49040*/  STL.64 [R1+0x2f28], R26 ;  /* 0x002f281a01007387 */ /* 0x008fe80000100a00 */
[----:B--2---:R0:W-:Y:S04]  /*49050*/  STL.64 [R1+0x2f20], R24 ;  /* 0x002f201801007387 */ /* 0x0041e80000100a00 */
[----:B------:R-:W-:Y:S04]  /*49060*/  STL.64 [R1+0x2f30], R30 ;  /* 0x002f301e01007387 */ /* 0x000fe80000100a00 */
[----:B------:R-:W2:Y:S04]  /*49070*/  LDL.LU R32, [R1+0x280] ;  /* 0x0002800001207983 */ /* 0x000ea80000300800 */
[----:B------:R-:W2:Y:S04]  /*49080*/  LDL.LU R33, [R1+0x284] ;  /* 0x0002840001217983 */ /* 0x000ea80000300800 */
[----:B------:R-:W3:Y:S04]  /*49090*/  LDL.LU R34, [R1+0x288] ;  /* 0x0002880001227983 */ /* 0x000ee80000300800 */
[----:B------:R-:W3:Y:S04]  /*490a0*/  LDL.LU R35, [R1+0x28c] ;  /* 0x00028c0001237983 */ /* 0x000ee80000300800 */
[----:B---3--:R-:W-:Y:S04]  /*490b0*/  STL.64 [R1+0x2f40], R34 ;  /* 0x002f402201007387 */ /* 0x008fe80000100a00 */
[----:B--2---:R1:W-:Y:S04]  /*490c0*/  STL.64 [R1+0x2f38], R32 ;  /* 0x002f382001007387 */ /* 0x0043e80000100a00 */
[----:B0-----:R-:W2:Y:S04]  /*490d0*/  LDL.LU R24, [R1+0x2a0] ;  /* 0x0002a00001187983 */ /* 0x001ea80000300800 */
[----:B------:R-:W2:Y:S04]  /*490e0*/  LDL.LU R25, [R1+0x2a4] ;  /* 0x0002a40001197983 */ /* 0x000ea80000300800 */
[----:B------:R-:W2:Y:S04]  /*490f0*/  LDL.LU R26, [R1+0x2a8] ;  /* 0x0002a800011a7983 */ /* 0x000ea80000300800 */
[----:B------:R-:W2:Y:S04]  /*49100*/  LDL.LU R27, [R1+0x2ac] ;  /* 0x0002ac00011b7983 */ /* 0x000ea80000300800 */
[----:B-1----:R-:W3:Y:S04]  /*49110*/  LDL.LU R32, [R1+0x2b0] ;  /* 0x0002b00001207983 */ /* 0x002ee80000300800 */
[----:B------:R-:W3:Y:S04]  /*49120*/  LDL.LU R33, [R1+0x2b4] ;  /* 0x0002b40001217983 */ /* 0x000ee80000300800 */
[----:B------:R-:W3:Y:S04]  /*49130*/  LDL.LU R34, [R1+0x2b8] ;  /* 0x0002b80001227983 */ /* 0x000ee80000300800 */
[----:B------:R-:W3:Y:S04]  /*49140*/  LDL.LU R35, [R1+0x2bc] ;  /* 0x0002bc0001237983 */ /* 0x000ee80000300800 */
[----:B------:R-:W3:Y:S04]  /*49150*/  LDL.64 R30, [R1+0xc8] ;  /* 0x0000c800011e7983 */ /* 0x000ee80000100a00 */
[----:B------:R-:W4:Y:S04]  /*49160*/  LDL.LU R16, [R1+0x290] ;  /* 0x0002900001107983 */ /* 0x000f280000300800 */
[----:B------:R-:W4:Y:S04]  /*49170*/  LDL.LU R17, [R1+0x294] ;  /* 0x0002940001117983 */ /* 0x000f280000300800 */
[----:B------:R-:W4:Y:S04]  /*49180*/  LDL.LU R18, [R1+0x298] ;  /* 0x0002980001127983 */ /* 0x000f280000300800 */
[----:B------:R-:W4:Y:S04]  /*49190*/  LDL.LU R19, [R1+0x29c] ;  /* 0x00029c0001137983 */ /* 0x000f280000300800 */
[----:B------:R-:W4:Y:S04]  /*491a0*/  LDL.64 R50, [R1+0x78] ;  /* 0x0000780001327983 */ /* 0x000f280000100a00 */
[----:B------:R-:W4:Y:S04]  /*491b0*/  LDL.LU R44, [R1+0x250] ;  /* 0x00025000012c7983 */ /* 0x000f280000300800 */
[----:B------:R-:W4:Y:S04]  /*491c0*/  LDL.LU R45, [R1+0x254] ;  /* 0x00025400012d7983 */ /* 0x000f280000300800 */
[----:B------:R-:W4:Y:S01]  /*491d0*/  LDL.LU R46, [R1+0x258] ;  /* 0x00025800012e7983 */ /* 0x000f220000300800 */
[----:B------:R-:W-:-:S03]  /*491e0*/  IMAD.MOV.U32 R38, RZ, RZ, R8 ;  /* 0x000000ffff267224 */ /* 0x000fc600078e0008 */
[----:B------:R-:W4:Y:S04]  /*491f0*/  LDL.LU R47, [R1+0x25c] ;  /* 0x00025c00012f7983 */ /* 0x000f280000300800 */
[----:B------:R-:W4:Y:S04]  /*49200*/  LDL.LU R8, [R1+0x1b0] ;  /* 0x0001b00001087983 */ /* 0x000f280000300800 */
[----:B------:R-:W4:Y:S01]  /*49210*/  LDL.LU R9, [R1+0x1b4] ;  /* 0x0001b40001097983 */ /* 0x000f220000300800 */
[----:B------:R-:W-:Y:S02]  /*49220*/  IMAD.MOV.U32 R22, RZ, RZ, R2 ;  /* 0x000000ffff167224 */ /* 0x000fe400078e0002 */
[----:B------:R-:W-:Y:S01]  /*49230*/  IMAD.MOV.U32 R23, RZ, RZ, R0 ;  /* 0x000000ffff177224 */ /* 0x000fe200078e0000 */
        /* <DEDUP_REMOVED lines=15> */
[----:B------:R0:W-:Y:S04]  /*49330*/  STL.64 [R1+0x2e88], R58 ;  /* 0x002e883a01007387 */ /* 0x0001e80000100a00 */
[----:B------:R-:W4:Y:S04]  /*49340*/  LDL.LU R56, [R1+0x190] ;  /* 0x0001900001387983 */ /* 0x000f280000300800 */
[----:B------:R-:W4:Y:S01]  /*49350*/  LDL.LU R57, [R1+0x194] ;  /* 0x0001940001397983 */ /* 0x000f220000300800 */
[----:B------:R-:W-:-:S03]  /*49360*/  MOV R39, R3 ;  /* 0x0000000300277202 */ /* 0x000fc60000000f00 */
[----:B0-----:R-:W4:Y:S04]  /*49370*/  LDL.LU R58, [R1+0x198] ;  /* 0x00019800013a7983 */ /* 0x001f280000300800 */
[----:B------:R-:W4:Y:S01]  /*49380*/  LDL.LU R59, [R1+0x19c] ;  /* 0x00019c00013b7983 */ /* 0x000f220000300800 */
[C---:B--2---:R-:W-:Y:S08]  /*49390*/  HMMA.16816.F32 R20, R4.reuse, R22, R24 ;  /* 0x000000160414723c */ /* 0x044ff00000001818 */
[----:B---3--:R-:W-:Y:S01]  /*493a0*/  HMMA.16816.F32 R32, R4, R30, R32 ;  /* 0x0000001e0420723c */ /* 0x008fe20000001820 */
[----:B------:R-:W-:-:S02]  /*493b0*/  IMAD.MOV.U32 R2, RZ, RZ, R30 ;  /* 0x000000ffff027224 */ /* 0x000fc400078e001e */
[----:B------:R-:W-:-:S05]  /*493c0*/  IMAD.MOV.U32 R0, RZ, RZ, R31 ;  /* 0x000000ffff007224 */ /* 0x000fca00078e001f */
[C---:B----4-:R-:W-:Y:S11]  /*493d0*/  HMMA.16816.F32 R36, R4.reuse, R38, R16 ;  /* 0x000000260424723c */ /* 0x050ff60000001810 */
[----:B------:R-:W-:Y:S04]  /*493e0*/  STL.64 [R1+0x2b0], R32 ;  /* 0x0002b02001007387 */ /* 0x000fe80000100a00 */
[----:B------:R0:W-:Y:S04]  /*493f0*/  STL.64 [R1+0x2b8], R34 ;  /* 0x0002b82201007387 */ /* 0x0001e80000100a00 */
[----:B0-----:R-:W2:Y:S04]  /*49400*/  LDL.LU.64 R34, [R1+0x2f40] ;  /* 0x002f400001227983 */ /* 0x001ea80000300a00 */
[----:B------:R-:W2:Y:S04]  /*49410*/  LDL.LU.64 R32, [R1+0x2f38] ;  /* 0x002f380001207983 */ /* 0x000ea80000300a00 */
[----:B------:R-:W2:Y:S04]  /*49420*/  LDL.LU.64 R30, [R1+0x2f30] ;  /* 0x002f3000011e7983 */ /* 0x000ea80000300a00 */
[----:B------:R-:W3:Y:S04]  /*49430*/  LDL.LU.64 R26, [R1+0x2f28] ;  /* 0x002f2800011a7983 */ /* 0x000ee80000300a00 */
[----:B------:R-:W3:Y:S04]  /*49440*/  LDL.LU.64 R24, [R1+0x2f20] ;  /* 0x002f200001187983 */ /* 0x000ee80000300a00 */
[----:B------:R-:W-:Y:S04]  /*49450*/  STL.64 [R1+0x2a0], R20 ;  /* 0x0002a01401007387 */ /* 0x000fe80000100a00 */
[----:B------:R0:W-:Y:S04]  /*49460*/  STL.64 [R1+0x2a8], R22 ;  /* 0x0002a81601007387 */ /* 0x0001e80000100a00 */
[----:B0-----:R-:W3:Y:S04]  /*49470*/  LDL.LU.64 R22, [R1+0x2f18] ;  /* 0x002f180001167983 */ /* 0x001ee80000300a00 */
[----:B------:R-:W4:Y:S04]  /*49480*/  LDL.LU.64 R18, [R1+0x2f10] ;  /* 0x002f100001127983 */ /* 0x000f280000300a00 */
[----:B------:R-:W4:Y:S04]  /*49490*/  LDL.LU.64 R16, [R1+0x2f08] ;  /* 0x002f080001107983 */ /* 0x000f280000300a00 */
[----:B------:R-:W-:Y:S04]  /*494a0*/  STL.64 [R1+0x290], R36 ;  /* 0x0002902401007387 */ /* 0x000fe80000100a00 */
[----:B------:R0:W-:Y:S04]  /*494b0*/  STL.64 [R1+0x298], R38 ;  /* 0x0002982601007387 */ /* 0x0001e80000100a00 */
[----:B0-----:R-:W4:Y:S01]  /*494c0*/  LDL.LU.64 R38, [R1+0x2f00] ;  /* 0x002f000001267983 */ /* 0x001f220000300a00 */
[----:B------:R-:W-:Y:S01]  /*494d0*/  IMAD.MOV.U32 R3, RZ, RZ, R51 ;  /* 0x000000ffff037224 */ /* 0x000fe200078e0033 */
[C---:B--2---:R-:W-:Y:S02]  /*494e0*/  HMMA.16816.F32 R28, R4.reuse, R30, R32 ;  /* 0x0000001e041c723c */ /* 0x044fe40000001820 */
[----:B------:R-:W2:Y:S06]  /*494f0*/  LDL.LU.64 R34, [R1+0x2ef8] ;  /* 0x002ef80001227983 */ /* 0x000eac0000300a00 */
[C---:B---3--:R-:W-:Y:S08]  /*49500*/  HMMA.16816.F32 R20, R4.reuse, R22, R24 ;  /* 0x000000160414723c */ /* 0x048ff00000001818 */
[----:B----4-:R-:W-:Y:S03]  /*49510*/  HMMA.16816.F32 R16, R4, R50, R16 ;  /* 0x000000320410723c */ /* 0x010fe60000001810 */
[----:B------:R-:W-:Y:S04]  /*49520*/  STL.64 [R1+0x280], R28 ;  /* 0x0002801c01007387 */ /* 0x000fe80000100a00 */
[----:B------:R0:W-:Y:S04]  /*49530*/  STL.64 [R1+0x288], R30 ;  /* 0x0002881e01007387 */ /* 0x0001e80000100a00 */
[----:B0-----:R-:W3:Y:S04]  /*49540*/  LDL.LU.64 R30, [R1+0x2ef0] ;  /* 0x002ef000011e7983 */ /* 0x001ee80000300a00 */
[----:B------:R-:W4:Y:S04]  /*49550*/  LDL.LU.64 R26, [R1+0x2ee8] ;  /* 0x002ee800011a7983 */ /* 0x000f280000300a00 */
[----:B------:R-:W2:Y:S04]  /*49560*/  LDL.LU.64 R24, [R1+0x2ee0] ;  /* 0x002ee00001187983 */ /* 0x000ea80000300a00 */
[----:B------:R-:W-:Y:S04]  /*49570*/  STL.64 [R1+0x270], R20 ;  /* 0x0002701401007387 */ /* 0x000fe80000100a00 */
[----:B------:R0:W-:Y:S01]  /*49580*/  STL.64 [R1+0x278], R22 ;  /* 0x0002781601007387 */ /* 0x0001e20000100a00 */
[----:B------:R-:W-:-:S03]  /*49590*/  IMAD.MOV.U32 R28, RZ, RZ, R50 ;  /* 0x000000ffff1c7224 */ /* 0x000fc600078e0032 */
[----:B0-----:R-:W2:Y:S04]  /*495a0*/  LDL.LU.64 R22, [R1+0x2ed8] ;  /* 0x002ed80001167983 */ /* 0x001ea80000300a00 */
[----:B------:R-:W2:Y:S04]  /*495b0*/  LDL.LU.64 R20, [R1+0x2ed0] ;  /* 0x002ed00001147983 */ /* 0x000ea80000300a00 */
[----:B------:R-:W-:Y:S04]  /*495c0*/  STL.64 [R1+0x260], R16 ;  /* 0x0002601001007387 */ /* 0x000fe80000100a00 */
[----:B------:R0:W-:Y:S04]  /*495d0*/  STL.64 [R1+0x268], R18 ;  /* 0x0002681201007387 */ /* 0x0001e80000100a00 */
[----:B0-----:R-:W2:Y:S04]  /*495e0*/  LDL.LU.64 R18, [R1+0x2ec8] ;  /* 0x002ec80001127983 */ /* 0x001ea80000300a00 */
[----:B------:R-:W2:Y:S04]  /*495f0*/  LDL.LU.64 R16, [R1+0x2ec0] ;  /* 0x002ec00001107983 */ /* 0x000ea80000300a00 */
[----:B------:R-:W2:Y:S02]  /*49600*/  LDL.LU.64 R50, [R1+0x2eb8] ;  /* 0x002eb80001327983 */ /* 0x000ea40000300a00 */
[----:B--2---:R-:W-:-:S15]  /*49610*/  HMMA.16816.F32 R44, R4, R50, R44 ;  /* 0x00000032042c723c */ /* 0x004fde000000182c */
[----:B------:R-:W-:-:S04]  /*49620*/  NOP ;  /* 0x0000000000007918 */ /* 0x000fc80000000000 */
[----:B------:R-:W-:Y:S04]  /*49630*/  STL.64 [R1+0x250], R44 ;  /* 0x0002502c01007387 */ /* 0x000fe80000100a00 */
[----:B------:R0:W-:Y:S04]  /*49640*/  STL.64 [R1+0x258], R46 ;  /* 0x0002582e01007387 */ /* 0x0001e80000100a00 */
[----:B0-----:R-:W2:Y:S04]  /*49650*/  LDL.LU.64 R46, [R1+0x2eb0] ;  /* 0x002eb000012e7983 */ /* 0x001ea80000300a00 */
[----:B------:R-:W3:Y:S04]  /*49660*/  LDL.LU.64 R44, [R1+0x2ea8] ;  /* 0x002ea800012c7983 */ /* 0x000ee80000300a00 */
[----:B------:R0:W-:Y:S04]  /*49670*/  STL.64 [R1+0x2df0], R50 ;  /* 0x002df03201007387 */ /* 0x0001e80000100a00 */
[----:B------:R-:W3:Y:S04]  /*49680*/  LDL.LU R48, [R1+0x1a0] ;  /* 0x0001a00001307983 */ /* 0x000ee80000300800 */
[----:B------:R-:W4:Y:S04]  /*49690*/  LDL.LU R49, [R1+0x1a4] ;  /* 0x0001a40001317983 */ /* 0x000f280000300800 */
[----:B0-----:R-:W4:Y:S01]  /*496a0*/  LDL.LU R50, [R1+0x1a8] ;  /* 0x0001a80001327983 */ /* 0x001f220000300800 */
[----:B--2---:R-:W-:Y:S03]  /*496b0*/  HMMA.16816.F32 R4, R4, R46, R8 ;  /* 0x0000002e0404723c */ /* 0x004fe60000001808 */
[----:B------:R-:W4:Y:S04]  /*496c0*/  LDL.LU.64 R10, [R1+0x2ea0] ;  /* 0x002ea000010a7983 */ /* 0x000f280000300a00 */
[----:B------:R-:W4:Y:S01]  /*496d0*/  LDL.LU.64 R8, [R1+0x2e98] ;  /* 0x002e980001087983 */ /* 0x000f220000300a00 */
[----:B------:R-:W-:-:S03]  /*496e0*/  IMAD.MOV.U32 R51, RZ, RZ, R61 ;  /* 0x000000ffff337224 */ /* 0x000fc600078e003d */
[----:B------:R-:W-:Y:S04]  /*496f0*/  STL.64 [R1+0x2e00], R46 ;  /* 0x002e002e01007387 */ /* 0x000fe80000100a00 */
[----:B---3--:R-:W-:Y:S04]  /*49700*/  STL.64 [R1+0x2df8], R44 ;  /* 0x002df82c01007387 */ /* 0x008fe80000100a00 */
[----:B------:R-:W-:Y:S04]  /*49710*/  STL.64 [R1+0x1c0], R4 ;  /* 0x0001c00401007387 */ /* 0x000fe80000100a00 */
[----:B------:R4:W-:Y:S04]  /*49720*/  STL.64 [R1+0x1c8], R6 ;  /* 0x0001c80601007387 */ /* 0x0009e80000100a00 */
[----:B------:R-:W-:Y:S04]  /*49730*/  STL.64 [R1+0x2e10], R18 ;  /* 0x002e101201007387 */ /* 0x000fe80000100a00 */
[----:B------:R-:W-:Y:S01]  /*49740*/  STL.64 [R1+0x2e08], R16 ;  /* 0x002e081001007387 */ /* 0x000fe20000100a00 */
[----:B----4-:R-:W-:-:S15]  /*49750*/  HMMA.16816.F32 R4, R8, R18, R48 ;  /* 0x000000120804723c */ /* 0x010fde0000001830 */
[----:B------:R-:W-:-:S04]  /*49760*/  NOP ;  /* 0x0000000000007918 */ /* 0x000fc80000000000 */
[----:B------:R-:W-:Y:S04]  /*49770*/  STL.64 [R1+0x1b0], R4 ;  /* 0x0001b00401007387 */ /* 0x000fe80000100a00 */
[----:B------:R0:W-:Y:S02]  /*49780*/  STL.64 [R1+0x1b8], R6 ;  /* 0x0001b80601007387 */ /* 0x0001e40000100a00 */
[----:B0-----:R-:W-:-:S15]  /*49790*/  HMMA.16816.F32 R4, R8, R22, R56 ;  /* 0x000000160804723c */ /* 0x001fde0000001838 */
[----:B------:R-:W-:-:S04]  /*497a0*/  NOP ;  /* 0x0000000000007918 */ /* 0x000fc80000000000 */
[----:B------:R-:W-:Y:S04]  /*497b0*/  STL.64 [R1+0x1a0], R4 ;  /* 0x0001a00401007387 */ /* 0x000fe80000100a00 */
[----:B------:R0:W-:Y:S01]  /*497c0*/  STL [R1+0x1a8], R6 ;  /* 0x0001a80601007387 */ /* 0x0001e20000100800 */
[----:B------:R-:W-:Y:S02]  /*497d0*/  IMAD.MOV.U32 R61, RZ, RZ, R7 ;  /* 0x000000ffff3d7224 */ /* 0x000fe400078e0007 */
[C---:B0-----:R-:W-:Y:S01]  /*497e0*/  HMMA.16816.F32 R4, R8.reuse, R26, R40 ;  /* 0x0000001a0804723c */ /* 0x041fe20000001828 */
[----:B------:R-:W-:Y:S04]  /*497f0*/  STL.64 [R1+0x2e20], R22 ;  /* 0x002e201601007387 */ /* 0x000fe80000100a00 */
[----:B------:R-:W-:Y:S04]  /*49800*/  STL.64 [R1+0x2e18], R20 ;  /* 0x002e181401007387 */ /* 0x000fe80000100a00 */
[----:B------:R-:W-:Y:S04]  /*49810*/  STL [R1+0x2c40], R61 ;  /* 0x002c403d01007387 */ /* 0x000fe80000100800 */
        /* <DEDUP_REMOVED lines=10> */
[----:B------:R0:W-:Y:S04]  /*498c0*/  STL.64 [R1+0x2e38], R30 ;  /* 0x002e381e01007387 */ /* 0x0001e80000100a00 */
[----:B------:R-:W-:Y:S04]  /*498d0*/  STL [R1+0x2c70], R61 ;  /* 0x002c703d01007387 */ /* 0x000fe80000100800 */
[----:B------:R-:W-:Y:S04]  /*498e0*/  STL.64 [R1+0x2e40], R34 ;  /* 0x002e402201007387 */ /* 0x000fe80000100a00 */
[----:B------:R-:W2:Y:S06]  /*498f0*/  LDL.LU R12, [R1+0x40] ;  /* 0x00004000010c7983 */ /* 0x000eac0000300800 */
[----:B------:R-:W-:Y:S04]  /*49900*/  STL.64 [R1+0x170], R4 ;  /* 0x0001700401007387 */ /* 0x000fe80000100a00 */
[----:B------:R-:W-:Y:S04]  /*49910*/  STL.64 [R1+0x178], R6 ;  /* 0x0001780601007387 */ /* 0x000fe80000100a00 */
[----:B------:R-:W2:Y:S04]  /*49920*/  LDL.LU R13, [R1+0x44] ;  /* 0x00004400010d7983 */ /* 0x000ea80000300800 */
[----:B------:R-:W3:Y:S04]  /*49930*/  LDL.LU R14, [R1+0x48] ;  /* 0x00004800010e7983 */ /* 0x000ee80000300800 */
        /* <DEDUP_REMOVED lines=8> */
[----:B0-----:R-:W3:Y:S04]  /*499c0*/  LDL.LU R30, [R1+0xf8] ;  /* 0x0000f800011e7983 */ /* 0x001ee80000300800 */
[----:B------:R-:W3:Y:S04]  /*499d0*/  LDL.LU R31, [R1+0xfc] ;  /* 0x0000fc00011f7983 */ /* 0x000ee80000300800 */
[----:B---3--:R-:W-:Y:S04]  /*499e0*/  STL.64 [R1+0x2e68], R30 ;  /* 0x002e681e01007387 */ /* 0x008fe80000100a00 */
[----:B--2---:R0:W-:Y:S04]  /*499f0*/  STL.64 [R1+0x2e60], R28 ;  /* 0x002e601c01007387 */ /* 0x0041e80000100a00 */
[----:B0-----:R-:W2:Y:S04]  /*49a00*/  LDL.LU R28, [R1+0x110] ;  /* 0x00011000011c7983 */ /* 0x001ea80000300800 */
[----:B------:R-:W2:Y:S04]  /*49a10*/  LDL.LU R29, [R1+0x114] ;  /* 0x00011400011d7983 */ /* 0x000ea80000300800 */
        /* <DEDUP_REMOVED lines=14> */
[----:B---3--:R-:W-:Y:S04]  /*49b00*/  STL.64 [R1+0x2e78], R30 ;  /* 0x002e781e01007387 */ /* 0x008fe80000100a00 */
[----:B--2---:R-:W-:Y:S04]  /*49b10*/  STL.64 [R1+0x2e70], R28 ;  /* 0x002e701c01007387 */ /* 0x004fe80000100a00 */
[----:B------:R-:W2:Y:S01]  /*49b20*/  LDL.LU.64 R50, [R1+0xb8] ;  /* 0x0000b80001327983 */ /* 0x000ea20000300a00 */
[C---:B----4-:R-:W-:Y:S03]  /*49b30*/  HMMA.16816.F32 R40, R8.reuse, R38, R40 ;  /* 0x000000260828723c */ /* 0x050fe60000001828 */
[----:B--2---:R0:W-:Y:S04]  /*49b40*/  STL.64 [R1+0x2e80], R50 ;  /* 0x002e803201007387 */ /* 0x0041e80000100a00 */
[----:B------:R-:W2:Y:S04]  /*49b50*/  LDL.LU R48, [R1+0x120] ;  /* 0x0001200001307983 */ /* 0x000ea80000300800 */
[----:B------:R-:W2:Y:S04]  /*49b60*/  LDL.LU R49, [R1+0x124] ;  /* 0x0001240001317983 */ /* 0x000ea80000300800 */
[----:B0-----:R-:W2:Y:S04]  /*49b70*/  LDL.LU R50, [R1+0x128] ;  /* 0x0001280001327983 */ /* 0x001ea80000300800 */
[----:B------:R-:W2:Y:S04]  /*49b80*/  LDL.LU R51, [R1+0x12c] ;  /* 0x00012c0001337983 */ /* 0x000ea80000300800 */
[----:B------:R-:W3:Y:S04]  /*49b90*/  LDL.LU R12, [R1+0x100] ;  /* 0x00010000010c7983 */ /* 0x000ee80000300800 */
[----:B------:R-:W3:Y:S04]  /*49ba0*/  LDL.LU R13, [R1+0x104] ;  /* 0x00010400010d7983 */ /* 0x000ee80000300800 */
[----:B------:R-:W3:Y:S04]  /*49bb0*/  LDL.LU R14, [R1+0x108] ;  /* 0x00010800010e7983 */ /* 0x000ee80000300800 */
[----:B------:R-:W3:Y:S04]  /*49bc0*/  LDL.LU R15, [R1+0x10c] ;  /* 0x00010c00010f7983 */ /* 0x000ee80000300800 */
[----:B------:R-:W3:Y:S04]  /*49bd0*/  LDL.LU.64 R34, [R1+0xa8] ;  /* 0x0000a80001227983 */ /* 0x000ee80000300a00 */
[----:B------:R-:W4:Y:S04]  /*49be0*/  LDL.LU.64 R26, [R1+0x98] ;  /* 0x00009800011a7983 */ /* 0x000f280000300a00 */
[----:B------:R-:W2:Y:S04]  /*49bf0*/  LDL.LU R20, [R1+0xe0] ;  /* 0x0000e00001147983 */ /* 0x000ea80000300800 */
[----:B------:R-:W2:Y:S04]  /*49c00*/  LDL.LU R21, [R1+0xe4] ;  /* 0x0000e40001157983 */ /* 0x000ea80000300800 */
[----:B------:R-:W2:Y:S04]  /*49c10*/  LDL.LU R22, [R1+0xe8] ;  /* 0x0000e80001167983 */ /* 0x000ea80000300800 */
[----:B------:R-:W2:Y:S04]  /*49c20*/  LDL.LU R23, [R1+0xec] ;  /* 0x0000ec0001177983 */ /* 0x000ea80000300800 */
[----:B------:R-:W2:Y:S04]  /*49c30*/  LDL.LU.64 R18, [R1+0x88] ;  /* 0x0000880001127983 */ /* 0x000ea80000300a00 */
        /* <DEDUP_REMOVED lines=8> */
[----:B------:R-:W-:Y:S04]  /*49cc0*/  STL.64 [R1+0x160], R40 ;  /* 0x0001602801007387 */ /* 0x000fe80000100a00 */
[----:B------:R0:W-:Y:S04]  /*49cd0*/  STL.64 [R1+0x168], R42 ;  /* 0x0001682a01007387 */ /* 0x0001e80000100a00 */
[----:B0-----:R-:W2:Y:S02]  /*49ce0*/  LDL.LU.64 R42, [R1+0x2e90] ;  /* 0x002e9000012a7983 */ /* 0x001ea40000300a00 */
[----:B--2---:R-:W-:-:S15]  /*49cf0*/  HMMA.16816.F32 R56, R8, R42, R56 ;  /* 0x0000002a0838723c */ /* 0x004fde0000001838 */
[----:B------:R-:W-:-:S04]  /*49d00*/  NOP ;  /* 0x0000000000007918 */ /* 0x000fc80000000000 */
[----:B------:R-:W-:Y:S04]  /*49d10*/  STL.64 [R1+0x450], R56 ;  /* 0x0004503801007387 */ /* 0x000fe80000100a00 */
[----:B------:R0:W-:Y:S01]  /*49d20*/  STL [R1+0x458], R58 ;  /* 0x0004583a01007387 */ /* 0x0001e20000100800 */
[----:B------:R-:W-:-:S03]  /*49d30*/  IMAD.MOV.U32 R61, RZ, RZ, R59 ;  /* 0x000000ffff3d7224 */ /* 0x000fc600078e003b */
[----:B0-----:R-:W2:Y:S01]  /*49d40*/  LDL.LU.64 R58, [R1+0x2e88] ;  /* 0x002e8800013a7983 */ /* 0x001ea20000300a00 */
[----:B------:R-:W-:Y:S02]  /*49d50*/  IMAD.MOV.U32 R30, RZ, RZ, R2 ;  /* 0x000000ffff1e7224 */ /* 0x000fe400078e0002 */
[----:B------:R-:W-:-:S07]  /*49d60*/  IMAD.MOV.U32 R31, RZ, RZ, R0 ;  /* 0x000000ffff1f7224 */ /* 0x000fce00078e0000 */
[C---:B------:R-:W-:Y:S01]  /*49d70*/  HMMA.16816.F32 R28, R8.reuse, R30, R48 ;  /* 0x0000001e081c723c */ /* 0x040fe20000001830 */
[----:B------:R-:W-:Y:S07]  /*49d80*/  STL [R1+0x2d34], R61 ;  /* 0x002d343d01007387 */ /* 0x000fee0000100800 */
[----:B--2---:R-:W-:-:S15]  /*49d90*/  HMMA.16816.F32 R4, R8, R58, R4 ;  /* 0x0000003a0804723c */ /* 0x004fde0000001804 */
[----:B------:R-:W-:-:S04]  /*49da0*/  NOP ;  /* 0x0000000000007918 */ /* 0x000fc80000000000 */
[----:B------:R0:W-:Y:S04]  /*49db0*/  STL.64 [R1+0x4d0], R4 ;  /* 0x0004d00401007387 */ /* 0x0001e80000100a00 */
[----:B------:R-:W-:Y:S04]  /*49dc0*/  STL.64 [R1+0x4d8], R6 ;  /* 0x0004d80601007387 */ /* 0x000fe80000100a00 */
[----:B------:R-:W2:Y:S04]  /*49dd0*/  LDL.LU R56, [R1+0x20] ;  /* 0x0000200001387983 */ /* 0x000ea80000300800 */
[----:B------:R-:W2:Y:S01]  /*49de0*/  LDL.LU R57, [R1+0x24] ;  /* 0x0000240001397983 */ /* 0x000ea20000300800 */
[----:B0-----:R-:W-:Y:S01]  /*49df0*/  MOV R5, R58 ;  /* 0x0000003a00057202 */ /* 0x001fe20000000f00 */
[----:B------:R-:W-:-:S02]  /*49e00*/  IMAD.MOV.U32 R4, RZ, RZ, R59 ;  /* 0x000000ffff047224 */ /* 0x000fc400078e003b */
[----:B------:R-:W2:Y:S04]  /*49e10*/  LDL.LU R58, [R1+0x28] ;  /* 0x00002800013a7983 */ /* 0x000ea80000300800 */
[----:B------:R-:W2:Y:S04]  /*49e20*/  LDL.LU R59, [R1+0x2c] ;  /* 0x00002c00013b7983 */ /* 0x000ea80000300800 */
[----:B------:R-:W-:Y:S04]  /*49e30*/  STL [R1+0x2da8], R5 ;  /* 0x002da80501007387 */ /* 0x000fe80000100800 */
[----:B------:R-:W2:Y:S04]  /*49e40*/  LDL.LU.64 R50, [R1+0x2e80] ;  /* 0x002e800001327983 */ /* 0x000ea80000300a00 */
[----:B------:R-:W-:Y:S04]  /*49e50*/  STL.64 [R1+0x4c0], R28 ;  /* 0x0004c01c01007387 */ /* 0x000fe80000100a00 */
[----:B------:R0:W-:Y:S04]  /*49e60*/  STL.64 [R1+0x4c8], R30 ;  /* 0x0004c81e01007387 */ /* 0x0001e80000100a00 */
[----:B0-----:R-:W2:Y:S04]  /*49e70*/  LDL.LU.64 R30, [R1+0x2e78] ;  /* 0x002e7800011e7983 */ /* 0x001ea80000300a00 */
[----:B------:R-:W2:Y:S02]  /*49e80*/  LDL.LU.64 R28, [R1+0x2e70] ;  /* 0x002e7000011c7983 */ /* 0x000ea40000300a00 */
[----:B--2---:R-:W-:Y:S01]  /*49e90*/  HMMA.16816.F32 R28, R8, R50, R28 ;  /* 0x00000032081c723c */ /* 0x004fe2000000181c */
[----:B------:R-:W-:-:S02]  /*49ea0*/  IMAD.MOV.U32 R7, RZ, RZ, R50 ;  /* 0x000000ffff077224 */ /* 0x000fc400078e0032 */
[----:B------:R-:W-:-:S15]  /*49eb0*/  IMAD.MOV.U32 R6, RZ, RZ, R51 ;  /* 0x000000ffff067224 */ /* 0x000fde00078e0033 */
[----:B------:R-:W-:Y:S01]  /*49ec0*/  NOP ;  /* 0x0000000000007918 */ /* 0x000fe20000000000 */
[----:B------:R-:W-:Y:S04]  /*49ed0*/  STL.64 [R1+0x4b0], R28 ;  /* 0x0004b01c01007387 */ /* 0x000fe80000100a00 */
[----:B------:R0:W-:Y:S04]  /*49ee0*/  STL.64 [R1+0x4b8], R30 ;  /* 0x0004b81e01007387 */ /* 0x0001e80000100a00 */
[----:B0-----:R-:W2:Y:S04]  /*49ef0*/  LDL.LU.64 R30, [R1+0x2e68] ;  /* 0x002e6800011e7983 */ /* 0x001ea80000300a00 */
[----:B------:R-:W2:Y:S04]  /*49f00*/  LDL.LU.64 R28, [R1+0x2e60] ;  /* 0x002e6000011c7983 */ /* 0x000ea80000300a00 */
[----:B------:R-:W2:Y:S01]  /*49f10*/  LDL.LU.64 R50, [R1+0x2e58] ;  /* 0x002e580001327983 */ /* 0x000ea20000300a00 */
[C---:B---3--:R-:W-:Y:S08]  /*49f20*/  HMMA.16816.F32 R12, R8.reuse, R34, R12 ;  /* 0x00000022080c723c */ /* 0x048ff0000000180c */
[----:B------:R-:W-:Y:S01]  /*49f30*/  HMMA.16816.F32 R20, R8, R18, R20 ;  /* 0x000000120814723c */ /* 0x000fe20000001814 */
[----:B------:R-:W-:-:S02]  /*49f40*/  IMAD.MOV.U32 R40, RZ, RZ, R34 ;  /* 0x000000ffff287224 */ /* 0x000fc400078e0022 */
[----:B------:R-:W-:Y:S02]  /*49f50*/  IMAD.MOV.U32 R61, RZ, RZ, R35 ;  /* 0x000000ffff3d7224 */ /* 0x000fe400078e0023 */
[----:B----4-:R-:W-:Y:S02]  /*49f60*/  IMAD.MOV.U32 R5, RZ, RZ, R26 ;  /* 0x000000ffff057224 */ /* 0x010fe400078e001a */
[----:B------:R-:W-:Y:S02]  /*49f70*/  IMAD.MOV.U32 R60, RZ, RZ, R27 ;  /* 0x000000ffff3c7224 */ /* 0x000fe400078e001b */
[----:B------:R-:W-:Y:S02]  /*49f80*/  IMAD.MOV.U32 R2, RZ, RZ, R18 ;  /* 0x000000ffff027224 */ /* 0x000fe400078e0012 */
[----:B------:R-:W-:Y:S04]  /*49f90*/  STL.64 [R1+0x4a0], R12 ;  /* 0x0004a00c01007387 */ /* 0x000fe80000100a00 */
[----:B------:R0:W-:Y:S01]  /*49fa0*/  STL.64 [R1+0x4a8], R14 ;  /* 0x0004a80e01007387 */ /* 0x0001e20000100a00 */
[----:B------:R-:W-:-:S03]  /*49fb0*/  IMAD.MOV.U32 R3, RZ, RZ, R19 ;  /* 0x000000ffff037224 */ /* 0x000fc600078e0013 */
[----:B0-----:R-:W3:Y:S04]  /*49fc0*/  LDL.LU.64 R14, [R1+0x2e50] ;  /* 0x002e5000010e7983 */ /* 0x001ee80000300a00 */
[----:B------:R-:W3:Y:S04]  /*49fd0*/  LDL.LU.64 R12, [R1+0x2e48] ;  /* 0x002e4800010c7983 */ /* 0x000ee80000300a00 */
[----:B------:R-:W4:Y:S01]  /*49fe0*/  LDL.LU.64 R34, [R1+0x2e40] ;  /* 0x002e400001227983 */ /* 0x000f220000300a00 */
[C---:B--2---:R-:W-:Y:S08]  /*49ff0*/  HMMA.16816.F32 R28, R8.reuse, R26, R28 ;  /* 0x0000001a081c723c */ /* 0x044ff0000000181c */
[C---:B------:R-:W-:Y:S11]  /*4a000*/  HMMA.16816.F32 R48, R8.reuse, R50, R44 ;  /* 0x000000320830723c */ /* 0x040ff6000000182c */
[----:B------:R-:W-:Y:S04]  /*4a010*/  STL.64 [R1+0x490], R28 ;  /* 0x0004901c01007387 */ /* 0x000fe80000100a00 */
[----:B------:R0:W-:Y:S04]  /*4a020*/  STL.64 [R1+0x498], R30 ;  /* 0x0004981e01007387 */ /* 0x0001e80000100a00 */
[----:B0-----:R-:W2:Y:S04]  /*4a030*/  LDL.LU.64 R30, [R1+0x2e38] ;  /* 0x002e3800011e7983 */ /* 0x001ea80000300a00 */
[----:B------:R-:W2:Y:S04]  /*4a040*/  LDL.LU.64 R26, [R1+0x2e30] ;  /* 0x002e3000011a7983 */ /* 0x000ea80000300a00 */
[----:B------:R-:W2:Y:S04]  /*4a050*/  LDL.LU.64 R24, [R1+0x2e28] ;  /* 0x002e280001187983 */ /* 0x000ea80000300a00 */
[----:B------:R-:W-:Y:S04]  /*4a060*/  STL.64 [R1+0x480], R20 ;  /* 0x0004801401007387 */ /* 0x000fe80000100a00 */
[----:B------:R0:W-:Y:S04]  /*4a070*/  STL.64 [R1+0x488], R22 ;  /* 0x0004881601007387 */ /* 0x0001e80000100a00 */
[----:B0-----:R-:W2:Y:S04]  /*4a080*/  LDL.LU.64 R22, [R1+0x2e20] ;  /* 0x002e200001167983 */ /* 0x001ea80000300a00 */
[----:B------:R-:W2:Y:S04]  /*4a090*/  LDL.LU.64 R20, [R1+0x2e18] ;  /* 0x002e180001147983 */ /* 0x000ea80000300a00 */
[----:B------:R-:W2:Y:S04]  /*4a0a0*/  LDL.LU.64 R18, [R1+0x2e10] ;  /* 0x002e100001127983 */ /* 0x000ea80000300a00 */
[----:B------:R-:W2:Y:S04]  /*4a0b0*/  LDL.LU.64 R16, [R1+0x2e08] ;  /* 0x002e080001107983 */ /* 0x000ea80000300a00 */
[----:B------:R-:W-:Y:S04]  /*4a0c0*/  STL [R1+0x2d74], R2 ;  /* 0x002d740201007387 */ /* 0x000fe80000100800 */
[----:B------:R-:W2:Y:S04]  /*4a0d0*/  LDL.LU.64 R46, [R1+0x2e00] ;  /* 0x002e0000012e7983 */ /* 0x000ea80000300a00 */
[----:B------:R-:W2:Y:S04]  /*4a0e0*/  LDL.LU.64 R44, [R1+0x2df8] ;  /* 0x002df800012c7983 */ /* 0x000ea80000300a00 */
[----:B------:R-:W-:Y:S04]  /*4a0f0*/  STL.64 [R1+0x470], R48 ;  /* 0x0004703001007387 */ /* 0x000fe80000100a00 */
[----:B------:R0:W-:Y:S04]  /*4a100*/  STL.64 [R1+0x478], R50 ;  /* 0x0004783201007387 */ /* 0x0001e80000100a00 */
[----:B0-----:R-:W3:Y:S02]  /*4a110*/  LDL.LU.64 R50, [R1+0x2df0] ;  /* 0x002df00001327983 */ /* 0x001ee40000300a00 */
[----:B---3--:R-:W-:-:S15]  /*4a120*/  HMMA.16816.F32 R12, R8, R50, R12 ;  /* 0x00000032080c723c */ /* 0x008fde000000180c */
[----:B------:R-:W-:-:S04]  /*4a130*/  NOP ;  /* 0x0000000000007918 */ /* 0x000fc80000000000 */
[----:B------:R-:W-:Y:S04]  /*4a140*/  STL.64 [R1+0x40], R12 ;  /* 0x0000400c01007387 */ /* 0x000fe80000100a00 */
[----:B------:R0:W-:Y:S04]  /*4a150*/  STL.64 [R1+0x48], R14 ;  /* 0x0000480e01007387 */ /* 0x0001e80000100a00 */
[----:B0-----:R-:W3:Y:S04]  /*4a160*/  LDL.LU.64 R14, [R1+0x2de8] ;  /* 0x002de800010e7983 */ /* 0x001ee80000300a00 */
[----:B------:R-:W3:Y:S01]  /*4a170*/  LDL.LU.64 R12, [R1+0x2de0] ;  /* 0x002de000010c7983 */ /* 0x000ee20000300a00 */
[----:B--2---:R-:W-:Y:S01]  /*4a180*/  HMMA.16816.F32 R8, R8, R46, R52 ;  /* 0x0000002e0808723c */ /* 0x004fe20000001834 */
[----:B------:R-:W-:-:S02]  /*4a190*/  IMAD.MOV.U32 R2, RZ, RZ, R50 ;  /* 0x000000ffff027224 */ /* 0x000fc400078e0032 */
[----:B------:R-:W-:Y:S02]  /*4a1a0*/  IMAD.MOV.U32 R0, RZ, RZ, R51 ;  /* 0x000000ffff007224 */ /* 0x000fe400078e0033 */
[----:B------:R-:W2:Y:S04]  /*4a1b0*/  LDL.LU.64 R50, [R1+0x2dd8] ;  /* 0x002dd80001327983 */ /* 0x000ea80000300a00 */
[----:B------:R-:W2:Y:S04]  /*4a1c0*/  LDL.LU.64 R48, [R1+0x2dd0] ;  /* 0x002dd00001307983 */ /* 0x000ea80000300a00 */
[----:B------:R-:W4:Y:S04]  /*4a1d0*/  LDL.LU.64 R54, [R1+0x2dc8] ;  /* 0x002dc80001367983 */ /* 0x000f280000300a00 */
[----:B------:R-:W4:Y:S04]  /*4a1e0*/  LDL.LU.64 R52, [R1+0x2dc0] ;  /* 0x002dc00001347983 */ /* 0x000f280000300a00 */
[----:B------:R0:W-:Y:S04]  /*4a1f0*/  STL.64 [R1+0x30], R8 ;  /* 0x0000300801007387 */ /* 0x0001e80000100a00 */
[----:B------:R-:W-:Y:S04]  /*4a200*/  STL.64 [R1+0x38], R10 ;  /* 0x0000380a01007387 */ /* 0x000fe80000100a00 */
[----:B0-----:R-:W2:Y:S04]  /*4a210*/  LDL.LU R8, [R1] ;  /* 0x0000000001087983 */ /* 0x001ea80000300800 */
[----:B------:R-:W2:Y:S04]  /*4a220*/  LDL.LU R9, [R1+0x4] ;  /* 0x0000040001097983 */ /* 0x000ea80000300800 */
        /* <DEDUP_REMOVED lines=11> */
[----:B------:R-:W3:Y:S01]  /*4a2e0*/  LDL.LU.64 R56, [R1+0x2db0] ;  /* 0x002db00001387983 */ /* 0x000ee20000300a00 */
[----:B--2---:R-:W-:-:S15]  /*4a2f0*/  HMMA.16816.F32 R44, R12, R22, R44 ;  /* 0x000000160c2c723c */ /* 0x004fde000000182c */
[----:B------:R-:W-:-:S04]  /*4a300*/  NOP ;  /* 0x0000000000007918 */ /* 0x000fc80000000000 */
[----:B------:R-:W-:Y:S04]  /*4a310*/  STL.64 [R1+0x10], R44 ;  /* 0x0000102c01007387 */ /* 0x000fe80000100a00 */
[----:B------:R0:W-:Y:S02]  /*4a320*/  STL.64 [R1+0x18], R46 ;  /* 0x0000182e01007387 */ /* 0x0001e40000100a00 */
[----:B0-----:R-:W-:Y:S02]  /*4a330*/  MOV R46, R17 ;  /* 0x00000011002e7202 */ /* 0x001fe40000000f00 */
[----:B------:R-:W0:Y:S01]  /*4a340*/  S2R R17, SR_TID.X ;  /* 0x0000000000117919 */ /* 0x000e220000002100 */
[----:B------:R-:W-:Y:S02]  /*4a350*/  IMAD.MOV.U32 R47, RZ, RZ, R16 ;  /* 0x000000ffff2f7224 */ /* 0x000fe400078e0010 */
[----:B------:R-:W1:Y:S01]  /*4a360*/  S2R R16, SR_TID.X ;  /* 0x0000000000107919 */ /* 0x000e620000002100 */
[----:B------:R-:W-:-:S02]  /*4a370*/  IMAD.MOV.U32 R10, RZ, RZ, R25 ;  /* 0x000000ffff0a7224 */ /* 0x000fc400078e0019 */
[----:B------:R-:W-:Y:S02]  /*4a380*/  IMAD.MOV.U32 R11, RZ, RZ, R24 ;  /* 0x000000ffff0b7224 */ /* 0x000fe400078e0018 */
[----:B------:R-:W-:Y:S02]  /*4a390*/  IMAD.MOV.U32 R44, RZ, RZ, R21 ;  /* 0x000000ffff2c7224 */ /* 0x000fe400078e0015 */
[----:B------:R-:W-:-:S03]  /*4a3a0*/  IMAD.MOV.U32 R45, RZ, RZ, R20 ;  /* 0x000000ffff2d7224 */ /* 0x000fc600078e0014 */
[C---:B------:R-:W-:Y:S08]  /*4a3b0*/  HMMA.16816.F32 R8, R12.reuse, R26, R8 ;  /* 0x0000001a0c08723c */ /* 0x040ff00000001808 */
[----:B------:R-:W-:Y:S01]  /*4a3c0*/  HMMA.16816.F32 R48, R12, R38, R48 ;  /* 0x000000260c30723c */ /* 0x000fe20000001830 */
[----:B0-----:R-:W-:Y:S01]  /*4a3d0*/  LOP3.LUT R17, R17, 0x7, RZ, 0xc0, !PT ;  /* 0x0000000711117812 */ /* 0x001fe200078ec0ff */
[----:B-1----:R-:W-:-:S02]  /*4a3e0*/  IMAD.SHL.U32 R21, R16, 0x2, RZ ;  /* 0x0000000210157824 */ /* 0x002fc400078e00ff */
[C---:B------:R-:W-:Y:S01]  /*4a3f0*/  IMAD.SHL.U32 R20, R16.reuse, 0x40, RZ ;  /* 0x0000004010147824 */ /* 0x040fe200078e00ff */
[----:B------:R-:W-:Y:S01]  /*4a400*/  LOP3.LUT R16, R16, 0x7, RZ, 0xc0, !PT ;  /* 0x0000000710107812 */ /* 0x000fe200078ec0ff */
[----:B------:R-:W-:-:S04]  /*4a410*/  IMAD R17, R17, 0x90, RZ ;  /* 0x0000009011117824 */ /* 0x000fc800078e02ff */
[----:B------:R-:W-:Y:S01]  /*4a420*/  IMAD R16, R16, 0x110, RZ ;  /* 0x0000011010107824 */ /* 0x000fe200078e02ff */
[----:B------:R-:W-:-:S04]  /*4a430*/  LOP3.LUT R17, R17, 0x10, R21, 0x78, !PT ;  /* 0x0000001011117812 */ /* 0x000fc800078e7815 */
[----:B------:R-:W-:Y:S02]  /*4a440*/  LOP3.LUT R17, R17, 0x400, R20, 0xf8, !PT ;  /* 0x0000040011117812 */ /* 0x000fe400078ef814 */
[----:B------:R-:W-:Y:S01]  /*4a450*/  LOP3.LUT R41, R16, 0x30, R21, 0x78, !PT ;  /* 0x0000003010297812 */ /* 0x000fe200078e7815 */
[----:B------:R-:W-:Y:S04]  /*4a460*/  STL.64 [R1], R8 ;  /* 0x0000000801007387 */ /* 0x000fe80000100a00 */
[----:B------:R-:W0:Y:S04]  /*4a470*/  LDSM.16.MT88.4 R36, [R17+UR5+0xa000] ;  /* 0x00a000051124783b */ /* 0x000e280008004200 */
[----:B------:R-:W-:Y:S04]  /*4a480*/  STL.64 [R1+0x8], R10 ;  /* 0x0000080a01007387 */ /* 0x000fe80000100a00 */
[----:B------:R-:W1:Y:S04]  /*4a490*/  LDSM.16.M88.4 R8, [R41+UR5+0x80] ;  /* 0x000080052908783b */ /* 0x000e680008000200 */
[----:B------:R-:W2:Y:S04]  /*4a4a0*/  LDSM.16.M88.4 R16, [R41+UR5+0x880] ;  /* 0x000880052910783b */ /* 0x000ea80008000200 */
[----:B------:R-:W0:Y:S04]  /*4a4b0*/  LDSM.16.M88.4 R20, [R41+UR5+0x1080] ;  /* 0x001080052914783b */ /* 0x000e280008000200 */
[----:B------:R-:W0:Y:S01]  /*4a4c0*/  LDSM.16.M88.4 R24, [R41+UR5+0x1880] ;  /* 0x001880052918783b */ /* 0x000e220008000200 */
[C---:B----4-:R-:W-:Y:S03]  /*4a4d0*/  HMMA.16816.F32 R52, R12.reuse, R34, R52 ;  /* 0x000000220c34723c */ /* 0x050fe60000001834 */
[----:B------:R-:W-:Y:S05]  /*4a4e0*/  LDSM.16.M88.4 R32, [R41+UR5+0x2880] ;  /* 0x002880052920783b */ /* 0x000fea0008000200 */
[----:B---3--:R-:W-:Y:S01]  /*4a4f0*/  HMMA.16816.F32 R56, R12, R30, R56 ;  /* 0x0000001e0c38723c */ /* 0x008fe20000001838 */
[----:B------:R-:W3:-:S15]  /*4a500*/  LDSM.16.M88.4 R28, [R41+UR5+0x2080] ;  /* 0x00208005291c783b */ /* 0x000ede0008000200 */
[----:B------:R-:W-:-:S03]  /*4a510*/  NOP ;  /* 0x0000000000007918 */ /* 0x000fc60000000000 */
        /* <DEDUP_REMOVED lines=12> */
[----:B0-----:R-:W-:Y:S04]  /*4a5e0*/  STL.64 [R1+0x2d58], R38 ;  /* 0x002d582601007387 */ /* 0x001fe80000100a00 */
[----:B------:R-:W-:Y:S04]  /*4a5f0*/  STL.64 [R1+0x2d50], R36 ;  /* 0x002d502401007387 */ /* 0x000fe80000100a00 */
[----:B-1----:R-:W-:Y:S04]  /*4a600*/  STL [R1+0x29e8], R10 ;  /* 0x0029e80a01007387 */ /* 0x002fe80000100800 */
[----:B------:R-:W-:Y:S04]  /*4a610*/  STL [R1+0x29e4], R11 ;  /* 0x0029e40b01007387 */ /* 0x000fe80000100800 */
[----:B------:R0:W-:Y:S04]  /*4a620*/  STL.64 [R1+0x2d60], R8 ;  /* 0x002d600801007387 */ /* 0x0001e80000100a00 */
[----:B--2---:R-:W-:Y:S04]  /*4a630*/  STL.64 [R1+0x2d80], R18 ;  /* 0x002d801201007387 */ /* 0x004fe80000100a00 */
[----:B------:R-:W-:Y:S04]  /*4a640*/  STL.64 [R1+0x2d78], R16 ;  /* 0x002d781001007387 */ /* 0x000fe80000100a00 */
[----:B------:R-:W-:Y:S04]  /*4a650*/  STL [R1+0x29d8], R22 ;  /* 0x0029d81601007387 */ /* 0x000fe80000100800 */
[----:B------:R1:W-:Y:S04]  /*4a660*/  STL [R1+0x29d4], R23 ;  /* 0x0029d41701007387 */ /* 0x0003e80000100800 */
[----:B------:R-:W-:Y:S04]  /*4a670*/  STL.64 [R1+0x2d88], R20 ;  /* 0x002d881401007387 */ /* 0x000fe80000100a00 */
[----:B------:R-:W-:Y:S04]  /*4a680*/  STL [R1+0x29dc], R26 ;  /* 0x0029dc1a01007387 */ /* 0x000fe80000100800 */
[----:B------:R-:W-:Y:S04]  /*4a690*/  STL [R1+0x29d0], R27 ;  /* 0x0029d01b01007387 */ /* 0x000fe80000100800 */
[----:B------:R-:W-:Y:S04]  /*4a6a0*/  STL.64 [R1+0x2d90], R24 ;  /* 0x002d901801007387 */ /* 0x000fe80000100a00 */
[----:B---3--:R-:W-:Y:S04]  /*4a6b0*/  STL [R1+0x29ec], R30 ;  /* 0x0029ec1e01007387 */ /* 0x008fe80000100800 */
[----:B------:R-:W-:Y:S04]  /*4a6c0*/  STL [R1+0x29e0], R31 ;  /* 0x0029e01f01007387 */ /* 0x000fe80000100800 */
[----:B------:R-:W-:Y:S04]  /*4a6d0*/  STL.64 [R1+0x2d98], R28 ;  /* 0x002d981c01007387 */ /* 0x000fe80000100a00 */
[----:B------:R-:W-:Y:S04]  /*4a6e0*/  STL [R1+0x2a04], R34 ;  /* 0x002a042201007387 */ /* 0x000fe80000100800 */
[----:B------:R-:W-:Y:S01]  /*4a6f0*/  STL [R1+0x2a00], R35 ;  /* 0x002a002301007387 */ /* 0x000fe20000100800 */
[----:B----4-:R-:W-:Y:S01]  /*4a700*/  IMAD.MOV.U32 R58, RZ, RZ, R5 ;  /* 0x000000ffff3a7224 */ /* 0x010fe200078e0005 */
[----:B0-----:R-:W-:Y:S02]  /*4a710*/  HMMA.16816.F32 R8, R12, R42, R44 ;  /* 0x0000002a0c08723c */ /* 0x001fe4000000182c */
[----:B------:R-:W2:Y:S01]  /*4a720*/  LDL.LU R5, [R1+0x2da8] ;  /* 0x002da80001057983 */ /* 0x000ea20000300800 */
[----:B------:R-:W-:-:S02]  /*4a730*/  IMAD.MOV.U32 R59, RZ, RZ, R60 ;  /* 0x000000ffff3b7224 */ /* 0x000fc400078e003c */
[----:B------:R-:W-:Y:S02]  /*4a740*/  IMAD.MOV.U32 R46, RZ, RZ, R40 ;  /* 0x000000ffff2e7224 */ /* 0x000fe400078e0028 */
[----:B------:R-:W-:Y:S02]  /*4a750*/  IMAD.MOV.U32 R38, RZ, RZ, R7 ;  /* 0x000000ffff267224 */ /* 0x000fe400078e0007 */
[----:B------:R-:W-:Y:S02]  /*4a760*/  IMAD.MOV.U32 R39, RZ, RZ, R6 ;  /* 0x000000ffff277224 */ /* 0x000fe400078e0006 */
[----:B-1----:R-:W-:Y:S01]  /*4a770*/  IMAD.MOV.U32 R23, RZ, RZ, R4 ;  /* 0x000000ffff177224 */ /* 0x002fe200078e0004 */
[----:B------:R-:W-:Y:S07]  /*4a780*/  LDSM.16.M88.4 R28, [R41+UR5+0x4080] ;  /* 0x00408005291c783b */ /* 0x000fee0008000200 */
[----:B------:R0:W-:Y:S04]  /*4a790*/  STL.64 [R1+0x420], R8 ;  /* 0x0004200801007387 */ /* 0x0001e80000100a00 */
[----:B------:R1:W-:Y:S04]  /*4a7a0*/  STL.64 [R1+0x428], R10 ;  /* 0x0004280a01007387 */ /* 0x0003e80000100a00 */
[----:B------:R-:W3:Y:S04]  /*4a7b0*/  LDL.LU R60, [R1+0x2da4] ;  /* 0x002da400013c7983 */ /* 0x000ee80000300800 */
[----:B------:R-:W4:Y:S04]  /*4a7c0*/  LDL.LU R40, [R1+0x2da0] ;  /* 0x002da00001287983 */ /* 0x000f280000300800 */
        /* <DEDUP_REMOVED lines=19> */
[----:B------:R-:W-:-:S02]  /*4a900*/  IMAD.MOV.U32 R47, RZ, RZ, R61 ;  /* 0x000000ffff2f7224 */ /* 0x000fc400078e003d */
[----:B--2---:R-:W-:Y:S02]  /*4a910*/  IMAD.MOV.U32 R22, RZ, RZ, R5 ;  /* 0x000000ffff167224 */ /* 0x004fe400078e0005 */
[----:B------:R-:W0:Y:S04]  /*4a920*/  LDSM.16.M88.4 R4, [R41+UR5+0x3080] ;  /* 0x003080052904783b */ /* 0x000e280008000200 */
[----:B0-----:R-:W-:Y:S04]  /*4a930*/  STL [R1+0x2d3c], R4 ;  /* 0x002d3c0401007387 */ /* 0x001fe80000100800 */
[----:B------:R-:W-:Y:S04]  /*4a940*/  STL [R1+0x2d38], R5 ;  /* 0x002d380501007387 */ /* 0x000fe80000100800 */
[----:B------:R-:W-:Y:S04]  /*4a950*/  STL [R1+0x2a0c], R6 ;  /* 0x002a0c0601007387 */ /* 0x000fe80000100800 */
[----:B------:R-:W-:Y:S04]  /*4a960*/  STL [R1+0x2a08], R7 ;  /* 0x002a080701007387 */ /* 0x000fe80000100800 */
[----:B------:R-:W0:Y:S04]  /*4a970*/  LDSM.16.M88.4 R4, [R41+UR5+0x3880] ;  /* 0x003880052904783b */ /* 0x000e280008000200 */
[----:B0-----:R-:W-:Y:S04]  /*4a980*/  STL.64 [R1+0x150], R4 ;  /* 0x0001500401007387 */ /* 0x001fe80000100a00 */
[----:B------:R-:W-:Y:S04]  /*4a990*/  STL.64 [R1+0x158], R6 ;  /* 0x0001580601007387 */ /* 0x000fe80000100a00 */
[----:B------:R-:W0:Y:S04]  /*4a9a0*/  LDSM.16.M88.4 R4, [R41+UR5+0x4880] ;  /* 0x004880052904783b */ /* 0x000e280008000200 */
[----:B------:R-:W-:Y:S04]  /*4a9b0*/  STL.64 [R1+0x140], R28 ;  /* 0x0001401c01007387 */ /* 0x000fe80000100a00 */
[----:B------:R-:W-:Y:S04]  /*4a9c0*/  STL.64 [R1+0x148], R30 ;  /* 0x0001481e01007387 */ /* 0x000fe80000100a00 */
[----:B------:R-:W1:Y:S04]  /*4a9d0*/  LDSM.16.M88.4 R28, [R41+UR5+0x5080] ;  /* 0x00508005291c783b */ /* 0x000e680008000200 */
[----:B0-----:R-:W-:Y:S04]  /*4a9e0*/  STL.64 [R1+0x130], R4 ;  /* 0x0001300401007387 */ /* 0x001fe80000100a00 */
[----:B------:R0:W-:Y:S04]  /*4a9f0*/  STL.64 [R1+0x138], R6 ;  /* 0x0001380601007387 */ /* 0x0001e80000100a00 */
[----:B-1----:R-:W-:Y:S04]  /*4aa00*/  STL.64 [R1+0x120], R28 ;  /* 0x0001201c01007387 */ /* 0x002fe80000100a00 */
[----:B------:R-:W-:Y:S01]  /*4aa10*/  STL.64 [R1+0x128], R30 ;  /* 0x0001281e01007387 */ /* 0x000fe20000100a00 */
[----:B0-----:R-:W-:-:S02]  /*4aa20*/  IMAD.MOV.U32 R7, RZ, RZ, R28 ;  /* 0x000000ffff077224 */ /* 0x001fc400078e001c */
[----:B------:R-:W-:Y:S02]  /*4aa30*/  IMAD.MOV.U32 R6, RZ, RZ, R29 ;  /* 0x000000ffff067224 */ /* 0x000fe400078e001d */
[----:B------:R-:W0:Y:S04]  /*4aa40*/  LDSM.16.M88.4 R28, [R41+UR5+0x5880] ;  /* 0x00588005291c783b */ /* 0x000e280008000200 */
[----:B0-----:R-:W-:Y:S01]  /*4aa50*/  STL.64 [R1+0x110], R28 ;  /* 0x0001101c01007387 */ /* 0x001fe20000100a00 */
[----:B------:R-:W-:-:S03]  /*4aa60*/  IMAD.MOV.U32 R5, RZ, RZ, R28 ;  /* 0x000000ffff057224 */ /* 0x000fc600078e001c */
[----:B------:R-:W-:Y:S01]  /*4aa70*/  STL.64 [R1+0x118], R30 ;  /* 0x0001181e01007387 */ /* 0x000fe20000100a00 */
[----:B------:R-:W-:-:S03]  /*4aa80*/  MOV R61, R29 ;  /* 0x0000001d003d7202 */ /* 0x000fc60000000f00 */
[----:B------:R-:W0:Y:S04]  /*4aa90*/  LDSM.16.M88.4 R28, [R41+UR5+0x6080] ;  /* 0x00608005291c783b */ /* 0x000e280008000200 */
[----:B0-----:R-:W-:Y:S04]  /*4aaa0*/  STL.64 [R1+0x100], R28 ;  /* 0x0001001c01007387 */ /* 0x001fe80000100a00 */
[----:B------:R-:W-:Y:S01]  /*4aab0*/  STL.64 [R1+0x108], R30 ;  /* 0x0001081e01007387 */ /* 0x000fe20000100a00 */
[----:B------:R-:W-:-:S03]  /*4aac0*/  IMAD.MOV.U32 R4, RZ, RZ, R29 ;  /* 0x000000ffff047224 */ /* 0x000fc600078e001d */
[----:B------:R-:W0:Y:S01]  /*4aad0*/  LDSM.16.M88.4 R28, [R41+UR5+0x6880] ;  /* 0x00688005291c783b */ /* 0x000e220008000200 */
[----:B----4-:R-:W-:-:S03]  /*4aae0*/  IMAD.MOV.U32 R55, RZ, RZ, R40 ;  /* 0x000000ffff377224 */ /* 0x010fc600078e0028 */
[----:B0-----:R-:W-:Y:S04]  /*4aaf0*/  STL.64 [R1+0xf0], R28 ;  /* 0x0000f01c01007387 */ /* 0x001fe80000100a00 */
[----:B------:R-:W-:Y:S04]  /*4ab00*/  STL.64 [R1+0xf8], R30 ;  /* 0x0000f81e01007387 */ /* 0x000fe80000100a00 */
[----:B------:R-:W0:Y:S04]  /*4ab10*/  LDSM.16.M88.4 R28, [R41+UR5+0x7080] ;  /* 0x00708005291c783b */ /* 0x000e280008000200 */
[----:B------:R-:W1:Y:S04]  /*4ab20*/  LDSM.16.M88.4 R40, [R41+UR5+0x7880] ;  /* 0x007880052928783b */ /* 0x000e680008000200 */
[----:B0-----:R0:W-:Y:S04]  /*4ab30*/  STL.64 [R1+0xe0], R28 ;  /* 0x0000e01c01007387 */ /* 0x0011e80000100a00 */
[----:B------:R-:W-:Y:S04]  /*4ab40*/  STL.64 [R1+0xe8], R30 ;  /* 0x0000e81e01007387 */ /* 0x000fe80000100a00 */
[----:B0-----:R-:W2:Y:S04]  /*4ab50*/  LDL.LU.64 R28, [R1+0x2d98] ;  /* 0x002d9800011c7983 */ /* 0x001ea80000300a00 */
[----:B-1----:R-:W-:Y:S04]  /*4ab60*/  STL.64 [R1+0x50], R40 ;  /* 0x0000502801007387 */ /* 0x002fe80000100a00 */
[----:B------:R-:W-:Y:S04]  /*4ab70*/  STL.64 [R1+0x58], R42 ;  /* 0x0000582a01007387 */ /* 0x000fe80000100a00 */
[----:B---3--:R-:W0:Y:S04]  /*4ab80*/  LDSM.16.MT88.4 R40, [R60+UR5+0xa000] ;  /* 0x00a000053c28783b */ /* 0x008e280008004200 */
[----:B0-----:R0:W-:Y:S04]  /*4ab90*/  STL.64 [R1+0x2cb0], R42 ;  /* 0x002cb02a01007387 */ /* 0x0011e80000100a00 */
[----:B------:R-:W-:Y:S04]  /*4aba0*/  STL.64 [R1+0x2ca8], R40 ;  /* 0x002ca82801007387 */ /* 0x000fe80000100a00 */
[----:B0-----:R-:W3:Y:S04]  /*4abb0*/  LDL.LU R42, [R1+0xc8] ;  /* 0x0000c800012a7983 */ /* 0x001ee80000300800 */
[----:B------:R-:W3:Y:S01]  /*4abc0*/  LDL.LU R43, [R1+0xcc] ;  /* 0x0000cc00012b7983 */ /* 0x000ee20000300800 */
[----:B------:R-:W-:Y:S03]  /*4abd0*/  HMMA.16816.F32 R20, R12, R22, R24 ;  /* 0x000000160c14723c */ /* 0x000fe60000001818 */
[----:B------:R-:W-:Y:S04]  /*4abe0*/  STL [R1+0x2a24], R60 ;  /* 0x002a243c01007387 */ /* 0x000fe80000100800 */
[----:B------:R-:W4:-:S12]  /*4abf0*/  LDL.LU.64 R24, [R1+0x2d90] ;  /* 0x002d900001187983 */ /* 0x000f180000300a00 */
[----:B------:R0:W-:Y:S04]  /*4ac00*/  STL.64 [R1+0x440], R20 ;  /* 0x0004401401007387 */ /* 0x0001e80000100a00 */
[----:B------:R-:W-:Y:S04]  /*4ac10*/  STL.64 [R1+0x448], R22 ;  /* 0x0004481601007387 */ /* 0x000fe80000100a00 */
[----:B0-----:R-:W2:Y:S01]  /*4ac20*/  LDL.LU.64 R20, [R1+0x2d88] ;  /* 0x002d880001147983 */ /* 0x001ea20000300a00 */
[----:B---3--:R-:W-:Y:S03]  /*4ac30*/  HMMA.16816.F32 R40, R12, R42, R16 ;  /* 0x0000002a0c28723c */ /* 0x008fe60000001810 */
[----:B------:R-:W3:Y:S04]  /*4ac40*/  LDL.LU.64 R18, [R1+0x2d80] ;  /* 0x002d800001127983 */ /* 0x000ee80000300a00 */
[----:B------:R-:W2:-:S12]  /*4ac50*/  LDL.LU.64 R16, [R1+0x2d78] ;  /* 0x002d780001107983 */ /* 0x000e980000300a00 */
[----:B------:R-:W-:Y:S04]  /*4ac60*/  STL.64 [R1+0x430], R40 ;  /* 0x0004302801007387 */ /* 0x000fe80000100a00 */
[----:B------:R0:W-:Y:S02]  /*4ac70*/  STL.64 [R1+0x438], R42 ;  /* 0x0004382a01007387 */ /* 0x0001e40000100a00 */
[C---:B0-----:R-:W-:Y:S08]  /*4ac80*/  HMMA.16816.F32 R40, R12.reuse, R38, R8 ;  /* 0x000000260c28723c */ /* 0x041ff00000001808 */
[----:B------:R-:W-:Y:S01]  /*4ac90*/  HMMA.16816.F32 R8, R12, R46, R48 ;  /* 0x0000002e0c08723c */ /* 0x000fe20000001830 */
[----:B------:R-:W2:Y:S01]  /*4aca0*/  LDL.LU R38, [R1+0x78] ;  /* 0x0000780001267983 */ /* 0x000ea20000300800 */
[----:B------:R-:W-:-:S09]  /*4acb0*/  IMAD.MOV.U32 R46, RZ, RZ, R2 ;  /* 0x000000ffff2e7224 */ /* 0x000fd200078e0002 */
[----:B------:R-:W-:Y:S04]  /*4acc0*/  STL.64 [R1+0x410], R40 ;  /* 0x0004102801007387 */ /* 0x000fe80000100a00 */
[----:B------:R-:W-:Y:S04]  /*4acd0*/  STL.64 [R1+0x418], R42 ;  /* 0x0004182a01007387 */ /* 0x000fe80000100a00 */
[----:B------:R0:W-:Y:S04]  /*4ace0*/  STL.64 [R1+0x400], R8 ;  /* 0x0004000801007387 */ /* 0x0001e80000100a00 */
[----:B------:R1:W-:Y:S04]  /*4acf0*/  STL.64 [R1+0x408], R10 ;  /* 0x0004080a01007387 */ /* 0x0003e80000100a00 */
[----:B------:R-:W2:Y:S04]  /*4ad00*/  LDL.LU R39, [R1+0x7c] ;  /* 0x00007c0001277983 */ /* 0x000ea80000300800 */
[----:B0-----:R-:W2:Y:S04]  /*4ad10*/  LDL.LU R8, [R1+0x3d0] ;  /* 0x0003d00001087983 */ /* 0x001ea80000300800 */
[----:B------:R-:W2:Y:S04]  /*4ad20*/  LDL.LU R9, [R1+0x3d4] ;  /* 0x0003d40001097983 */ /* 0x000ea80000300800 */
[----:B-1----:R-:W2:Y:S04]  /*4ad30*/  LDL.LU R10, [R1+0x3d8] ;  /* 0x0003d800010a7983 */ /* 0x002ea80000300800 */
[----:B------:R-:W2:Y:S04]  /*4ad40*/  LDL.LU R11, [R1+0x3dc] ;  /* 0x0003dc00010b7983 */ /* 0x000ea80000300800 */
[----:B------:R-:W2:Y:S01]  /*4ad50*/  LDL.LU R2, [R1+0x2d74] ;  /* 0x002d740001027983 */ /* 0x000ea20000300800 */
[----:B------:R-:W-:Y:S01]  /*4ad60*/  HMMA.16816.F32 R40, R12, R58, R52 ;  /* 0x0000003a0c28723c */ /* 0x000fe20000001834 */
[----:B------:R-:W-:-:S02]  /*4ad70*/  IMAD.MOV.U32 R47, RZ, RZ, R0 ;  /* 0x000000ffff2f7224 */ /* 0x000fc400078e0000 */
[----:B------:R-:W3:Y:S01]  /*4ad80*/  LDL.LU R0, [R1+0x2d70] ;  /* 0x002d700001007983 */ /* 0x000ee20000300800 */
[----:B------:R-:W-:-:S15]  /*4ad90*/  IMAD.MOV.U32 R59, RZ, RZ, R3 ;  /* 0x000000ffff3b7224 */ /* 0x000fde00078e0003 */
[----:B------:R-:W-:Y:S02]  /*4ada0*/  IMAD.MOV.U32 R48, RZ, RZ, R40 ;  /* 0x000000ffff307224 */ /* 0x000fe400078e0028 */
[----:B------:R-:W-:Y:S02]  /*4adb0*/  IMAD.MOV.U32 R56, RZ, RZ, R43 ;  /* 0x000000ffff387224 */ /* 0x000fe400078e002b */
[----:B------:R-:W-:Y:S01]  /*4adc0*/  IMAD.MOV.U32 R49, RZ, RZ, R41 ;  /* 0x000000ffff317224 */ /* 0x000fe200078e0029 */
[----:B------:R-:W3:Y:S01]  /*4add0*/  LDL.LU R40, [R1+0x230] ;  /* 0x0002300001287983 */ /* 0x000ee20000300800 */
[----:B------:R-:W-:-:S03]  /*4ade0*/  IMAD.MOV.U32 R52, RZ, RZ, R42 ;  /* 0x000000ffff347224 */ /* 0x000fc600078e002a */
[----:B------:R-:W3:Y:S04]  /*4adf0*/  LDL.LU R41, [R1+0x234] ;  /* 0x0002340001297983 */ /* 0x000ee80000300800 */
[----:B------:R-:W3:Y:S04]  /*4ae00*/  LDL.LU R42, [R1+0x238] ;  /* 0x00023800012a7983 */ /* 0x000ee80000300800 */
[----:B------:R-:W3:Y:S04]  /*4ae10*/  LDL.LU R43, [R1+0x23c] ;  /* 0x00023c00012b7983 */ /* 0x000ee80000300800 */
[----:B------:R-:W-:Y:S01]  /*4ae20*/  STL [R1+0x2aec], R56 ;  /* 0x002aec3801007387 */ /* 0x000fe20000100800 */
[----:B--2---:R-:W-:-:S03]  /*4ae30*/  IMAD.MOV.U32 R58, RZ, RZ, R2 ;  /* 0x000000ffff3a7224 */ /* 0x004fc600078e0002 */
[----:B------:R-:W2:Y:S04]  /*4ae40*/  LDL.LU R2, [R1+0x2d6c] ;  /* 0x002d6c0001027983 */ /* 0x000ea80000300800 */
[----:B------:R-:W2:Y:S04]  /*4ae50*/  LDL.LU R3, [R1+0x2d68] ;  /* 0x002d680001037983 */ /* 0x000ea80000300800 */
[----:B------:R0:W-:Y:S04]  /*4ae60*/  STL [R1+0x2ae8], R52 ;  /* 0x002ae83401007387 */ /* 0x0001e80000100800 */
[----:B0-----:R-:W2:Y:S04]  /*4ae70*/  LDL.LU R52, [R1+0x3e0] ;  /* 0x0003e00001347983 */ /* 0x001ea80000300800 */
[----:B------:R-:W2:Y:S04]  /*4ae80*/  LDL.LU R53, [R1+0x3e4] ;  /* 0x0003e40001357983 */ /* 0x000ea80000300800 */
[----:B------:R-:W2:Y:S04]  /*4ae90*/  LDL.LU R54, [R1+0x3e8] ;  /* 0x0003e80001367983 */ /* 0x000ea80000300800 */
[----:B------:R-:W2:Y:S04]  /*4aea0*/  LDL.LU R55, [R1+0x3ec] ;  /* 0x0003ec0001377983 */ /* 0x000ea80000300800 */
[----:B------:R-:W-:Y:S04]  /*4aeb0*/  STL [R1+0x2ae4], R49 ;  /* 0x002ae43101007387 */ /* 0x000fe80000100800 */
[----:B------:R0:W-:Y:S04]  /*4aec0*/  STL [R1+0x2ae0], R48 ;  /* 0x002ae03001007387 */ /* 0x0001e80000100800 */
[----:B0-----:R-:W3:Y:S04]  /*4aed0*/  LDL.LU R48, [R1+0x3c0] ;  /* 0x0003c00001307983 */ /* 0x001ee80000300800 */
[----:B------:R-:W3:Y:S04]  /*4aee0*/  LDL.LU R49, [R1+0x3c4] ;  /* 0x0003c40001317983 */ /* 0x000ee80000300800 */
[----:B------:R-:W3:Y:S04]  /*4aef0*/  LDL.LU R50, [R1+0x3c8] ;  /* 0x0003c80001327983 */ /* 0x000ee80000300800 */
[----:B------:R-:W3:Y:S01]  /*4af00*/  LDL.LU R51, [R1+0x3cc] ;  /* 0x0003cc0001337983 */ /* 0x000ee20000300800 */
[C---:B------:R-:W-:Y:S08]  /*4af10*/  HMMA.16816.F32 R36, R12.reuse, R38, R8 ;  /* 0x000000260c24723c */ /* 0x040ff00000001808 */
[C---:B--2---:R-:W-:Y:S08]  /*4af20*/  HMMA.16816.F32 R52, R12.reuse, R58, R52 ;  /* 0x0000003a0c34723c */ /* 0x044ff00000001834 */
[----:B---3--:R-:W-:Y:S11]  /*4af30*/  HMMA.16816.F32 R44, R12, R46, R48 ;  /* 0x0000002e0c2c723c */ /* 0x008ff60000001830 */
[----:B------:R-:W-:-:S02]  /*4af40*/  IMAD.MOV.U32 R58, RZ, RZ, R53 ;  /* 0x000000ffff3a7224 */ /* 0x000fc400078e0035 */
[----:B------:R-:W-:Y:S02]  /*4af50*/  IMAD.MOV.U32 R57, RZ, RZ, R52 ;  /* 0x000000ffff397224 */ /* 0x000fe400078e0034 */
[----:B------:R-:W-:Y:S01]  /*4af60*/  IMAD.MOV.U32 R59, RZ, RZ, R54 ;  /* 0x000000ffff3b7224 */ /* 0x000fe200078e0036 */
[----:B------:R0:W-:Y:S04]  /*4af70*/  STL [R1+0x2af4], R58 ;  /* 0x002af43a01007387 */ /* 0x0001e80000100800 */
[----:B------:R1:W-:Y:S04]  /*4af80*/  STL [R1+0x2af0], R57 ;  /* 0x002af03901007387 */ /* 0x0003e80000100800 */
[----:B------:R2:W-:Y:S04]  /*4af90*/  STL [R1+0x2bb8], R59 ;  /* 0x002bb83b01007387 */ /* 0x0005e80000100800 */
[----:B------:R-:W3:Y:S04]  /*4afa0*/  LDL.LU R56, [R1+0x220] ;  /* 0x0002200001387983 */ /* 0x000ee80000300800 */
[----:B------:R-:W3:Y:S04]  /*4afb0*/  LDL.LU.64 R8, [R1+0x2d60] ;  /* 0x002d600001087983 */ /* 0x000ee80000300a00 */
[----:B------:R4:W-:Y:S01]  /*4afc0*/  STL [R1+0x3d0], R36 ;  /* 0x0003d02401007387 */ /* 0x0009e20000100800 */
[----:B0-----:R-:W-:-:S02]  /*4afd0*/  IMAD.MOV.U32 R58, RZ, RZ, R2 ;  /* 0x000000ffff3a7224 */ /* 0x001fc400078e0002 */
[----:B-1----:R-:W-:Y:S02]  /*4afe0*/  IMAD.MOV.U32 R57, RZ, RZ, R3 ;  /* 0x000000ffff397224 */ /* 0x002fe400078e0003 */
[----:B------:R-:W-:Y:S01]  /*4aff0*/  IMAD.MOV.U32 R2, RZ, RZ, R38 ;  /* 0x000000ffff027224 */ /* 0x000fe200078e0026 */
[----:B--2---:R-:W-:Y:S01]  /*4b000*/  MOV R59, R0 ;  /* 0x00000000003b7202 */ /* 0x004fe20000000f00 */
[----:B------:R-:W-:Y:S02]  /*4b010*/  IMAD.MOV.U32 R3, RZ, RZ, R37 ;  /* 0x000000ffff037224 */ /* 0x000fe400078e0025 */
[----:B------:R-:W-:Y:S02]  /*4b020*/  IMAD.MOV.U32 R0, RZ, RZ, R39 ;  /* 0x000000ffff007224 */ /* 0x000fe400078e0027 */
[----:B------:R-:W-:Y:S01]  /*4b030*/  IMAD.MOV.U32 R50, RZ, RZ, R46 ;  /* 0x000000ffff327224 */ /* 0x000fe200078e002e */
[----:B------:R-:W3:Y:S04]  /*4b040*/  LDL.LU.64 R38, [R1+0x2d58] ;  /* 0x002d580001267983 */ /* 0x000ee80000300a00 */
[----:B----4-:R-:W3:Y:S01]  /*4b050*/  LDL.LU.64 R36, [R1+0x2d50] ;  /* 0x002d500001247983 */ /* 0x010ee20000300a00 */
[----:B------:R-:W-:-:S03]  /*4b060*/  IMAD.MOV.U32 R51, RZ, RZ, R47 ;  /* 0x000000ffff337224 */ /* 0x000fc600078e002f */
[----:B------:R-:W-:Y:S01]  /*4b070*/  STL [R1+0x2aac], R2 ;  /* 0x002aac0201007387 */ /* 0x000fe20000100800 */
[----:B------:R-:W-:-:S03]  /*4b080*/  IMAD.MOV.U32 R53, RZ, RZ, R55 ;  /* 0x000000ffff357224 */ /* 0x000fc600078e0037 */
[----:B------:R-:W-:Y:S01]  /*4b090*/  STL [R1+0x2aa8], R3 ;  /* 0x002aa80301007387 */ /* 0x000fe20000100800 */
[----:B------:R-:W-:Y:S02]  /*4b0a0*/  IMAD.MOV.U32 R54, RZ, RZ, R44 ;  /* 0x000000ffff367224 */ /* 0x000fe400078e002c */
[----:B------:R-:W-:Y:S01]  /*4b0b0*/  IMAD.MOV.U32 R55, RZ, RZ, R45 ;  /* 0x000000ffff377224 */ /* 0x000fe200078e002d */
[----:B------:R-:W2:Y:S04]  /*4b0c0*/  LDL.LU.64 R46, [R1+0x2d48] ;  /* 0x002d4800012e7983 */ /* 0x000ea80000300a00 */
[----:B------:R-:W4:Y:S04]  /*4b0d0*/  LDL.LU.64 R44, [R1+0x2d40] ;  /* 0x002d4000012c7983 */ /* 0x000f280000300a00 */
[----:B------:R0:W-:Y:S04]  /*4b0e0*/  STL.64 [R1+0x2bc8], R50 ;  /* 0x002bc83201007387 */ /* 0x0001e80000100a00 */
[----:B------:R-:W2:Y:S04]  /*4b0f0*/  LDL.LU R48, [R1+0x240] ;  /* 0x0002400001307983 */ /* 0x000ea80000300800 */
[----:B------:R-:W2:Y:S04]  /*4b100*/  LDL.LU R49, [R1+0x244] ;  /* 0x0002440001317983 */ /* 0x000ea80000300800 */
[----:B0-----:R-:W2:Y:S04]  /*4b110*/  LDL.LU R50, [R1+0x248] ;  /* 0x0002480001327983 */ /* 0x001ea80000300800 */
[----:B------:R-:W2:Y:S04]  /*4b120*/  LDL.LU R51, [R1+0x24c] ;  /* 0x00024c0001337983 */ /* 0x000ea80000300800 */
[----:B------:R-:W-:Y:S04]  /*4b130*/  STL.64 [R1+0x2bb0], R54 ;  /* 0x002bb03601007387 */ /* 0x000fe80000100a00 */
[----:B------:R0:W-:Y:S01]  /*4b140*/  STL [R1+0x2ba8], R53 ;  /* 0x002ba83501007387 */ /* 0x0001e20000100800 */
[----:B---3--:R-:W-:Y:S08]  /*4b150*/  HMMA.16816.F32 R40, R36, R8, R40 ;  /* 0x000000082428723c */ /* 0x008ff00000001828 */
[----:B--2---:R-:W-:Y:S01]  /*4b160*/  HMMA.16816.F32 R48, R12, R46, R48 ;  /* 0x0000002e0c30723c */ /* 0x004fe20000001830 */
[----:B------:R-:W2:Y:S07]  /*4b170*/  LDL.LU R12, [R1+0x200] ;  /* 0x00020000010c7983 */ /* 0x000eae0000300800 */
[----:B0-----:R-:W-:Y:S11]  /*4b180*/  HMMA.16816.F32 R52, R36, R16, R56 ;  /* 0x000000102434723c */ /* 0x001ff60000001838 */
[----:B------:R-:W-:Y:S04]  /*4b190*/  STL.64 [R1+0x240], R48 ;  /* 0x0002403001007387 */ /* 0x000fe80000100a00 */
[----:B------:R-:W-:Y:S04]  /*4b1a0*/  STL.64 [R1+0x248], R50 ;  /* 0x0002483201007387 */ /* 0x000fe80000100a00 */
[----:B------:R0:W-:Y:S04]  /*4b1b0*/  STL.64 [R1+0x230], R40 ;  /* 0x0002302801007387 */ /* 0x0001e80000100a00 */
[----:B------:R1:W-:Y:S04]  /*4b1c0*/  STL.64 [R1+0x238], R42 ;  /* 0x0002382a01007387 */ /* 0x0003e80000100a00 */
[----:B------:R-:W2:Y:S04]  /*4b1d0*/  LDL.LU R13, [R1+0x204] ;  /* 0x00020400010d7983 */ /* 0x000ea80000300800 */
[----:B------:R-:W2:Y:S04]  /*4b1e0*/  LDL.LU R14, [R1+0x208] ;  /* 0x00020800010e7983 */ /* 0x000ea80000300800 */
[----:B------:R-:W2:Y:S04]  /*4b1f0*/  LDL.LU R15, [R1+0x20c] ;  /* 0x00020c00010f7983 */ /* 0x000ea80000300800 */
        /* <DEDUP_REMOVED lines=8> */
[----:B------:R-:W-:Y:S04]  /*4b280*/  STL.64 [R1+0x2cc0], R18 ;  /* 0x002cc01201007387 */ /* 0x000fe80000100a00 */
[----:B------:R0:W-:Y:S04]  /*4b290*/  STL.64 [R1+0x2cb8], R16 ;  /* 0x002cb81001007387 */ /* 0x0001e80000100a00 */
[----:B0-----:R-:W4:Y:S04]  /*4b2a0*/  LDL.LU R16, [R1+0x210] ;  /* 0x0002100001107983 */ /* 0x001f280000300800 */
[----:B------:R-:W4:Y:S04]  /*4b2b0*/  LDL.LU R17, [R1+0x214] ;  /* 0x0002140001117983 */ /* 0x000f280000300800 */
[----:B------:R-:W4:Y:S04]  /*4b2c0*/  LDL.LU R18, [R1+0x218] ;  /* 0x0002180001127983 */ /* 0x000f280000300800 */
[----:B------:R-:W4:Y:S01]  /*4b2d0*/  LDL.LU R19, [R1+0x21c] ;  /* 0x00021c0001137983 */ /* 0x000f220000300800 */
[----:B------:R-:W-:-:S02]  /*4b2e0*/  IMAD.MOV.U32 R56, RZ, RZ, R7 ;  /* 0x000000ffff387224 */ /* 0x000fc400078e0007 */
[----:B------:R-:W-:Y:S02]  /*4b2f0*/  IMAD.MOV.U32 R57, RZ, RZ, R6 ;  /* 0x000000ffff397224 */ /* 0x000fe400078e0006 */
[----:B------:R-:W-:Y:S02]  /*4b300*/  IMAD.MOV.U32 R26, RZ, RZ, R52 ;  /* 0x000000ffff1a7224 */ /* 0x000fe400078e0034 */
[----:B------:R-:W-:Y:S01]  /*4b310*/  IMAD.MOV.U32 R22, RZ, RZ, R53 ;  /* 0x000000ffff167224 */ /* 0x000fe200078e0035 */
[----:B------:R-:W-:Y:S04]  /*4b320*/  STL.64 [R1+0x2d08], R56 ;  /* 0x002d083801007387 */ /* 0x000fe80000100a00 */
[----:B------:R-:W4:Y:S01]  /*4b330*/  LDL.LU.64 R52, [R1+0x130] ;  /* 0x0001300001347983 */ /* 0x000f220000300a00 */
[----:B------:R-:W-:-:S02]  /*4b340*/  IMAD.MOV.U32 R27, RZ, RZ, R55 ;  /* 0x000000ffff1b7224 */ /* 0x000fc400078e0037 */
[----:B------:R-:W-:Y:S01]  /*4b350*/  IMAD.MOV.U32 R23, RZ, RZ, R54 ;  /* 0x000000ffff177224 */ /* 0x000fe200078e0036 */
[----:B--2---:R-:W-:-:S15]  /*4b360*/  HMMA.16816.F32 R12, R36, R24, R12 ;  /* 0x00000018240c723c */ /* 0x004fde000000180c */
[----:B------:R-:W-:-:S04]  /*4b370*/  NOP ;  /* 0x0000000000007918 */ /* 0x000fc80000000000 */
[----:B------:R-:W-:Y:S02]  /*4b380*/  IMAD.MOV.U32 R6, RZ, RZ, R12 ;  /* 0x000000ffff067224 */ /* 0x000fe400078e000c */
[----:B------:R-:W-:Y:S02]  /*4b390*/  IMAD.MOV.U32 R7, RZ, RZ, R13 ;  /* 0x000000ffff077224 */ /* 0x000fe400078e000d */
[----:B------:R-:W-:Y:S02]  /*4b3a0*/  IMAD.MOV.U32 R34, RZ, RZ, R14 ;  /* 0x000000ffff227224 */ /* 0x000fe400078e000e */
[----:B------:R-:W-:Y:S02]  /*4b3b0*/  IMAD.MOV.U32 R35, RZ, RZ, R15 ;  /* 0x000000ffff237224 */ /* 0x000fe400078e000f */
[C---:B---3--:R-:W-:Y:S08]  /*4b3c0*/  HMMA.16816.F32 R12, R36.reuse, R28, R48 ;  /* 0x0000001c240c723c */ /* 0x048ff00000001830 */
[----:B----4-:R-:W-:Y:S01]  /*4b3d0*/  HMMA.16816.F32 R16, R36, R20, R16 ;  /* 0x000000142410723c */ /* 0x010fe20000001810 */
[----:B------:R-:W-:Y:S04]  /*4b3e0*/  STL.64 [R1+0x2d20], R52 ;  /* 0x002d203401007387 */ /* 0x000fe80000100a00 */
[----:B------:R-:W-:Y:S04]  /*4b3f0*/  STL [R1+0x2a1c], R27 ;  /* 0x002a1c1b01007387 */ /* 0x000fe80000100800 */
[----:B------:R-:W-:Y:S04]  /*4b400*/  STL [R1+0x2a18], R23 ;  /* 0x002a181701007387 */ /* 0x000fe80000100800 */
[----:B------:R-:W-:Y:S04]  /*4b410*/  STL [R1+0x2a14], R22 ;  /* 0x002a141601007387 */ /* 0x000fe80000100800 */
[----:B------:R-:W-:Y:S02]  /*4b420*/  STL [R1+0x2a10], R26 ;  /* 0x002a101a01007387 */ /* 0x000fe40000100800 */
[----:B------:R-:W-:Y:S01]  /*4b430*/  IMAD.MOV.U32 R31, RZ, RZ, R19 ;  /* 0x000000ffff1f7224 */ /* 0x000fe200078e0013 */
[----:B------:R-:W-:Y:S01]  /*4b440*/  MOV R11, R18 ;  /* 0x00000012000b7202 */ /* 0x000fe20000000f00 */
[----:B------:R-:W-:-:S02]  /*4b450*/  IMAD.MOV.U32 R10, RZ, RZ, R17 ;  /* 0x000000ffff0a7224 */ /* 0x000fc400078e0011 */
[----:B------:R-:W-:Y:S01]  /*4b460*/  IMAD.MOV.U32 R30, RZ, RZ, R16 ;  /* 0x000000ffff1e7224 */ /* 0x000fe200078e0010 */
[----:B------:R0:W-:Y:S04]  /*4b470*/  STL [R1+0x2a30], R31 ;  /* 0x002a301f01007387 */ /* 0x0001e80000100800 */
[----:B------:R-:W-:Y:S04]  /*4b480*/  STL [R1+0x2a2c], R11 ;  /* 0x002a2c0b01007387 */ /* 0x000fe80000100800 */
[----:B------:R-:W-:Y:S04]  /*4b490*/  STL [R1+0x2a28], R10 ;  /* 0x002a280a01007387 */ /* 0x000fe80000100800 */
[----:B------:R-:W-:Y:S04]  /*4b4a0*/  STL [R1+0x2a20], R30 ;  /* 0x002a201e01007387 */ /* 0x000fe80000100800 */
[----:B------:R-:W-:Y:S04]  /*4b4b0*/  STL.64 [R1+0x1f0], R12 ;  /* 0x0001f00c01007387 */ /* 0x000fe80000100a00 */
[----:B------:R1:W-:Y:S01]  /*4b4c0*/  STL [R1+0x1f8], R14 ;  /* 0x0001f80e01007387 */ /* 0x0003e20000100800 */
[----:B0-----:R-:W-:-:S05]  /*4b4d0*/  IMAD.MOV.U32 R31, RZ, RZ, R15 ;  /* 0x000000ffff1f7224 */ /* 0x001fca00078e000f */
[----:B------:R-:W-:Y:S04]  /*4b4e0*/  STL [R1+0x2d30], R31 ;  /* 0x002d301f01007387 */ /* 0x000fe80000100800 */
[----:B------:R-:W-:Y:S04]  /*4b4f0*/  STL.64 [R1+0x2d28], R28 ;  /* 0x002d281c01007387 */ /* 0x000fe80000100a00 */
[----:B------:R-:W2:Y:S04]  /*4b500*/  LDL.LU R46, [R1+0x468] ;  /* 0x00046800012e7983 */ /* 0x000ea80000300800 */
[----:B------:R-:W2:Y:S01]  /*4b510*/  LDL.LU R47, [R1+0x46c] ;  /* 0x00046c00012f7983 */ /* 0x000ea20000300800 */
[----:B-1----:R-:W-:Y:S03]  /*4b520*/  HMMA.16816.F32 R12, R36, R32, R40 ;  /* 0x00000020240c723c */ /* 0x002fe60000001828 */
[----:B--2---:R-:W-:Y:S04]  /*4b530*/  STL.64 [R1+0x2cd0], R46 ;  /* 0x002cd02e01007387 */ /* 0x004fe80000100a00 */
[----:B------:R0:W-:Y:S04]  /*4b540*/  STL.64 [R1+0x2cc8], R44 ;  /* 0x002cc82c01007387 */ /* 0x0001e80000100a00 */
[----:B------:R-:W2:Y:S04]  /*4b550*/  LDL.LU R40, [R1+0x350] ;  /* 0x0003500001287983 */ /* 0x000ea80000300800 */
[----:B------:R-:W2:Y:S04]  /*4b560*/  LDL.LU R41, [R1+0x354] ;  /* 0x0003540001297983 */ /* 0x000ea80000300800 */
[----:B------:R-:W3:Y:S04]  /*4b570*/  LDL.LU R42, [R1+0x358] ;  /* 0x00035800012a7983 */ /* 0x000ee80000300800 */
[----:B------:R-:W3:Y:S01]  /*4b580*/  LDL.LU R43, [R1+0x35c] ;  /* 0x00035c00012b7983 */ /* 0x000ee20000300800 */
[----:B------:R-:W-:-:S03]  /*4b590*/  IMAD.MOV.U32 R17, RZ, RZ, R4 ;  /* 0x000000ffff117224 */ /* 0x000fc600078e0004 */
[----:B---3--:R-:W-:Y:S04]  /*4b5a0*/  STL.64 [R1+0x2ce0], R42 ;  /* 0x002ce02a01007387 */ /* 0x008fe80000100a00 */
[----:B--2---:R1:W-:Y:S04]  /*4b5b0*/  STL.64 [R1+0x2cd8], R40 ;  /* 0x002cd82801007387 */ /* 0x0043e80000100a00 */
[----:B------:R-:W2:Y:S04]  /*4b5c0*/  LDL R16, [R1+0x100] ;  /* 0x0001000001107983 */ /* 0x000ea80000100800 */
[----:B------:R-:W3:Y:S04]  /*4b5d0*/  LDL.LU R4, [R1+0x2d3c] ;  /* 0x002d3c0001047983 */ /* 0x000ee80000300800 */
[----:B--2---:R2:W-:Y:S04]  /*4b5e0*/  STL.64 [R1+0x2ce8], R16 ;  /* 0x002ce81001007387 */ /* 0x0045e80000100a00 */
[----:B0-----:R-:W4:Y:S04]  /*4b5f0*/  LDL.LU R44, [R1+0x360] ;  /* 0x00036000012c7983 */ /* 0x001f280000300800 */
[----:B------:R-:W4:Y:S04]  /*4b600*/  LDL.LU R45, [R1+0x364] ;  /* 0x00036400012d7983 */ /* 0x000f280000300800 */
[----:B------:R-:W2:Y:S04]  /*4b610*/  LDL.LU R46, [R1+0x368] ;  /* 0x00036800012e7983 */ /* 0x000ea80000300800 */
[----:B------:R-:W2:Y:S01]  /*4b620*/  LDL.LU R47, [R1+0x36c] ;  /* 0x00036c00012f7983 */ /* 0x000ea20000300800 */
[----:B-1----:R-:W-:-:S02]  /*4b630*/  IMAD.MOV.U32 R40, RZ, RZ, R5 ;  /* 0x000000ffff287224 */ /* 0x002fc400078e0005 */
[----:B------:R-:W-:Y:S01]  /*4b640*/  IMAD.MOV.U32 R41, RZ, RZ, R61 ;  /* 0x000000ffff297224 */ /* 0x000fe200078e003d */
[----:B--2---:R-:W-:Y:S04]  /*4b650*/  STL.64 [R1+0x2cf8], R46 ;  /* 0x002cf82e01007387 */ /* 0x004fe80000100a00 */
[----:B----4-:R-:W-:Y:S04]  /*4b660*/  STL.64 [R1+0x2cf0], R44 ;  /* 0x002cf02c01007387 */ /* 0x010fe80000100a00 */
[----:B------:R-:W3:Y:S04]  /*4b670*/  LDL.LU R5, [R1+0x2d38] ;  /* 0x002d380001057983 */ /* 0x000ee80000300800 */
[----:B------:R-:W2:Y:S04]  /*4b680*/  LDL.LU R61, [R1+0x2d34] ;  /* 0x002d3400013d7983 */ /* 0x000ea80000300800 */
[----:B------:R-:W-:Y:S04]  /*4b690*/  STL.64 [R1+0x2d00], R40 ;  /* 0x002d002801007387 */ /* 0x000fe80000100a00 */
[----:B------:R-:W4:Y:S04]  /*4b6a0*/  LDL.LU R16, [R1+0x370] ;  /* 0x0003700001107983 */ /* 0x000f280000300800 */
[----:B------:R-:W4:Y:S04]  /*4b6b0*/  LDL.LU R17, [R1+0x374] ;  /* 0x0003740001117983 */ /* 0x000f280000300800 */
[----:B------:R-:W2:Y:S04]  /*4b6c0*/  LDL.LU R18, [R1+0x378] ;  /* 0x0003780001127983 */ /* 0x000ea80000300800 */
[----:B------:R-:W2:Y:S01]  /*4b6d0*/  LDL.LU R19, [R1+0x37c] ;  /* 0x00037c0001137983 */ /* 0x000ea20000300800 */
[----:B------:R-:W0:Y:S01]  /*4b6e0*/  S2R R2, SR_TID.X ;  /* 0x0000000000027919 */ /* 0x000e220000002100 */
[----:B------:R-:W-:-:S02]  /*4b6f0*/  IMAD.MOV.U32 R27, RZ, RZ, R12 ;  /* 0x000000ffff1b7224 */ /* 0x000fc400078e000c */
[----:B------:R-:W-:Y:S02]  /*4b700*/  IMAD.MOV.U32 R23, RZ, RZ, R13 ;  /* 0x000000ffff177224 */ /* 0x000fe400078e000d */
[----:B------:R-:W-:Y:S02]  /*4b710*/  IMAD.MOV.U32 R22, RZ, RZ, R14 ;  /* 0x000000ffff167224 */ /* 0x000fe400078e000e */
[----:B------:R-:W-:Y:S01]  /*4b720*/  IMAD.MOV.U32 R26, RZ, RZ, R15 ;  /* 0x000000ffff1a7224 */ /* 0x000fe200078e000f */
[----:B0-----:R-:W-:Y:S01]  /*4b730*/  LOP3.LUT R60, R2, 0x7, RZ, 0xc0, !PT ;  /* 0x00000007023c7812 */ /* 0x001fe200078ec0ff */
[----:B--2---:R-:W-:Y:S04]  /*4b740*/  STL.64 [R1+0x2d18], R18 ;  /* 0x002d181201007387 */ /* 0x004fe80000100a00 */
[----:B----4-:R0:W-:Y:S04]  /*4b750*/  STL.64 [R1+0x2d10], R16 ;  /* 0x002d101001007387 */ /* 0x0101e80000100a00 */
        /* <DEDUP_REMOVED lines=12> */
[----:B0-----:R-:W4:Y:S04]  /*4b820*/  LDL.64 R16, [R1+0x150] ;  /* 0x0001500001107983 */ /* 0x001f280000100a00 */
[----:B------:R-:W2:Y:S01]  /*4b830*/  LDL.64 R40, [R1+0x140] ;  /* 0x0001400001287983 */ /* 0x000ea20000100a00 */
[----:B------:R-:W-:-:S02]  /*4b840*/  IMAD R60, R60, 0x90, RZ ;  /* 0x000000903c3c7824 */ /* 0x000fc400078e02ff */
[C---:B------:R-:W-:Y:S02]  /*4b850*/  IMAD.SHL.U32 R3, R2.reuse, 0x2, RZ ;  /* 0x0000000202037824 */ /* 0x040fe400078e00ff */
[----:B------:R-:W-:Y:S01]  /*4b860*/  IMAD.SHL.U32 R2, R2, 0x40, RZ ;  /* 0x0000004002027824 */ /* 0x000fe200078e00ff */
[----:B------:R-:W2:Y:S04]  /*4b870*/  LDL.LU R48, [R1+0x390] ;  /* 0x0003900001307983 */ /* 0x000ea80000300800 */
[----:B------:R-:W2:Y:S04]  /*4b880*/  LDL.LU R49, [R1+0x394] ;  /* 0x0003940001317983 */ /* 0x000ea80000300800 */
[----:B------:R-:W2:Y:S01]  /*4b890*/  LDL.LU R50, [R1+0x398] ;  /* 0x0003980001327983 */ /* 0x000ea20000300800 */
[----:B------:R-:W-:-:S03]  /*4b8a0*/  LOP3.LUT R60, R60, 0x10, R3, 0x78, !PT ;  /* 0x000000103c3c7812 */ /* 0x000fc600078e7803 */
[----:B------:R-:W2:Y:S04]  /*4b8b0*/  LDL.LU R51, [R1+0x39c] ;  /* 0x00039c0001337983 */ /* 0x000ea80000300800 */
[----:B------:R-:W2:Y:S04]  /*4b8c0*/  LDL.LU R44, [R1+0x380] ;  /* 0x00038000012c7983 */ /* 0x000ea80000300800 */
[----:B------:R-:W2:Y:S01]  /*4b8d0*/  LDL.LU R45, [R1+0x384] ;  /* 0x00038400012d7983 */ /* 0x000ea20000300800 */
[----:B------:R-:W-:-:S03]  /*4b8e0*/  LOP3.LUT R60, R60, 0x400, R2, 0xf8, !PT ;  /* 0x000004003c3c7812 */ /* 0x000fc600078ef802 */
[----:B------:R-:W2:Y:S04]  /*4b8f0*/  LDL.LU R46, [R1+0x388] ;  /* 0x00038800012e7983 */ /* 0x000ea80000300800 */
[----:B------:R-:W2:Y:S01]  /*4b900*/  LDL.LU R47, [R1+0x38c] ;  /* 0x00038c00012f7983 */ /* 0x000ea20000300800 */
[----:B------:R-:W-:-:S05]  /*4b910*/  LOP3.LUT R60, R60, 0x40, RZ, 0x3c, !PT ;  /* 0x000000403c3c7812 */ /* 0x000fca00078e3cff */
[----:B------:R-:W0:Y:S04]  /*4b920*/  LDSM.16.MT88.4 R12, [R60+UR5+0xa000] ;  /* 0x00a000053c0c783b */ /* 0x000e280008004200 */
[----:B------:R-:W-:Y:S04]  /*4b930*/  STL.64 [R1+0x2ca0], R22 ;  /* 0x002ca01601007387 */ /* 0x000fe80000100a00 */
[----:B------:R1:W-:Y:S04]  /*4b940*/  STL.64 [R1+0x2c98], R20 ;  /* 0x002c981401007387 */ /* 0x0003e80000100a00 */
[----:B-1----:R-:W2:Y:S04]  /*4b950*/  LDL.64 R20, [R1+0x50] ;  /* 0x0000500001147983 */ /* 0x002ea80000100a00 */
[----:B------:R-:W-:Y:S04]  /*4b960*/  STL.64 [R1+0x2c90], R26 ;  /* 0x002c901a01007387 */ /* 0x000fe80000100a00 */
[----:B------:R1:W-:Y:S04]  /*4b970*/  STL.64 [R1+0x2c88], R24 ;  /* 0x002c881801007387 */ /* 0x0003e80000100a00 */
[----:B-1----:R-:W2:Y:S04]  /*4b980*/  LDL.64 R24, [R1+0xe0] ;  /* 0x0000e00001187983 */ /* 0x002ea80000100a00 */
[----:B------:R-:W-:Y:S04]  /*4b990*/  STL.64 [R1+0x2c80], R34 ;  /* 0x002c802201007387 */ /* 0x000fe80000100a00 */
[----:B------:R1:W-:Y:S04]  /*4b9a0*/  STL.64 [R1+0x2c78], R32 ;  /* 0x002c782001007387 */ /* 0x0003e80000100a00 */
[----:B-1----:R-:W2:Y:S04]  /*4b9b0*/  LDL.LU R32, [R1+0x340] ;  /* 0x0003400001207983 */ /* 0x002ea80000300800 */
[----:B------:R-:W2:Y:S04]  /*4b9c0*/  LDL.LU R33, [R1+0x344] ;  /* 0x0003440001217983 */ /* 0x000ea80000300800 */
[----:B------:R-:W2:Y:S04]  /*4b9d0*/  LDL.LU R34, [R1+0x348] ;  /* 0x0003480001227983 */ /* 0x000ea80000300800 */
[----:B------:R-:W2:Y:S04]  /*4b9e0*/  LDL.LU R35, [R1+0x34c] ;  /* 0x00034c0001237983 */ /* 0x000ea80000300800 */
[----:B0-----:R-:W-:Y:S04]  /*4b9f0*/  STL.64 [R1+0x2bf8], R14 ;  /* 0x002bf80e01007387 */ /* 0x001fe80000100a00 */
[----:B------:R0:W-:Y:S04]  /*4ba00*/  STL.64 [R1+0x2bf0], R12 ;  /* 0x002bf00c01007387 */ /* 0x0001e80000100a00 */
[----:B0-----:R-:W2:Y:S01]  /*4ba10*/  LDL.64 R12, [R1+0xf0] ;  /* 0x0000f000010c7983 */ /* 0x001ea20000100a00 */
[C---:B---3--:R-:W-:Y:S08]  /*4ba20*/  HMMA.16816.F32 R28, R36.reuse, R4, R28 ;  /* 0x00000004241c723c */ /* 0x048ff0000000181c */
[C---:B----4-:R-:W-:Y:S08]  /*4ba30*/  HMMA.16816.F32 R52, R36.reuse, R16, R52 ;  /* 0x000000102434723c */ /* 0x050ff00000001834 */
[----:B--2---:R-:W-:Y:S03]  /*4ba40*/  HMMA.16816.F32 R56, R36, R40, R56 ;  /* 0x000000282438723c */ /* 0x004fe60000001838 */
[----:B------:R-:W-:-:S02]  /*4ba50*/  IMAD.MOV.U32 R60, RZ, RZ, R30 ;  /* 0x000000ffff3c7224 */ /* 0x000fc400078e001e */
[----:B------:R-:W-:Y:S01]  /*4ba60*/  IMAD.MOV.U32 R30, RZ, RZ, R31 ;  /* 0x000000ffff1e7224 */ /* 0x000fe200078e001f */
[----:B------:R-:W-:Y:S01]  /*4ba70*/  MOV R11, R28 ;  /* 0x0000001c000b7202 */ /* 0x000fe20000000f00 */
[----:B------:R-:W-:Y:S01]  /*4ba80*/  IMAD.MOV.U32 R10, RZ, RZ, R29 ;  /* 0x000000ffff0a7224 */ /* 0x000fe200078e001d */
[----:B------:R-:W2:Y:S04]  /*4ba90*/  LDL.LU R31, [R1+0x2d30] ;  /* 0x002d3000011f7983 */ /* 0x000ea80000300800 */
[----:B------:R-:W3:Y:S04]  /*4baa0*/  LDL.LU.64 R28, [R1+0x2d28] ;  /* 0x002d2800011c7983 */ /* 0x000ee80000300a00 */
[----:B------:R0:W-:Y:S04]  /*4bab0*/  STL.64 [R1+0x3b0], R52 ;  /* 0x0003b03401007387 */ /* 0x0001e80000100a00 */
[----:B------:R1:W-:Y:S04]  /*4bac0*/  STL.64 [R1+0x3b8], R54 ;  /* 0x0003b83601007387 */ /* 0x0003e80000100a00 */
[----:B0-----:R-:W4:Y:S01]  /*4bad0*/  LDL.LU.64 R52, [R1+0x2d20] ;  /* 0x002d200001347983 */ /* 0x001f220000300a00 */
[----:B-1----:R-:W-:-:S02]  /*4bae0*/  IMAD.MOV.U32 R55, RZ, RZ, R16 ;  /* 0x000000ffff377224 */ /* 0x002fc400078e0010 */
[----:B------:R-:W-:Y:S01]  /*4baf0*/  IMAD.MOV.U32 R54, RZ, RZ, R17 ;  /* 0x000000ffff367224 */ /* 0x000fe200078e0011 */
[----:B------:R-:W2:Y:S04]  /*4bb00*/  LDL.LU.64 R18, [R1+0x2d18] ;  /* 0x002d180001127983 */ /* 0x000ea80000300a00 */
[----:B------:R-:W2:Y:S04]  /*4bb10*/  LDL.LU.64 R16, [R1+0x2d10] ;  /* 0x002d100001107983 */ /* 0x000ea80000300a00 */
[----:B------:R0:W-:Y:S04]  /*4bb20*/  STL.64 [R1+0x3a0], R56 ;  /* 0x0003a03801007387 */ /* 0x0001e80000100a00 */
[----:B------:R1:W-:Y:S04]  /*4bb30*/  STL.64 [R1+0x3a8], R58 ;  /* 0x0003a83a01007387 */ /* 0x0003e80000100a00 */
[----:B0-----:R-:W2:Y:S01]  /*4bb40*/  LDL.LU.64 R56, [R1+0x2d08] ;  /* 0x002d080001387983 */ /* 0x001ea20000300a00 */
[----:B-1----:R-:W-:-:S02]  /*4bb50*/  IMAD.MOV.U32 R59, RZ, RZ, R40 ;  /* 0x000000ffff3b7224 */ /* 0x002fc400078e0028 */
[----:B------:R-:W-:Y:S02]  /*4bb60*/  IMAD.MOV.U32 R58, RZ, RZ, R41 ;  /* 0x000000ffff3a7224 */ /* 0x000fe400078e0029 */
[----:B------:R-:W3:Y:S01]  /*4bb70*/  LDL.LU.64 R40, [R1+0x2d00] ;  /* 0x002d000001287983 */ /* 0x000ee20000300a00 */
[C---:B----4-:R-:W-:Y:S08]  /*4bb80*/  HMMA.16816.F32 R48, R36.reuse, R52, R48 ;  /* 0x000000342430723c */ /* 0x050ff00000001830 */
[C---:B--2---:R-:W-:Y:S11]  /*4bb90*/  HMMA.16816.F32 R44, R36.reuse, R56, R44 ;  /* 0x00000038242c723c */ /* 0x044ff6000000182c */
[----:B------:R0:W-:Y:S04]  /*4bba0*/  STL.64 [R1+0x390], R48 ;  /* 0x0003903001007387 */ /* 0x0001e80000100a00 */
[----:B------:R1:W-:Y:S01]  /*4bbb0*/  STL.64 [R1+0x398], R50 ;  /* 0x0003983201007387 */ /* 0x0003e20000100a00 */
[C---:B---3--:R-:W-:Y:S03]  /*4bbc0*/  HMMA.16816.F32 R40, R36.reuse, R40, R16 ;  /* 0x000000282428723c */ /* 0x048fe60000001810 */
[----:B0-----:R-:W2:Y:S04]  /*4bbd0*/  LDL.LU R48, [R1+0x330] ;  /* 0x0003300001307983 */ /* 0x001ea80000300800 */
[----:B------:R-:W2:Y:S04]  /*4bbe0*/  LDL.LU R49, [R1+0x334] ;  /* 0x0003340001317983 */ /* 0x000ea80000300800 */
[----:B-1----:R-:W2:Y:S04]  /*4bbf0*/  LDL.LU R50, [R1+0x338] ;  /* 0x0003380001327983 */ /* 0x002ea80000300800 */
[----:B------:R-:W2:Y:S04]  /*4bc00*/  LDL.LU R51, [R1+0x33c] ;  /* 0x00033c0001337983 */ /* 0x000ea80000300800 */
[----:B------:R-:W-:Y:S04]  /*4bc10*/  STL.64 [R1+0x380], R44 ;  /* 0x0003802c01007387 */ /* 0x000fe80000100a00 */
[----:B------:R0:W-:Y:S04]  /*4bc20*/  STL.64 [R1+0x388], R46 ;  /* 0x0003882e01007387 */ /* 0x0001e80000100a00 */
[----:B0-----:R-:W3:Y:S04]  /*4bc30*/  LDL.LU.64 R46, [R1+0x2cf8] ;  /* 0x002cf800012e7983 */ /* 0x001ee80000300a00 */
[----:B------:R-:W3:Y:S04]  /*4bc40*/  LDL.LU.64 R44, [R1+0x2cf0] ;  /* 0x002cf000012c7983 */ /* 0x000ee80000300a00 */
[----:B------:R-:W3:Y:S04]  /*4bc50*/  LDL.LU.64 R16, [R1+0x2ce8] ;  /* 0x002ce80001107983 */ /* 0x000ee80000300a00 */
[----:B------:R-:W-:Y:S04]  /*4bc60*/  STL.64 [R1+0x370], R40 ;  /* 0x0003702801007387 */ /* 0x000fe80000100a00 */
[----:B------:R0:W-:Y:S04]  /*4bc70*/  STL.64 [R1+0x378], R42 ;  /* 0x0003782a01007387 */ /* 0x0001e80000100a00 */
[----:B0-----:R-:W4:Y:S04]  /*4bc80*/  LDL.LU.64 R42, [R1+0x2ce0] ;  /* 0x002ce000012a7983 */ /* 0x001f280000300a00 */
[----:B------:R-:W4:Y:S01]  /*4bc90*/  LDL.LU.64 R40, [R1+0x2cd8] ;  /* 0x002cd80001287983 */ /* 0x000f220000300a00 */
[C---:B---3--:R-:W-:Y:S03]  /*4bca0*/  HMMA.16816.F32 R16, R36.reuse, R16, R44 ;  /* 0x000000102410723c */ /* 0x048fe6000000182c */
[----:B------:R-:W3:Y:S04]  /*4bcb0*/  LDL.LU.64 R46, [R1+0x2cd0] ;  /* 0x002cd000012e7983 */ /* 0x000ee80000300a00 */
[----:B------:R-:W3:Y:S01]  /*4bcc0*/  LDL.LU.64 R44, [R1+0x2cc8] ;  /* 0x002cc800012c7983 */ /* 0x000ee20000300a00 */
[C---:B------:R-:W-:Y:S08]  /*4bcd0*/  HMMA.16816.F32 R32, R36.reuse, R24, R32 ;  /* 0x000000182420723c */ /* 0x040ff00000001820 */
[----:B----4-:R-:W-:Y:S03]  /*4bce0*/  HMMA.16816.F32 R40, R36, R12, R40 ;  /* 0x0000000c2428723c */ /* 0x010fe60000001828 */
[----:B------:R-:W-:Y:S04]  /*4bcf0*/  STL.64 [R1+0x360], R16 ;  /* 0x0003601001007387 */ /* 0x000fe80000100a00 */
[----:B------:R0:W-:Y:S01]  /*4bd00*/  STL.64 [R1+0x368], R18 ;  /* 0x0003681201007387 */ /* 0x0001e20000100a00 */
[----:B------:R-:W-:-:S02]  /*4bd10*/  IMAD.MOV.U32 R15, RZ, RZ, R20 ;  /* 0x000000ffff0f7224 */ /* 0x000fc400078e0014 */
[----:B------:R-:W-:Y:S01]  /*4bd20*/  IMAD.MOV.U32 R14, RZ, RZ, R21 ;  /* 0x000000ffff0e7224 */ /* 0x000fe200078e0015 */
[----:B0-----:R-:W4:Y:S04]  /*4bd30*/  LDL.LU.64 R18, [R1+0x2cc0] ;  /* 0x002cc00001127983 */ /* 0x001f280000300a00 */
[----:B------:R-:W2:Y:S04]  /*4bd40*/  LDL.LU.64 R16, [R1+0x2cb8] ;  /* 0x002cb80001107983 */ /* 0x000ea80000300a00 */
[----:B------:R-:W-:Y:S04]  /*4bd50*/  STL.64 [R1+0x350], R40 ;  /* 0x0003502801007387 */ /* 0x000fe80000100a00 */
[----:B------:R0:W-:Y:S01]  /*4bd60*/  STL.64 [R1+0x358], R42 ;  /* 0x0003582a01007387 */ /* 0x0001e20000100a00 */
[----:B------:R-:W-:-:S03]  /*4bd70*/  IMAD.MOV.U32 R2, RZ, RZ, R13 ;  /* 0x000000ffff027224 */ /* 0x000fc600078e000d */
[----:B0-----:R-:W2:Y:S04]  /*4bd80*/  LDL.LU.64 R42, [R1+0x2cb0] ;  /* 0x002cb000012a7983 */ /* 0x001ea80000300a00 */
[----:B------:R-:W2:Y:S04]  /*4bd90*/  LDL.LU.64 R40, [R1+0x2ca8] ;  /* 0x002ca80001287983 */ /* 0x000ea80000300a00 */
[----:B------:R0:W-:Y:S04]  /*4bda0*/  STL.64 [R1+0x340], R32 ;  /* 0x0003402001007387 */ /* 0x0001e80000100a00 */
[----:B------:R1:W-:Y:S01]  /*4bdb0*/  STL.64 [R1+0x348], R34 ;  /* 0x0003482201007387 */ /* 0x0003e20000100a00 */
[----:B------:R-:W-:-:S02]  /*4bdc0*/  IMAD.MOV.U32 R3, RZ, RZ, R12 ;  /* 0x000000ffff037224 */ /* 0x000fc400078e000c */
[----:B------:R-:W-:Y:S02]  /*4bdd0*/  IMAD.MOV.U32 R13, RZ, RZ, R24 ;  /* 0x000000ffff0d7224 */ /* 0x000fe400078e0018 */
[----:B------:R-:W-:Y:S01]  /*4bde0*/  IMAD.MOV.U32 R12, RZ, RZ, R25 ;  /* 0x000000ffff0c7224 */ /* 0x000fe200078e0019 */
[----:B---3--:R-:W-:Y:S01]  /*4bdf0*/  HMMA.16816.F32 R44, R36, R20, R44 ;  /* 0x00000014242c723c */ /* 0x008fe2000000182c */
[----:B------:R-:W3:Y:S04]  /*4be00*/  LDL.LU R20, [R1+0x320] ;  /* 0x0003200001147983 */ /* 0x000ee80000300800 */
[----:B------:R-:W3:Y:S04]  /*4be10*/  LDL.LU R21, [R1+0x324] ;  /* 0x0003240001157983 */ /* 0x000ee80000300800 */
[----:B------:R-:W3:Y:S04]  /*4be20*/  LDL.LU R22, [R1+0x328] ;  /* 0x0003280001167983 */ /* 0x000ee80000300800 */
[----:B------:R-:W3:Y:S04]  /*4be30*/  LDL.LU R23, [R1+0x32c] ;  /* 0x00032c0001177983 */ /* 0x000ee80000300800 */
        /* <DEDUP_REMOVED lines=13> */
[C---:B---3--:R-:W-:Y:S01]  /*4bf10*/  HMMA.16816.F32 R20, R40.reuse, R16, R20 ;  /* 0x000000102814723c */ /* 0x048fe20000001814 */
[----:B----4-:R-:W-:Y:S04]  /*4bf20*/  STL.64 [R1+0x2c60], R46 ;  /* 0x002c602e01007387 */ /* 0x010fe80000100a00 */
[----:B------:R0:W-:Y:S04]  /*4bf30*/  STL.64 [R1+0x2c58], R44 ;  /* 0x002c582c01007387 */ /* 0x0001e80000100a00 */
[----:B------:R-:W2:Y:S04]  /*4bf40*/  LDL.LU R48, [R1+0x2f0] ;  /* 0x0002f00001307983 */ /* 0x000ea80000300800 */
[----:B------:R1:W-:Y:S04]  /*4bf50*/  STL.64 [R1+0x330], R36 ;  /* 0x0003302401007387 */ /* 0x0003e80000100a00 */
[----:B------:R3:W-:Y:S04]  /*4bf60*/  STL.64 [R1+0x338], R38 ;  /* 0x0003382601007387 */ /* 0x0007e80000100a00 */
[----:B------:R-:W2:Y:S04]  /*4bf70*/  LDL.LU R49, [R1+0x2f4] ;  /* 0x0002f40001317983 */ /* 0x000ea80000300800 */
[----:B------:R-:W2:Y:S04]  /*4bf80*/  LDL.LU R50, [R1+0x2f8] ;  /* 0x0002f80001327983 */ /* 0x000ea80000300800 */
[----:B------:R-:W2:Y:S04]  /*4bf90*/  LDL.LU R51, [R1+0x2fc] ;  /* 0x0002fc0001337983 */ /* 0x000ea80000300800 */
[----:B0-----:R-:W4:Y:S04]  /*4bfa0*/  LDL.LU R44, [R1+0x2a0] ;  /* 0x0002a000012c7983 */ /* 0x001f280000300800 */
[----:B------:R-:W4:Y:S04]  /*4bfb0*/  LDL.LU R45, [R1+0x2a4] ;  /* 0x0002a400012d7983 */ /* 0x000f280000300800 */
[----:B------:R-:W4:Y:S04]  /*4bfc0*/  LDL.LU R46, [R1+0x2a8] ;  /* 0x0002a800012e7983 */ /* 0x000f280000300800 */
[----:B------:R-:W4:Y:S04]  /*4bfd0*/  LDL.LU R47, [R1+0x2ac] ;  /* 0x0002ac00012f7983 */ /* 0x000f280000300800 */
[----:B-1----:R-:W2:Y:S04]  /*4bfe0*/  LDL.LU R36, [R1+0x2e0] ;  /* 0x0002e00001247983 */ /* 0x002ea80000300800 */
[----:B------:R-:W2:Y:S04]  /*4bff0*/  LDL.LU R37, [R1+0x2e4] ;  /* 0x0002e40001257983 */ /* 0x000ea80000300800 */
[----:B---3--:R-:W3:Y:S04]  /*4c000*/  LDL.LU R38, [R1+0x2e8] ;  /* 0x0002e80001267983 */ /* 0x008ee80000300800 */
[----:B------:R-:W3:Y:S04]  /*4c010*/  LDL.LU R39, [R1+0x2ec] ;  /* 0x0002ec0001277983 */ /* 0x000ee80000300800 */
[----:B------:R-:W-:Y:S04]  /*4c020*/  STL.64 [R1+0x2c08], R10 ;  /* 0x002c080a01007387 */ /* 0x000fe80000100a00 */
[----:B------:R-:W-:Y:S04]  /*4c030*/  STL.64 [R1+0x2c00], R8 ;  /* 0x002c000801007387 */ /* 0x000fe80000100a00 */
[----:B------:R-:W-:Y:S04]  /*4c040*/  STL.64 [R1+0x320], R20 ;  /* 0x0003201401007387 */ /* 0x000fe80000100a00 */
[----:B------:R0:W-:Y:S04]  /*4c050*/  STL.64 [R1+0x328], R22 ;  /* 0x0003281601007387 */ /* 0x0001e80000100a00 */
[----:B0-----:R-:W2:Y:S04]  /*4c060*/  LDL.LU.64 R22, [R1+0x2ca0] ;  /* 0x002ca00001167983 */ /* 0x001ea80000300a00 */
[----:B------:R-:W2:Y:S04]  /*4c070*/  LDL.LU.64 R20, [R1+0x2c98] ;  /* 0x002c980001147983 */ /* 0x000ea80000300a00 */
        /* <DEDUP_REMOVED lines=14> */
[C---:B------:R-:W-:Y:S08]  /*4c160*/  HMMA.16816.F32 R48, R40.reuse, R28, R48 ;  /* 0x0000001c2830723c */ /* 0x040ff00000001830 */
[----:B--2---:R-:W-:-:S15]  /*4c170*/  HMMA.16816.F32 R32, R40, R24, R32 ;  /* 0x000000182820723c */ /* 0x004fde0000001820 */
[----:B------:R-:W-:-:S04]  /*4c180*/  NOP ;  /* 0x0000000000007918 */ /* 0x000fc80000000000 */
[----:B------:R-:W-:Y:S04]  /*4c190*/  STL.64 [R1+0x300], R32 ;  /* 0x0003002001007387 */ /* 0x000fe80000100a00 */
[----:B------:R0:W-:Y:S04]  /*4c1a0*/  STL.64 [R1+0x308], R34 ;  /* 0x0003082201007387 */ /* 0x0001e80000100a00 */
[----:B0-----:R-:W2:Y:S04]  /*4c1b0*/  LDL.LU.64 R34, [R1+0x2c80] ;  /* 0x002c800001227983 */ /* 0x001ea80000300a00 */
[----:B------:R-:W3:Y:S04]  /*4c1c0*/  LDL.LU.64 R32, [R1+0x2c78] ;  /* 0x002c780001207983 */ /* 0x000ee80000300a00 */
[----:B------:R-:W-:Y:S04]  /*4c1d0*/  STL.64 [R1+0x2c28], R26 ;  /* 0x002c281a01007387 */ /* 0x000fe80000100a00 */
[----:B------:R0:W-:Y:S04]  /*4c1e0*/  STL.64 [R1+0x2c20], R24 ;  /* 0x002c201801007387 */ /* 0x0001e80000100a00 */
[----:B0-----:R-:W4:Y:S04]  /*4c1f0*/  LDL.LU R24, [R1+0x2c0] ;  /* 0x0002c00001187983 */ /* 0x001f280000300800 */
[----:B------:R-:W4:Y:S04]  /*4c200*/  LDL.LU R25, [R1+0x2c4] ;  /* 0x0002c40001197983 */ /* 0x000f280000300800 */
[----:B------:R-:W4:Y:S04]  /*4c210*/  LDL.LU R26, [R1+0x2c8] ;  /* 0x0002c800011a7983 */ /* 0x000f280000300800 */
[----:B------:R-:W4:Y:S04]  /*4c220*/  LDL.LU R27, [R1+0x2cc] ;  /* 0x0002cc00011b7983 */ /* 0x000f280000300800 */
[----:B------:R-:W-:Y:S04]  /*4c230*/  STL.64 [R1+0x2c38], R30 ;  /* 0x002c381e01007387 */ /* 0x000fe80000100a00 */
[----:B------:R-:W-:Y:S04]  /*4c240*/  STL.64 [R1+0x2f0], R48 ;  /* 0x0002f03001007387 */ /* 0x000fe80000100a00 */
[----:B------:R-:W-:Y:S04]  /*4c250*/  STL.64 [R1+0x2f8], R50 ;  /* 0x0002f83201007387 */ /* 0x000fe80000100a00 */
[----:B------:R0:W-:Y:S04]  /*4c260*/  STL.64 [R1+0x2c30], R28 ;  /* 0x002c301c01007387 */ /* 0x0001e80000100a00 */
[----:B0-----:R-:W4:Y:S04]  /*4c270*/  LDL.LU R28, [R1+0x2d0] ;  /* 0x0002d000011c7983 */ /* 0x001f280000300800 */
[----:B------:R-:W4:Y:S04]  /*4c280*/  LDL.LU R29, [R1+0x2d4] ;  /* 0x0002d400011d7983 */ /* 0x000f280000300800 */
[----:B------:R-:W4:Y:S04]  /*4c290*/  LDL.LU R30, [R1+0x2d8] ;  /* 0x0002d800011e7983 */ /* 0x000f280000300800 */
[----:B------:R-:W4:Y:S01]  /*4c2a0*/  LDL.LU R31, [R1+0x2dc] ;  /* 0x0002dc00011f7983 */ /* 0x000f220000300800 */
[----:B------:R-:W0:Y:S01]  /*4c2b0*/  S2R R48, SR_TID.X ;  /* 0x0000000000307919 */ /* 0x000e220000002100 */
[----:B------:R-:W-:Y:S01]  /*4c2c0*/  IMAD.MOV.U32 R9, RZ, RZ, R58 ;  /* 0x000000ffff097224 */ /* 0x000fe200078e003a */
[C---:B0-----:R-:W-:Y:S01]  /*4c2d0*/  LOP3.LUT R49, R48.reuse, 0x7, RZ, 0xc0, !PT ;  /* 0x0000000730317812 */ /* 0x041fe200078ec0ff */
[----:B------:R-:W-:-:S04]  /*4c2e0*/  IMAD.SHL.U32 R58, R48, 0x2, RZ ;  /* 0x00000002303a7824 */ /* 0x000fc800078e00ff */
[----:B------:R-:W-:Y:S02]  /*4c2f0*/  IMAD R49, R49, 0x90, RZ ;  /* 0x0000009031317824 */ /* 0x000fe400078e02ff */
[----:B------:R-:W-:-:S03]  /*4c300*/  IMAD.SHL.U32 R48, R48, 0x40, RZ ;  /* 0x0000004030307824 */ /* 0x000fc600078e00ff */
[----:B------:R-:W-:-:S04]  /*4c310*/  LOP3.LUT R49, R49, 0x10, R58, 0x78, !PT ;  /* 0x0000001031317812 */ /* 0x000fc800078e783a */
[----:B------:R-:W-:-:S04]  /*4c320*/  LOP3.LUT R49, R49, 0x400, R48, 0xf8, !PT ;  /* 0x0000040031317812 */ /* 0x000fc800078ef830 */
[----:B------:R-:W-:Y:S02]  /*4c330*/  LOP3.LUT R49, R49, 0x60, RZ, 0x3c, !PT ;  /* 0x0000006031317812 */ /* 0x000fe400078e3cff */
[----:B------:R-:W-:Y:S01]  /*4c340*/  MOV R20, R55 ;  /* 0x0000003700147202 */ /* 0x000fe20000000f00 */
[----:B------:R-:W-:Y:S02]  /*4c350*/  IMAD.MOV.U32 R21, RZ, RZ, R54 ;  /* 0x000000ffff157224 */ /* 0x000fe400078e0036 */
[----:B------:R-:W-:Y:S01]  /*4c360*/  IMAD.MOV.U32 R8, RZ, RZ, R59 ;  /* 0x000000ffff087224 */ /* 0x000fe200078e003b */
[----:B---3--:R-:W-:Y:S01]  /*4c370*/  HMMA.16816.F32 R36, R40, R32, R36 ;  /* 0x000000202824723c */ /* 0x008fe20000001824 */
[----:B--2---:R-:W-:Y:S04]  /*4c380*/  STL.64 [R1+0x2c50], R34 ;  /* 0x002c502201007387 */ /* 0x004fe80000100a00 */
[----:B------:R-:W-:-:S14]  /*4c390*/  STL.64 [R1+0x2c48], R32 ;  /* 0x002c482001007387 */ /* 0x000fdc0000100a00 */
[----:B------:R-:W-:Y:S04]  /*4c3a0*/  STL.64 [R1+0x2e0], R36 ;  /* 0x0002e02401007387 */ /* 0x000fe80000100a00 */
[----:B------:R-:W-:Y:S04]  /*4c3b0*/  STL.64 [R1+0x2e8], R38 ;  /* 0x0002e82601007387 */ /* 0x000fe80000100a00 */
[----:B------:R-:W0:Y:S01]  /*4c3c0*/  LDSM.16.MT88.4 R36, [R49+UR5+0xa000] ;  /* 0x00a000053124783b */ /* 0x000e220008004200 */
[C---:B----4-:R-:W-:Y:S08]  /*4c3d0*/  HMMA.16816.F32 R24, R40.reuse, R20, R24 ;  /* 0x000000142818723c */ /* 0x050ff00000001818 */
[C---:B------:R-:W-:Y:S08]  /*4c3e0*/  HMMA.16816.F32 R20, R40.reuse, R8, R16 ;  /* 0x000000082814723c */ /* 0x040ff00000001810 */
[C---:B------:R-:W-:Y:S08]  /*4c3f0*/  HMMA.16816.F32 R16, R40.reuse, R52, R44 ;  /* 0x000000342810723c */ /* 0x040ff0000000182c */
[----:B------:R-:W-:Y:S01]  /*4c400*/  HMMA.16816.F32 R28, R40, R4, R28 ;  /* 0x00000004281c723c */ /* 0x000fe2000000181c */
[----:B0-----:R-:W-:Y:S04]  /*4c410*/  STL.64 [R1+0x2b10], R38 ;  /* 0x002b102601007387 */ /* 0x001fe80000100a00 */
[----:B------:R0:W-:Y:S04]  /*4c420*/  STL.64 [R1+0x2b08], R36 ;  /* 0x002b082401007387 */ /* 0x0001e80000100a00 */
[----:B------:R-:W2:Y:S04]  /*4c430*/  LDL.LU R48, [R1+0x290] ;  /* 0x0002900001307983 */ /* 0x000ea80000300800 */
[----:B------:R-:W2:Y:S04]  /*4c440*/  LDL.LU R49, [R1+0x294] ;  /* 0x0002940001317983 */ /* 0x000ea80000300800 */
[----:B------:R-:W2:Y:S04]  /*4c450*/  LDL.LU R50, [R1+0x298] ;  /* 0x0002980001327983 */ /* 0x000ea80000300800 */
[----:B------:R-:W2:Y:S01]  /*4c460*/  LDL.LU R51, [R1+0x29c] ;  /* 0x00029c0001337983 */ /* 0x000ea20000300800 */
[----:B0-----:R-:W-:-:S02]  /*4c470*/  IMAD.MOV.U32 R36, RZ, RZ, R15 ;  /* 0x000000ffff247224 */ /* 0x001fc400078e000f */
[----:B------:R-:W-:-:S05]  /*4c480*/  IMAD.MOV.U32 R37, RZ, RZ, R14 ;  /* 0x000000ffff257224 */ /* 0x000fca00078e000e */
[----:B------:R-:W-:Y:S04]  /*4c490*/  STL.64 [R1+0x2c68], R36 ;  /* 0x002c682401007387 */ /* 0x000fe80000100a00 */
[----:B------:R-:W-:Y:S04]  /*4c4a0*/  STL.64 [R1+0x2d0], R28 ;  /* 0x0002d01c01007387 */ /* 0x000fe80000100a00 */
[----:B------:R-:W-:Y:S04]  /*4c4b0*/  STL.64 [R1+0x2d8], R30 ;  /* 0x0002d81e01007387 */ /* 0x000fe80000100a00 */
[----:B------:R-:W-:Y:S04]  /*4c4c0*/  STL.64 [R1+0x2c0], R24 ;  /* 0x0002c01801007387 */ /* 0x000fe80000100a00 */
[----:B------:R-:W-:Y:S04]  /*4c4d0*/  STL.64 [R1+0x2c8], R26 ;  /* 0x0002c81a01007387 */ /* 0x000fe80000100a00 */
[----:B------:R0:W-:Y:S04]  /*4c4e0*/  STL.64 [R1+0x2b0], R20 ;  /* 0x0002b01401007387 */ /* 0x0001e80000100a00 */
[----:B------:R1:W-:Y:S04]  /*4c4f0*/  STL.64 [R1+0x2b8], R22 ;  /* 0x0002b81601007387 */ /* 0x0003e80000100a00 */
[----:B------:R-:W-:Y:S04]  /*4c500*/  STL.64 [R1+0x2a0], R16 ;  /* 0x0002a01001007387 */ /* 0x000fe80000100a00 */
[----:B------:R2:W-:Y:S04]  /*4c510*/  STL.64 [R1+0x2a8], R18 ;  /* 0x0002a81201007387 */ /* 0x0005e80000100a00 */
[----:B0-----:R-:W3:Y:S04]  /*4c520*/  LDL.LU R20, [R1+0x250] ;  /* 0x0002500001147983 */ /* 0x001ee80000300800 */
[----:B------:R-:W3:Y:S04]  /*4c530*/  LDL.LU R21, [R1+0x254] ;  /* 0x0002540001157983 */ /* 0x000ee80000300800 */
[----:B-1----:R-:W3:Y:S04]  /*4c540*/  LDL.LU R22, [R1+0x258] ;  /* 0x0002580001167983 */ /* 0x002ee80000300800 */
[----:B------:R-:W3:Y:S04]  /*4c550*/  LDL.LU R23, [R1+0x25c] ;  /* 0x00025c0001177983 */ /* 0x000ee80000300800 */
[----:B------:R-:W4:Y:S04]  /*4c560*/  LDL.LU R36, [R1+0x280] ;  /* 0x0002800001247983 */ /* 0x000f280000300800 */
[----:B------:R-:W4:Y:S04]  /*4c570*/  LDL.LU R37, [R1+0x284] ;  /* 0x0002840001257983 */ /* 0x000f280000300800 */
[----:B------:R-:W4:Y:S04]  /*4c580*/  LDL.LU R38, [R1+0x288] ;  /* 0x0002880001267983 */ /* 0x000f280000300800 */
[----:B------:R-:W4:Y:S04]  /*4c590*/  LDL.LU R39, [R1+0x28c] ;  /* 0x00028c0001277983 */ /* 0x000f280000300800 */
[----:B------:R-:W4:Y:S04]  /*4c5a0*/  LDL.64 R44, [R1+0x110] ;  /* 0x00011000012c7983 */ /* 0x000f280000100a00 */
        /* <DEDUP_REMOVED lines=14> */
[----:B------:R-:W-:Y:S01]  /*4c690*/  STL.64 [R1+0x2bc0], R52 ;  /* 0x002bc03401007387 */ /* 0x000fe20000100a00 */
[----:B------:R-:W-:-:S02]  /*4c6a0*/  IMAD.MOV.U32 R24, RZ, RZ, R3 ;  /* 0x000000ffff187224 */ /* 0x000fc400078e0003 */
[----:B------:R-:W-:Y:S01]  /*4c6b0*/  IMAD.MOV.U32 R25, RZ, RZ, R2 ;  /* 0x000000ffff197224 */ /* 0x000fe200078e0002 */
[----:B--2---:R-:W-:Y:S01]  /*4c6c0*/  HMMA.16816.F32 R16, R40, R56, R48 ;  /* 0x000000382810723c */ /* 0x004fe20000001830 */
[----:B------:R-:W2:Y:S01]  /*4c6d0*/  LDL.LU R56, [R1+0x170] ;  /* 0x0001700001387983 */ /* 0x000ea20000300800 */
[----:B------:R-:W-:-:S15]  /*4c6e0*/  IMAD.MOV.U32 R51, RZ, RZ, R61 ;  /* 0x000000ffff337224 */ /* 0x000fde00078e003d */
[----:B------:R-:W-:Y:S02]  /*4c6f0*/  NOP ;  /* 0x0000000000007918 */ /* 0x000fe40000000000 */
[----:B------:R0:W-:Y:S04]  /*4c700*/  STL.64 [R1+0x290], R16 ;  /* 0x0002901001007387 */ /* 0x0001e80000100a00 */
[----:B------:R1:W-:Y:S04]  /*4c710*/  STL.64 [R1+0x298], R18 ;  /* 0x0002981201007387 */ /* 0x0003e80000100a00 */
[----:B------:R-:W2:Y:S04]  /*4c720*/  LDL.LU R57, [R1+0x174] ;  /* 0x0001740001397983 */ /* 0x000ea80000300800 */
[----:B------:R-:W2:Y:S04]  /*4c730*/  LDL.LU R58, [R1+0x178] ;  /* 0x00017800013a7983 */ /* 0x000ea80000300800 */
[----:B------:R-:W2:Y:S04]  /*4c740*/  LDL.LU R59, [R1+0x17c] ;  /* 0x00017c00013b7983 */ /* 0x000ea80000300800 */
[----:B0-----:R-:W2:Y:S04]  /*4c750*/  LDL.LU R16, [R1+0x1b0] ;  /* 0x0001b00001107983 */ /* 0x001ea80000300800 */
[----:B------:R-:W2:Y:S04]  /*4c760*/  LDL.LU R17, [R1+0x1b4] ;  /* 0x0001b40001117983 */ /* 0x000ea80000300800 */
[----:B-1----:R-:W2:Y:S04]  /*4c770*/  LDL.LU R18, [R1+0x1b8] ;  /* 0x0001b80001127983 */ /* 0x002ea80000300800 */
[----:B------:R-:W2:Y:S04]  /*4c780*/  LDL.LU R19, [R1+0x1bc] ;  /* 0x0001bc0001137983 */ /* 0x000ea80000300800 */
[----:B------:R-:W2:Y:S04]  /*4c790*/  LDL.LU R52, [R1+0x160] ;  /* 0x0001600001347983 */ /* 0x000ea80000300800 */
[----:B------:R-:W2:Y:S04]  /*4c7a0*/  LDL.LU R53, [R1+0x164] ;  /* 0x0001640001357983 */ /* 0x000ea80000300800 */
[----:B------:R-:W2:Y:S04]  /*4c7b0*/  LDL.LU R54, [R1+0x168] ;  /* 0x0001680001367983 */ /* 0x000ea80000300800 */
[----:B------:R-:W2:Y:S01]  /*4c7c0*/  LDL.LU R55, [R1+0x16c] ;  /* 0x00016c0001377983 */ /* 0x000ea20000300800 */
[----:B----4-:R-:W-:Y:S03]  /*4c7d0*/  HMMA.16816.F32 R36, R40, R44, R36 ;  /* 0x0000002c2824723c */ /* 0x010fe60000001824 */
[----:B------:R-:W4:Y:S04]  /*4c7e0*/  LDL.LU R48, [R1+0x450] ;  /* 0x0004500001307983 */ /* 0x000f280000300800 */
[----:B------:R-:W4:Y:S04]  /*4c7f0*/  LDL.LU R49, [R1+0x454] ;  /* 0x0004540001317983 */ /* 0x000f280000300800 */
[----:B------:R-:W4:Y:S04]  /*4c800*/  LDL.LU R50, [R1+0x458] ;  /* 0x0004580001327983 */ /* 0x000f280000300800 */
[----:B------:R-:W2:Y:S01]  /*4c810*/  LDL.LU R61, [R1+0x2c70] ;  /* 0x002c7000013d7983 */ /* 0x000ea20000300800 */
[----:B------:R-:W-:-:S02]  /*4c820*/  IMAD.MOV.U32 R3, RZ, RZ, R44 ;  /* 0x000000ffff037224 */ /* 0x000fc400078e002c */
[----:B------:R-:W-:Y:S01]  /*4c830*/  IMAD.MOV.U32 R2, RZ, RZ, R45 ;  /* 0x000000ffff027224 */ /* 0x000fe200078e002d */
[----:B------:R0:W-:Y:S04]  /*4c840*/  STL.64 [R1+0x280], R36 ;  /* 0x0002802401007387 */ /* 0x0001e80000100a00 */
[----:B------:R-:W-:Y:S04]  /*4c850*/  STL.64 [R1+0x288], R38 ;  /* 0x0002882601007387 */ /* 0x000fe80000100a00 */
[----:B0-----:R-:W2:Y:S04]  /*4c860*/  LDL.LU.64 R36, [R1+0x2c68] ;  /* 0x002c680001247983 */ /* 0x001ea80000300a00 */
[----:B------:R-:W2:Y:S04]  /*4c870*/  LDL.LU.64 R46, [R1+0x2c60] ;  /* 0x002c6000012e7983 */ /* 0x000ea80000300a00 */
[----:B------:R-:W2:Y:S01]  /*4c880*/  LDL.LU.64 R44, [R1+0x2c58] ;  /* 0x002c5800012c7983 */ /* 0x000ea20000300a00 */
[C---:B---3--:R-:W-:Y:S08]  /*4c890*/  HMMA.16816.F32 R24, R40.reuse, R24, R28 ;  /* 0x000000182818723c */ /* 0x048ff0000000181c */
        /* <DEDUP_REMOVED lines=9> */
[----:B0-----:R-:W2:Y:S04]  /*4c930*/  LDL.LU R44, [R1+0x180] ;  /* 0x00018000012c7983 */ /* 0x001ea80000300800 */
[----:B------:R-:W2:Y:S04]  /*4c940*/  LDL.LU R45, [R1+0x184] ;  /* 0x00018400012d7983 */ /* 0x000ea80000300800 */
[----:B------:R-:W2:Y:S01]  /*4c950*/  LDL.LU R46, [R1+0x188] ;  /* 0x00018800012e7983 */ /* 0x000ea20000300800 */
[----:B------:R-:W-:-:S03]  /*4c960*/  IMAD.MOV.U32 R47, RZ, RZ, R61 ;  /* 0x000000ffff2f7224 */ /* 0x000fc600078e003d */
[----:B------:R-:W2:Y:S04]  /*4c970*/  LDL.LU R61, [R1+0x2c40] ;  /* 0x002c4000013d7983 */ /* 0x000ea80000300800 */
[----:B------:R-:W2:Y:S04]  /*4c980*/  LDL.LU.64 R30, [R1+0x2c38] ;  /* 0x002c3800011e7983 */ /* 0x000ea80000300a00 */
[----:B------:R-:W2:Y:S04]  /*4c990*/  LDL.LU.64 R28, [R1+0x2c30] ;  /* 0x002c3000011c7983 */ /* 0x000ea80000300a00 */
[----:B------:R-:W-:Y:S04]  /*4c9a0*/  STL.64 [R1+0x260], R24 ;  /* 0x0002601801007387 */ /* 0x000fe80000100a00 */
[----:B------:R0:W-:Y:S01]  /*4c9b0*/  STL.64 [R1+0x268], R26 ;  /* 0x0002681a01007387 */ /* 0x0001e20000100a00 */
[----:B------:R-:W-:Y:S03]  /*4c9c0*/  HMMA.16816.F32 R40, R40, R36, R12 ;  /* 0x000000242828723c */ /* 0x000fe6000000180c */
[----:B0-----:R-:W2:Y:S04]  /*4c9d0*/  LDL.LU.64 R26, [R1+0x2c28] ;  /* 0x002c2800011a7983 */ /* 0x001ea80000300a00 */
[----:B------:R-:W2:Y:S04]  /*4c9e0*/  LDL.LU.64 R24, [R1+0x2c20] ;  /* 0x002c200001187983 */ /* 0x000ea80000300a00 */
        /* <DEDUP_REMOVED lines=8> */
[----:B------:R0:W-:Y:S04]  /*4ca70*/  STL.64 [R1+0x1c0], R40 ;  /* 0x0001c02801007387 */ /* 0x0001e80000100a00 */
[----:B------:R1:W-:Y:S04]  /*4ca80*/  STL.64 [R1+0x1c8], R42 ;  /* 0x0001c82a01007387 */ /* 0x0003e80000100a00 */
[----:B0-----:R-:W3:Y:S04]  /*4ca90*/  LDL.LU R40, [R1+0x190] ;  /* 0x0001900001287983 */ /* 0x001ee80000300800 */
[----:B------:R-:W3:Y:S04]  /*4caa0*/  LDL.LU R41, [R1+0x194] ;  /* 0x0001940001297983 */ /* 0x000ee80000300800 */
[----:B-1----:R-:W3:Y:S04]  /*4cab0*/  LDL.LU R42, [R1+0x198] ;  /* 0x00019800012a7983 */ /* 0x002ee80000300800 */
[----:B------:R-:W3:Y:S04]  /*4cac0*/  LDL.LU R43, [R1+0x19c] ;  /* 0x00019c00012b7983 */ /* 0x000ee80000300800 */
[----:B------:R0:W-:Y:S04]  /*4cad0*/  STL.64 [R1+0x2b28], R36 ;  /* 0x002b282401007387 */ /* 0x0001e80000100a00 */
[----:B0-----:R-:W3:Y:S04]  /*4cae0*/  LDL.LU R36, [R1+0x1a0] ;  /* 0x0001a00001247983 */ /* 0x001ee80000300800 */
[----:B------:R-:W3:Y:S04]  /*4caf0*/  LDL.LU R37, [R1+0x1a4] ;  /* 0x0001a40001257983 */ /* 0x000ee80000300800 */
[----:B------:R-:W3:Y:S01]  /*4cb00*/  LDL.LU R38, [R1+0x1a8] ;  /* 0x0001a80001267983 */ /* 0x000ee20000300800 */
[----:B--2---:R-:W-:-:S15]  /*4cb10*/  HMMA.16816.F32 R16, R12, R8, R16 ;  /* 0x000000080c10723c */ /* 0x004fde0000001810 */
[----:B------:R-:W-:-:S04]  /*4cb20*/  NOP ;  /* 0x0000000000007918 */ /* 0x000fc80000000000 */
[----:B------:R-:W-:Y:S04]  /*4cb30*/  STL.64 [R1+0x1b0], R16 ;  /* 0x0001b01001007387 */ /* 0x000fe80000100a00 */
[----:B------:R0:W-:Y:S04]  /*4cb40*/  STL.64 [R1+0x1b8], R18 ;  /* 0x0001b81201007387 */ /* 0x0001e80000100a00 */
[----:B0-----:R-:W2:Y:S04]  /*4cb50*/  LDL.LU.64 R18, [R1+0x2be8] ;  /* 0x002be80001127983 */ /* 0x001ea80000300a00 */
[----:B------:R-:W2:Y:S01]  /*4cb60*/  LDL.LU.64 R16, [R1+0x2be0] ;  /* 0x002be00001107983 */ /* 0x000ea20000300a00 */
[----:B------:R-:W-:-:S03]  /*4cb70*/  IMAD.MOV.U32 R39, RZ, RZ, R61 ;  /* 0x000000ffff277224 */ /* 0x000fc600078e003d */
[----:B------:R-:W-:Y:S04]  /*4cb80*/  STL.64 [R1+0x2b20], R10 ;  /* 0x002b200a01007387 */ /* 0x000fe80000100a00 */
[----:B------:R3:W-:Y:S02]  /*4cb90*/  STL.64 [R1+0x2b18], R8 ;  /* 0x002b180801007387 */ /* 0x0007e40000100a00 */
[C---:B---3--:R-:W-:Y:S08]  /*4cba0*/  HMMA.16816.F32 R8, R12.reuse, R20, R40 ;  /* 0x000000140c08723c */ /* 0x048ff00000001828 */
[----:B--2---:R-:W-:-:S15]  /*4cbb0*/  HMMA.16816.F32 R36, R12, R16, R36 ;  /* 0x000000100c24723c */ /* 0x004fde0000001824 */
[----:B------:R-:W-:-:S04]  /*4cbc0*/  NOP ;  /* 0x0000000000007918 */ /* 0x000fc80000000000 */
[----:B------:R-:W-:Y:S01]  /*4cbd0*/  IMAD.MOV.U32 R61, RZ, RZ, R39 ;  /* 0x000000ffff3d7224 */ /* 0x000fe200078e0027 */
[----:B------:R-:W-:Y:S04]  /*4cbe0*/  STL.64 [R1+0x1a0], R36 ;  /* 0x0001a02401007387 */ /* 0x000fe80000100a00 */
[----:B------:R-:W-:Y:S04]  /*4cbf0*/  STL [R1+0x1a8], R38 ;  /* 0x0001a82601007387 */ /* 0x000fe80000100800 */
[----:B------:R-:W-:Y:S04]  /*4cc00*/  STL.64 [R1+0x2b00], R18 ;  /* 0x002b001201007387 */ /* 0x000fe80000100a00 */
        /* <DEDUP_REMOVED lines=8> */
[----:B------:R-:W-:-:S13]  /*4cc90*/  STL.64 [R1+0x2b40], R24 ;  /* 0x002b401801007387 */ /* 0x000fda0000100a00 */
[----:B------:R-:W-:Y:S04]  /*4cca0*/  STL.64 [R1+0x180], R8 ;  /* 0x0001800801007387 */ /* 0x000fe80000100a00 */
[----:B------:R0:W-:Y:S02]  /*4ccb0*/  STL.64 [R1+0x188], R10 ;  /* 0x0001880a01007387 */ /* 0x0001e40000100a00 */
[----:B0-----:R-:W-:Y:S02]  /*4ccc0*/  HMMA.16816.F32 R8, R12, R28, R56 ;  /* 0x0000001c0c08723c */ /* 0x001fe40000001838 */
[----:B------:R-:W-:-:S15]  /*4ccd0*/  STL.64 [R1+0x2b58], R30 ;  /* 0x002b581e01007387 */ /* 0x000fde0000100a00 */
[----:B------:R-:W-:Y:S02]  /*4cce0*/  NOP ;  /* 0x0000000000007918 */ /* 0x000fe40000000000 */
[----:B------:R-:W-:Y:S04]  /*4ccf0*/  STL.64 [R1+0x170], R8 ;  /* 0x0001700801007387 */ /* 0x000fe80000100a00 */
[----:B------:R0:W-:Y:S02]  /*4cd00*/  STL.64 [R1+0x178], R10 ;  /* 0x0001780a01007387 */ /* 0x0001e40000100a00 */
[----:B0-----:R-:W-:Y:S02]  /*4cd10*/  HMMA.16816.F32 R8, R12, R32, R52 ;  /* 0x000000200c08723c */ /* 0x001fe40000001834 */
[----:B------:R-:W-:-:S15]  /*4cd20*/  STL.64 [R1+0x2b50], R28 ;  /* 0x002b501c01007387 */ /* 0x000fde0000100a00 */
[----:B------:R-:W-:Y:S02]  /*4cd30*/  NOP ;  /* 0x0000000000007918 */ /* 0x000fe40000000000 */
[----:B------:R-:W-:Y:S04]  /*4cd40*/  STL.64 [R1+0x160], R8 ;  /* 0x0001600801007387 */ /* 0x000fe80000100a00 */
[----:B------:R4:W-:Y:S02]  /*4cd50*/  STL.64 [R1+0x168], R10 ;  /* 0x0001680a01007387 */ /* 0x0009e40000100a00 */
[----:B----4-:R-:W-:Y:S02]  /*4cd60*/  HMMA.16816.F32 R8, R12, R4, R48 ;  /* 0x000000040c08723c */ /* 0x010fe40000001830 */
[----:B------:R-:W-:Y:S04]  /*4cd70*/  STL.64 [R1+0x2b68], R34 ;  /* 0x002b682201007387 */ /* 0x000fe80000100a00 */
[----:B------:R0:W-:-:S13]  /*4cd80*/  STL.64 [R1+0x2b60], R32 ;  /* 0x002b602001007387 */ /* 0x0001da0000100a00 */
[----:B------:R-:W-:Y:S04]  /*4cd90*/  STL.64 [R1+0xd0], R8 ;  /* 0x0000d00801007387 */ /* 0x000fe80000100a00 */
[----:B------:R-:W-:Y:S04]  /*4cda0*/  STL [R1+0xd8], R10 ;  /* 0x0000d80a01007387 */ /* 0x000fe80000100800 */
[----:B------:R-:W-:Y:S04]  /*4cdb0*/  STL.64 [R1+0x2b88], R6 ;  /* 0x002b880601007387 */ /* 0x000fe80000100a00 */
        /* <DEDUP_REMOVED lines=9> */
[----:B--2---:R-:W-:Y:S04]  /*4ce50*/  STL.64 [R1+0x2b90], R32 ;  /* 0x002b902001007387 */ /* 0x004fe80000100a00 */
[----:B------:R1:W-:Y:S04]  /*4ce60*/  STL.64 [R1+0x2ba0], R44 ;  /* 0x002ba02c01007387 */ /* 0x0003e80000100a00 */
[----:B-1----:R-:W2:Y:S04]  /*4ce70*/  LDL.LU R44, [R1+0x4a0] ;  /* 0x0004a000012c7983 */ /* 0x002ea80000300800 */
[----:B------:R-:W2:Y:S04]  /*4ce80*/  LDL.LU R45, [R1+0x4a4] ;  /* 0x0004a400012d7983 */ /* 0x000ea80000300800 */
[----:B------:R-:W3:Y:S04]  /*4ce90*/  LDL.LU R46, [R1+0x4a8] ;  /* 0x0004a800012e7983 */ /* 0x000ee80000300800 */
[----:B------:R-:W3:Y:S01]  /*4cea0*/  LDL.LU R47, [R1+0x4ac] ;  /* 0x0004ac00012f7983 */ /* 0x000ee20000300800 */
[----:B0-----:R-:W-:-:S02]  /*4ceb0*/  LOP3.LUT R56, R58, 0x7, RZ, 0xc0, !PT ;  /* 0x000000073a387812 */ /* 0x001fc400078ec0ff */
[----:B------:R-:W-:-:S03]  /*4cec0*/  SHF.L.U32 R57, R58, 0x1, RZ ;  /* 0x000000013a397819 */ /* 0x000fc600000006ff */
[----:B------:R-:W-:Y:S02]  /*4ced0*/  IMAD R56, R56, 0x90, RZ ;  /* 0x0000009038387824 */ /* 0x000fe400078e02ff */
[----:B------:R-:W-:-:S03]  /*4cee0*/  IMAD.SHL.U32 R58, R58, 0x40, RZ ;  /* 0x000000403a3a7824 */ /* 0x000fc600078e00ff */
[----:B------:R-:W-:-:S04]  /*4cef0*/  LOP3.LUT R56, R56, 0x10, R57, 0x78, !PT ;  /* 0x0000001038387812 */ /* 0x000fc800078e7839 */
[----:B------:R-:W-:-:S05]  /*4cf00*/  LOP3.LUT R56, R56, 0x400, R58, 0xf8, !PT ;  /* 0x0000040038387812 */ /* 0x000fca00078ef83a */
[----:B------:R-:W0:Y:S01]  /*4cf10*/  LDSM.16.MT88.4 R40, [R56+UR5+0xa800] ;  /* 0x00a800053828783b */ /* 0x000e220008004200 */
[----:B------:R-:W-:-:S03]  /*4cf20*/  IMAD.MOV.U32 R61, RZ, RZ, R11 ;  /* 0x000000ffff3d7224 */ /* 0x000fc600078e000b */
[----:B---3--:R-:W-:Y:S04]  /*4cf30*/  STL.64 [R1+0x2bd8], R46 ;  /* 0x002bd82e01007387 */ /* 0x008fe80000100a00 */
[----:B--2---:R1:W-:Y:S04]  /*4cf40*/  STL.64 [R1+0x2bd0], R44 ;  /* 0x002bd02c01007387 */ /* 0x0043e80000100a00 */
[----:B------:R-:W2:Y:S04]  /*4cf50*/  LDL.LU R48, [R1+0x4c0] ;  /* 0x0004c00001307983 */ /* 0x000ea80000300800 */
[----:B------:R-:W2:Y:S04]  /*4cf60*/  LDL.LU R49, [R1+0x4c4] ;  /* 0x0004c40001317983 */ /* 0x000ea80000300800 */
[----:B------:R-:W2:Y:S04]  /*4cf70*/  LDL.LU R50, [R1+0x4c8] ;  /* 0x0004c80001327983 */ /* 0x000ea80000300800 */
[----:B------:R-:W2:Y:S04]  /*4cf80*/  LDL.LU R51, [R1+0x4cc] ;  /* 0x0004cc0001337983 */ /* 0x000ea80000300800 */
[----:B-1----:R-:W3:Y:S04]  /*4cf90*/  LDL.LU.64 R44, [R1+0x150] ;  /* 0x00015000012c7983 */ /* 0x002ee80000300a00 */
[----:B------:R-:W2:Y:S04]  /*4cfa0*/  LDL.LU.64 R52, [R1+0x140] ;  /* 0x0001400001347983 */ /* 0x000ea80000300a00 */
[----:B------:R-:W4:Y:S04]  /*4cfb0*/  LDL.LU R56, [R1+0x4b0] ;  /* 0x0004b00001387983 */ /* 0x000f280000300800 */
[----:B------:R-:W4:Y:S04]  /*4cfc0*/  LDL.LU R57, [R1+0x4b4] ;  /* 0x0004b40001397983 */ /* 0x000f280000300800 */
[----:B------:R-:W4:Y:S04]  /*4cfd0*/  LDL.LU R58, [R1+0x4b8] ;  /* 0x0004b800013a7983 */ /* 0x000f280000300800 */
[----:B------:R-:W4:Y:S04]  /*4cfe0*/  LDL.LU R59, [R1+0x4bc] ;  /* 0x0004bc00013b7983 */ /* 0x000f280000300800 */
        /* <DEDUP_REMOVED lines=25> */
[----:B0-----:R-:W3:Y:S04]  /*4d180*/  LDL.LU R40, [R1+0x4d0] ;  /* 0x0004d00001287983 */ /* 0x001ee80000300800 */
[----:B------:R-:W3:Y:S04]  /*4d190*/  LDL.LU R41, [R1+0x4d4] ;  /* 0x0004d40001297983 */ /* 0x000ee80000300800 */
[----:B------:R-:W3:Y:S04]  /*4d1a0*/  LDL.LU R42, [R1+0x4d8] ;  /* 0x0004d800012a7983 */ /* 0x000ee80000300800 */
[----:B------:R-:W3:Y:S01]  /*4d1b0*/  LDL.LU R43, [R1+0x4dc] ;  /* 0x0004dc00012b7983 */ /* 0x000ee20000300800 */
[C---:B--2---:R-:W-:Y:S08]  /*4d1c0*/  HMMA.16816.F32 R48, R12.reuse, R52, R48 ;  /* 0x000000340c30723c */ /* 0x044ff00000001830 */
[----:B---3--:R-:W-:-:S15]  /*4d1d0*/  HMMA.16816.F32 R40, R12, R44, R40 ;  /* 0x0000002c0c28723c */ /* 0x008fde0000001828 */
[----:B------:R-:W-:-:S04]  /*4d1e0*/  NOP ;  /* 0x0000000000007918 */ /* 0x000fc80000000000 */
[----:B------:R-:W-:Y:S04]  /*4d1f0*/  STL.64 [R1+0xc0], R40 ;  /* 0x0000c02801007387 */ /* 0x000fe80000100a00 */
[----:B------:R0:W-:Y:S04]  /*4d200*/  STL.64 [R1+0xc8], R42 ;  /* 0x0000c82a01007387 */ /* 0x0001e80000100a00 */
[----:B------:R-:W2:Y:S01]  /*4d210*/  LDL.LU.64 R46, [R1+0x2bd8] ;  /* 0x002bd800012e7983 */ /* 0x000ea20000300a00 */
[----:B0-----:R-:W-:Y:S02]  /*4d220*/  IMAD.MOV.U32 R43, RZ, RZ, R44 ;  /* 0x000000ffff2b7224 */ /* 0x001fe400078e002c */
[----:B------:R-:W-:-:S02]  /*4d230*/  IMAD.MOV.U32 R42, RZ, RZ, R45 ;  /* 0x000000ffff2a7224 */ /* 0x000fc400078e002d */
[----:B------:R-:W2:Y:S04]  /*4d240*/  LDL.LU.64 R44, [R1+0x2bd0] ;  /* 0x002bd000012c7983 */ /* 0x000ea80000300a00 */
[----:B------:R0:W-:Y:S04]  /*4d250*/  STL.64 [R1+0xb0], R48 ;  /* 0x0000b03001007387 */ /* 0x0001e80000100a00 */
[----:B------:R1:W-:Y:S01]  /*4d260*/  STL.64 [R1+0xb8], R50 ;  /* 0x0000b83201007387 */ /* 0x0003e20000100a00 */
[----:B0-----:R-:W-:-:S03]  /*4d270*/  IMAD.MOV.U32 R49, RZ, RZ, R52 ;  /* 0x000000ffff317224 */ /* 0x001fc600078e0034 */
[----:B-1----:R-:W3:Y:S01]  /*4d280*/  LDL.LU.64 R50, [R1+0x2bc8] ;  /* 0x002bc80001327983 */ /* 0x002ee20000300a00 */
[----:B------:R-:W-:-:S03]  /*4d290*/  IMAD.MOV.U32 R48, RZ, RZ, R53 ;  /* 0x000000ffff307224 */ /* 0x000fc600078e0035 */
[----:B------:R-:W4:Y:S01]  /*4d2a0*/  LDL.LU.64 R52, [R1+0x2bc0] ;  /* 0x002bc00001347983 */ /* 0x000f220000300a00 */
[C---:B--2---:R-:W-:Y:S08]  /*4d2b0*/  HMMA.16816.F32 R44, R12.reuse, R32, R44 ;  /* 0x000000200c2c723c */ /* 0x044ff0000000182c */
[----:B----4-:R-:W-:-:S15]  /*4d2c0*/  HMMA.16816.F32 R56, R12, R52, R56 ;  /* 0x000000340c38723c */ /* 0x010fde0000001838 */
[----:B------:R-:W-:-:S04]  /*4d2d0*/  NOP ;  /* 0x0000000000007918 */ /* 0x000fc80000000000 */
[----:B------:R0:W-:Y:S04]  /*4d2e0*/  STL.64 [R1+0xa0], R56 ;  /* 0x0000a03801007387 */ /* 0x0001e80000100a00 */
[----:B------:R1:W-:Y:S01]  /*4d2f0*/  STL.64 [R1+0xa8], R58 ;  /* 0x0000a83a01007387 */ /* 0x0003e20000100a00 */
[----:B0-----:R-:W-:-:S03]  /*4d300*/  IMAD.MOV.U32 R56, RZ, RZ, R52 ;  /* 0x000000ffff387224 */ /* 0x001fc600078e0034 */
[----:B-1----:R-:W2:Y:S01]  /*4d310*/  LDL.LU R59, [R1+0x2bb8] ;  /* 0x002bb800013b7983 */ /* 0x002ea20000300800 */
[----:B------:R-:W-:-:S03]  /*4d320*/  IMAD.MOV.U32 R52, RZ, RZ, R53 ;  /* 0x000000ffff347224 */ /* 0x000fc600078e0035 */
[----:B------:R-:W4:Y:S04]  /*4d330*/  LDL.LU.64 R54, [R1+0x2bb0] ;  /* 0x002bb00001367983 */ /* 0x000f280000300a00 */
[----:B------:R-:W2:Y:S04]  /*4d340*/  LDL.LU R53, [R1+0x2ba8] ;  /* 0x002ba80001357983 */ /* 0x000ea80000300800 */
[----:B------:R0:W-:Y:S04]  /*4d350*/  STL.64 [R1+0x90], R44 ;  /* 0x0000902c01007387 */ /* 0x0001e80000100a00 */
[----:B------:R1:W-:Y:S04]  /*4d360*/  STL.64 [R1+0x98], R46 ;  /* 0x0000982e01007387 */ /* 0x0003e80000100a00 */
[----:B0-----:R-:W1:Y:S01]  /*4d370*/  LDL.LU.64 R44, [R1+0x2ba0] ;  /* 0x002ba000012c7983 */ /* 0x001e620000300a00 */
[----:B------:R-:W-:-:S02]  /*4d380*/  IMAD.MOV.U32 R58, RZ, RZ, R32 ;  /* 0x000000ffff3a7224 */ /* 0x000fc400078e0020 */
[----:B------:R-:W-:Y:S01]  /*4d390*/  IMAD.MOV.U32 R57, RZ, RZ, R33 ;  /* 0x000000ffff397224 */ /* 0x000fe200078e0021 */
[----:B------:R-:W2:Y:S04]  /*4d3a0*/  LDL.LU.64 R34, [R1+0x2b98] ;  /* 0x002b980001227983 */ /* 0x000ea80000300a00 */
[----:B------:R-:W2:Y:S01]  /*4d3b0*/  LDL.LU.64 R32, [R1+0x2b90] ;  /* 0x002b900001207983 */ /* 0x000ea20000300a00 */
[----:B-1----:R-:W-:Y:S03]  /*4d3c0*/  HMMA.16816.F32 R44, R12, R44, R4 ;  /* 0x0000002c0c2c723c */ /* 0x002fe60000001804 */
[----:B------:R-:W2:Y:S04]  /*4d3d0*/  LDL.LU.64 R6, [R1+0x2b88] ;  /* 0x002b880001067983 */ /* 0x000ea80000300a00 */
[----:B------:R-:W2:-:S12]  /*4d3e0*/  LDL.LU.64 R4, [R1+0x2b80] ;  /* 0x002b800001047983 */ /* 0x000e980000300a00 */
[----:B------:R-:W-:Y:S04]  /*4d3f0*/  STL.64 [R1+0x80], R44 ;  /* 0x0000802c01007387 */ /* 0x000fe80000100a00 */
[----:B------:R0:W-:Y:S04]  /*4d400*/  STL.64 [R1+0x88], R46 ;  /* 0x0000882e01007387 */ /* 0x0001e80000100a00 */
[----:B0-----:R-:W2:Y:S04]  /*4d410*/  LDL.LU.64 R46, [R1+0x2b78] ;  /* 0x002b7800012e7983 */ /* 0x001ea80000300a00 */
[----:B------:R-:W2:Y:S01]  /*4d420*/  LDL.LU.64 R44, [R1+0x2b70] ;  /* 0x002b7000012c7983 */ /* 0x000ea20000300a00 */
[C---:B------:R-:W-:Y:S08]  /*4d430*/  HMMA.16816.F32 R28, R12.reuse, R24, R28 ;  /* 0x000000180c1c723c */ /* 0x040ff0000000181c */
[----:B------:R-:W-:Y:S01]  /*4d440*/  HMMA.16816.F32 R20, R12, R36, R20 ;  /* 0x000000240c14723c */ /* 0x000fe20000001814 */
[----:B------:R-:W-:-:S02]  /*4d450*/  IMAD.MOV.U32 R2, RZ, RZ, R24 ;  /* 0x000000ffff027224 */ /* 0x000fc400078e0018 */
[----:B------:R-:W-:Y:S02]  /*4d460*/  IMAD.MOV.U32 R3, RZ, RZ, R25 ;  /* 0x000000ffff037224 */ /* 0x000fe400078e0019 */
[----:B------:R-:W-:Y:S01]  /*4d470*/  IMAD.MOV.U32 R41, RZ, RZ, R36 ;  /* 0x000000ffff297224 */ /* 0x000fe200078e0024 */
[----:B------:R-:W-:Y:S02]  /*4d480*/  MOV R40, R37 ;  /* 0x0000002500287202 */ /* 0x000fe40000000f00 */
        /* <DEDUP_REMOVED lines=8> */
[----:B0-----:R-:W2:Y:S04]  /*4d510*/  LDL.LU R44, [R1] ;  /* 0x00000000012c7983 */ /* 0x001ea80000300800 */
[----:B------:R-:W2:Y:S04]  /*4d520*/  LDL.LU R45, [R1+0x4] ;  /* 0x00000400012d7983 */ /* 0x000ea80000300800 */
[----:B------:R-:W2:Y:S04]  /*4d530*/  LDL.LU R46, [R1+0x8] ;  /* 0x00000800012e7983 */ /* 0x000ea80000300800 */
[----:B------:R-:W2:Y:S04]  /*4d540*/  LDL.LU R47, [R1+0xc] ;  /* 0x00000c00012f7983 */ /* 0x000ea80000300800 */
[----:B------:R-:W-:Y:S04]  /*4d550*/  STL.64 [R1+0x60], R28 ;  /* 0x0000601c01007387 */ /* 0x000fe80000100a00 */
[----:B------:R0:W-:Y:S04]  /*4d560*/  STL.64 [R1+0x68], R30 ;  /* 0x0000681e01007387 */ /* 0x0001e80000100a00 */
        /* <DEDUP_REMOVED lines=8> */
[----:B------:R-:W2:Y:S02]  /*4d5f0*/  LDL.LU.64 R36, [R1+0x2b28] ;  /* 0x002b280001247983 */ /* 0x000ea40000300a00 */
[----:B--2---:R-:W-:Y:S02]  /*4d600*/  HMMA.16816.F32 R12, R12, R36, R8 ;  /* 0x000000240c0c723c */ /* 0x004fe40000001808 */
[----:B------:R-:W2:Y:S04]  /*4d610*/  LDL.LU.64 R10, [R1+0x2b20] ;  /* 0x002b2000010a7983 */ /* 0x000ea80000300a00 */
[----:B------:R-:W2:Y:S04]  /*4d620*/  LDL.LU.64 R8, [R1+0x2b18] ;  /* 0x002b180001087983 */ /* 0x000ea80000300a00 */
[----:B------:R-:W2:Y:S04]  /*4d630*/  LDL.LU.64 R38, [R1+0x2b10] ;  /* 0x002b100001267983 */ /* 0x000ea80000300a00 */
[----:B------:R-:W2:Y:S05]  /*4d640*/  LDL.LU.64 R36, [R1+0x2b08] ;  /* 0x002b080001247983 */ /* 0x000eaa0000300a00 */
[----:B------:R0:W-:Y:S04]  /*4d650*/  STL.64 [R1+0x30], R12 ;  /* 0x0000300c01007387 */ /* 0x0001e80000100a00 */
[----:B------:R1:W-:Y:S04]  /*4d660*/  STL.64 [R1+0x38], R14 ;  /* 0x0000380e01007387 */ /* 0x0003e80000100a00 */
        /* <DEDUP_REMOVED lines=8> */
[----:B0-----:R-:W2:Y:S04]  /*4d6f0*/  LDL.LU.64 R18, [R1+0x2b00] ;  /* 0x002b000001127983 */ /* 0x001ea80000300a00 */
[----:B------:R-:W3:Y:S04]  /*4d700*/  LDL.LU.64 R16, [R1+0x2af8] ;  /* 0x002af80001107983 */ /* 0x000ee80000300a00 */
[----:B------:R3:W-:Y:S02]  /*4d710*/  STL.64 [R1+0x2a48], R10 ;  /* 0x002a480a01007387 */ /* 0x0007e40000100a00 */
[C---:B---3--:R-:W-:Y:S08]  /*4d720*/  HMMA.16816.F32 R8, R36.reuse, R16, R12 ;  /* 0x000000102408723c */ /* 0x048ff0000000180c */
[----:B------:R-:W-:Y:S01]  /*4d730*/  HMMA.16816.F32 R12, R36, R20, R44 ;  /* 0x00000014240c723c */ /* 0x000fe2000000182c */
[----:B--2---:R-:W-:Y:S10]  /*4d740*/  STL.64 [R1+0x29c8], R18 ;  /* 0x0029c81201007387 */ /* 0x004ff40000100a00 */
[----:B------:R0:W-:Y:S04]  /*4d750*/  STL.64 [R1+0x10], R8 ;  /* 0x0000100801007387 */ /* 0x0001e80000100a00 */
[----:B------:R-:W-:Y:S04]  /*4d760*/  STL.64 [R1+0x18], R10 ;  /* 0x0000180a01007387 */ /* 0x000fe80000100a00 */
[----:B------:R1:W-:Y:S04]  /*4d770*/  STL.64 [R1+0x2a50], R22 ;  /* 0x002a501601007387 */ /* 0x0003e80000100a00 */
[----:B------:R-:W-:Y:S04]  /*4d780*/  STL.64 [R1], R12 ;  /* 0x0000000c01007387 */ /* 0x000fe80000100a00 */
[----:B------:R-:W-:Y:S01]  /*4d790*/  STL.64 [R1+0x8], R14 ;  /* 0x0000080e01007387 */ /* 0x000fe20000100a00 */
[----:B0-----:R-:W-:-:S02]  /*4d7a0*/  IMAD.MOV.U32 R8, RZ, RZ, R58 ;  /* 0x000000ffff087224 */ /* 0x001fc400078e003a */
[----:B------:R-:W-:Y:S01]  /*4d7b0*/  IMAD.MOV.U32 R9, RZ, RZ, R57 ;  /* 0x000000ffff097224 */ /* 0x000fe200078e0039 */
[----:B------:R-:W2:Y:S04]  /*4d7c0*/  LDL.LU R58, [R1+0x2af4] ;  /* 0x002af400013a7983 */ /* 0x000ea80000300800 */
[----:B------:R-:W3:Y:S04]  /*4d7d0*/  LDL.LU R57, [R1+0x2af0] ;  /* 0x002af00001397983 */ /* 0x000ee80000300800 */
[----:B------:R0:W-:Y:S04]  /*4d7e0*/  STL.64 [R1+0x2a58], R8 ;  /* 0x002a580801007387 */ /* 0x0001e80000100a00 */
[----:B------:R-:W2:Y:S04]  /*4d7f0*/  LDL.LU R20, [R1+0x400] ;  /* 0x0004000001147983 */ /* 0x000ea80000300800 */
[----:B------:R-:W2:Y:S04]  /*4d800*/  LDL.LU R21, [R1+0x404] ;  /* 0x0004040001157983 */ /* 0x000ea80000300800 */
[----:B-1----:R-:W2:Y:S04]  /*4d810*/  LDL.LU R22, [R1+0x408] ;  /* 0x0004080001167983 */ /* 0x002ea80000300800 */
[----:B------:R-:W2:Y:S01]  /*4d820*/  LDL.LU R23, [R1+0x40c] ;  /* 0x00040c0001177983 */ /* 0x000ea20000300800 */
[----:B0-----:R-:W-:-:S02]  /*4d830*/  IMAD.MOV.U32 R8, RZ, RZ, R56 ;  /* 0x000000ffff087224 */ /* 0x001fc400078e0038 */
[----:B------:R-:W-:Y:S01]  /*4d840*/  IMAD.MOV.U32 R9, RZ, RZ, R52 ;  /* 0x000000ffff097224 */ /* 0x000fe200078e0034 */
[----:B--2---:R-:W-:Y:S04]  /*4d850*/  STL.64 [R1+0x2a68], R22 ;  /* 0x002a681601007387 */ /* 0x004fe80000100a00 */
[----:B------:R0:W-:Y:S04]  /*4d860*/  STL.64 [R1+0x2a60], R20 ;  /* 0x002a601401007387 */ /* 0x0001e80000100a00 */
[----:B------:R-:W2:Y:S04]  /*4d870*/  LDL.LU R56, [R1+0x2aec] ;  /* 0x002aec0001387983 */ /* 0x000ea80000300800 */
[----:B------:R-:W2:Y:S04]  /*4d880*/  LDL.LU R52, [R1+0x2ae8] ;  /* 0x002ae80001347983 */ /* 0x000ea80000300800 */
[----:B------:R1:W-:Y:S04]  /*4d890*/  STL.64 [R1+0x2a70], R8 ;  /* 0x002a700801007387 */ /* 0x0003e80000100a00 */
[----:B0-----:R-:W2:Y:S04]  /*4d8a0*/  LDL.LU R20, [R1+0x410] ;  /* 0x0004100001147983 */ /* 0x001ea80000300800 */
[----:B------:R-:W2:Y:S04]  /*4d8b0*/  LDL.LU R21, [R1+0x414] ;  /* 0x0004140001157983 */ /* 0x000ea80000300800 */
[----:B------:R-:W2:Y:S04]  /*4d8c0*/  LDL.LU R22, [R1+0x418] ;  /* 0x0004180001167983 */ /* 0x000ea80000300800 */
[----:B------:R-:W2:Y:S01]  /*4d8d0*/  LDL.LU R23, [R1+0x41c] ;  /* 0x00041c0001177983 */ /* 0x000ea20000300800 */
[----:B-1----:R-:W-:-:S02]  /*4d8e0*/  IMAD.MOV.U32 R8, RZ, RZ, R49 ;  /* 0x000000ffff087224 */ /* 0x002fc400078e0031 */
        /* <DEDUP_REMOVED lines=11> */
[----:B------:R-:W-:Y:S02]  /*4d9a0*/  IMAD.MOV.U32 R9, RZ, RZ, R42 ;  /* 0x000000ffff097224 */ /* 0x000fe400078e002a */
[----:B------:R-:W-:Y:S02]  /*4d9b0*/  IMAD.MOV.U32 R46, RZ, RZ, R52 ;  /* 0x000000ffff2e7224 */ /* 0x000fe400078e0034 */
[----:B------:R-:W-:Y:S02]  /*4d9c0*/  IMAD.MOV.U32 R47, RZ, RZ, R56 ;  /* 0x000000ffff2f7224 */ /* 0x000fe400078e0038 */
[----:B------:R-:W-:Y:S02]  /*4d9d0*/  IMAD.MOV.U32 R13, RZ, RZ, R40 ;  /* 0x000000ffff0d7224 */ /* 0x000fe400078e0028 */
[----:B------:R-:W-:Y:S02]  /*4d9e0*/  IMAD.MOV.U32 R12, RZ, RZ, R41 ;  /* 0x000000ffff0c7224 */ /* 0x000fe400078e0029 */
[----:B---3--:R-:W-:Y:S01]  /*4d9f0*/  IMAD.MOV.U32 R40, RZ, RZ, R57 ;  /* 0x000000ffff287224 */ /* 0x008fe200078e0039 */
[----:B------:R-:W-:Y:S01]  /*4da00*/  MOV R41, R58 ;  /* 0x0000003a00297202 */ /* 0x000fe20000000f00 */
[----:B------:R-:W-:-:S02]  /*4da10*/  IMAD.MOV.U32 R42, RZ, RZ, R59 ;  /* 0x000000ffff2a7224 */ /* 0x000fc400078e003b */
[----:B------:R-:W-:Y:S02]  /*4da20*/  IMAD.MOV.U32 R43, RZ, RZ, R53 ;  /* 0x000000ffff2b7224 */ /* 0x000fe400078e0035 */
[----:B----4-:R-:W-:Y:S02]  /*4da30*/  IMAD.MOV.U32 R16, RZ, RZ, R54 ;  /* 0x000000ffff107224 */ /* 0x010fe400078e0036 */
[----:B------:R-:W-:Y:S02]  /*4da40*/  IMAD.MOV.U32 R17, RZ, RZ, R55 ;  /* 0x000000ffff117224 */ /* 0x000fe400078e0037 */
[----:B------:R-:W-:Y:S02]  /*4da50*/  IMAD.MOV.U32 R18, RZ, RZ, R50 ;  /* 0x000000ffff127224 */ /* 0x000fe400078e0032 */
[----:B------:R-:W-:Y:S02]  /*4da60*/  IMAD.MOV.U32 R19, RZ, RZ, R51 ;  /* 0x000000ffff137224 */ /* 0x000fe400078e0033 */
[----:B--2---:R-:W-:-:S02]  /*4da70*/  IMAD.MOV.U32 R45, RZ, RZ, R49 ;  /* 0x000000ffff2d7224 */ /* 0x004fc400078e0031 */
[----:B------:R-:W-:Y:S01]  /*4da80*/  IMAD.MOV.U32 R44, RZ, RZ, R48 ;  /* 0x000000ffff2c7224 */ /* 0x000fe200078e0030 */
[----:B------:R-:W-:Y:S04]  /*4da90*/  STL.64 [R1+0x2a98], R22 ;  /* 0x002a981601007387 */ /* 0x000fe80000100a00 */
[----:B------:R-:W-:Y:S04]  /*4daa0*/  STL.64 [R1+0x2a90], R20 ;  /* 0x002a901401007387 */ /* 0x000fe80000100a00 */
[----:B------:R0:W-:Y:S04]  /*4dab0*/  STL.64 [R1+0x2aa0], R8 ;  /* 0x002aa00801007387 */ /* 0x0001e80000100a00 */
[----:B0-----:R-:W2:Y:S04]  /*4dac0*/  LDL.LU R8, [R1+0x420] ;  /* 0x0004200001087983 */ /* 0x001ea80000300800 */
        /* <DEDUP_REMOVED lines=9> */
[----:B------:R-:W2:Y:S04]  /*4db60*/  LDL.LU R52, [R1+0x2ad4] ;  /* 0x002ad40001347983 */ /* 0x000ea80000300800 */
[----:B------:R-:W2:Y:S04]  /*4db70*/  LDL.LU R56, [R1+0x2ad0] ;  /* 0x002ad00001387983 */ /* 0x000ea80000300800 */
[----:B------:R-:W2:Y:S04]  /*4db80*/  LDL.LU R57, [R1+0x2acc] ;  /* 0x002acc0001397983 */ /* 0x000ea80000300800 */
[----:B------:R-:W2:Y:S04]  /*4db90*/  LDL.LU R58, [R1+0x2ac8] ;  /* 0x002ac800013a7983 */ /* 0x000ea80000300800 */
[----:B------:R-:W2:Y:S04]  /*4dba0*/  LDL.LU R59, [R1+0x2ac4] ;  /* 0x002ac400013b7983 */ /* 0x000ea80000300800 */
[----:B------:R-:W3:Y:S04]  /*4dbb0*/  LDL.LU R53, [R1+0x2ac0] ;  /* 0x002ac00001357983 */ /* 0x000ee80000300800 */
[----:B------:R-:W3:Y:S04]  /*4dbc0*/  LDL.LU R54, [R1+0x2abc] ;  /* 0x002abc0001367983 */ /* 0x000ee80000300800 */
[----:B------:R-:W3:Y:S04]  /*4dbd0*/  LDL.LU R55, [R1+0x2ab8] ;  /* 0x002ab80001377983 */ /* 0x000ee80000300800 */
[----:B------:R-:W4:Y:S04]  /*4dbe0*/  LDL.LU R50, [R1+0x2ab4] ;  /* 0x002ab40001327983 */ /* 0x000f280000300800 */
[----:B------:R-:W4:Y:S01]  /*4dbf0*/  LDL.LU R51, [R1+0x2ab0] ;  /* 0x002ab00001337983 */ /* 0x000f220000300800 */
[C---:B--2---:R-:W-:Y:S08]  /*4dc00*/  HMMA.16816.F32 R56, R36.reuse, R24, R56 ;  /* 0x000000182438723c */ /* 0x044ff00000001838 */
[C---:B---3--:R-:W-:Y:S08]  /*4dc10*/  HMMA.16816.F32 R52, R36.reuse, R28, R52 ;  /* 0x0000001c2434723c */ /* 0x048ff00000001834 */
[C---:B----4-:R-:W-:Y:S08]  /*4dc20*/  HMMA.16816.F32 R48, R36.reuse, R32, R48 ;  /* 0x000000202430723c */ /* 0x050ff00000001830 */
[----:B------:R-:W-:Y:S01]  /*4dc30*/  HMMA.16816.F32 R8, R36, R4, R8 ;  /* 0x000000042408723c */ /* 0x000fe20000001808 */
[----:B------:R-:W-:Y:S04]  /*4dc40*/  STL.64 [R1+0x2758], R58 ;  /* 0x0027583a01007387 */ /* 0x000fe80000100a00 */
[----:B------:R0:W-:Y:S02]  /*4dc50*/  STL.64 [R1+0x2750], R56 ;  /* 0x0027503801007387 */ /* 0x0001e40000100a00 */
[----:B0-----:R-:W-:-:S02]  /*4dc60*/  IMAD.MOV.U32 R56, RZ, RZ, R2 ;  /* 0x000000ffff387224 */ /* 0x001fc400078e0002 */
[----:B------:R-:W-:Y:S01]  /*4dc70*/  IMAD.MOV.U32 R57, RZ, RZ, R3 ;  /* 0x000000ffff397224 */ /* 0x000fe200078e0003 */
[----:B------:R-:W2:Y:S04]  /*4dc80*/  LDL.LU R2, [R1+0x2aac] ;  /* 0x002aac0001027983 */ /* 0x000ea80000300800 */
[----:B------:R-:W3:Y:S04]  /*4dc90*/  LDL.LU R3, [R1+0x2aa8] ;  /* 0x002aa80001037983 */ /* 0x000ee80000300800 */
[----:B------:R-:W-:Y:S04]  /*4dca0*/  STL.64 [R1+0x2768], R54 ;  /* 0x0027683601007387 */ /* 0x000fe80000100a00 */
[----:B------:R0:W-:Y:S04]  /*4dcb0*/  STL.64 [R1+0x2760], R52 ;  /* 0x0027603401007387 */ /* 0x0001e80000100a00 */
[----:B0-----:R-:W4:Y:S04]  /*4dcc0*/  LDL.LU.64 R52, [R1+0x110] ;  /* 0x0001100001347983 */ /* 0x001f280000300a00 */
[----:B------:R-:W2:Y:S04]  /*4dcd0*/  LDL.64 R54, [R1+0x118] ;  /* 0x0001180001367983 */ /* 0x000ea80000100a00 */
[----:B------:R-:W-:Y:S04]  /*4dce0*/  STL.64 [R1+0x2778], R50 ;  /* 0x0027783201007387 */ /* 0x000fe80000100a00 */
[----:B------:R0:W-:Y:S04]  /*4dcf0*/  STL.64 [R1+0x2770], R48 ;  /* 0x0027703001007387 */ /* 0x0001e80000100a00 */
[----:B0-----:R-:W2:Y:S04]  /*4dd00*/  LDL.LU.64 R48, [R1+0x50] ;  /* 0x0000500001307983 */ /* 0x001ea80000300a00 */
[----:B------:R-:W2:Y:S04]  /*4dd10*/  LDL.LU.64 R50, [R1+0x58] ;  /* 0x0000580001327983 */ /* 0x000ea80000300a00 */
[----:B------:R0:W-:Y:S04]  /*4dd20*/  STL.64 [R1+0x420], R8 ;  /* 0x0004200801007387 */ /* 0x0001e80000100a00 */
[----:B------:R1:W-:Y:S04]  /*4dd30*/  STL.64 [R1+0x428], R10 ;  /* 0x0004280a01007387 */ /* 0x0003e80000100a00 */
[----:B0-----:R-:W1:Y:S02]  /*4dd40*/  LDL.LU.64 R8, [R1+0x2aa0] ;  /* 0x002aa00001087983 */ /* 0x001e640000300a00 */
[----:B-1----:R-:W-:Y:S02]  /*4dd50*/  HMMA.16816.F32 R8, R36, R8, R20 ;  /* 0x000000082408723c */ /* 0x002fe40000001814 */
[----:B------:R-:W2:Y:S04]  /*4dd60*/  LDL.LU.64 R22, [R1+0x2a98] ;  /* 0x002a980001167983 */ /* 0x000ea80000300a00 */
[----:B------:R-:W2:-:S13]  /*4dd70*/  LDL.LU.64 R20, [R1+0x2a90] ;  /* 0x002a900001147983 */ /* 0x000e9a0000300a00 */
[----:B------:R0:W-:Y:S04]  /*4dd80*/  STL.64 [R1+0x5e0], R8 ;  /* 0x0005e00801007387 */ /* 0x0001e80000100a00 */
[----:B------:R2:W-:Y:S04]  /*4dd90*/  STL.64 [R1+0x5e8], R10 ;  /* 0x0005e80a01007387 */ /* 0x0005e80000100a00 */
[----:B0-----:R-:W2:Y:S02]  /*4dda0*/  LDL.LU.64 R8, [R1+0x2a88] ;  /* 0x002a880001087983 */ /* 0x001ea40000300a00 */
[----:B--2---:R-:W-:Y:S02]  /*4ddb0*/  HMMA.16816.F32 R8, R36, R8, R20 ;  /* 0x000000082408723c */ /* 0x004fe40000001814 */
        /* <DEDUP_REMOVED lines=10> */
[----:B0-----:R-:W2:Y:S01]  /*4de60*/  LDL.LU.64 R8, [R1+0x2a58] ;  /* 0x002a580001087983 */ /* 0x001ea20000300a00 */
[C---:B----4-:R-:W-:Y:S08]  /*4de70*/  HMMA.16816.F32 R44, R36.reuse, R52, R44 ;  /* 0x00000034242c723c */ /* 0x050ff0000000182c */
[----:B--2---:R-:W-:Y:S01]  /*4de80*/  HMMA.16816.F32 R8, R36, R8, R20 ;  /* 0x000000082408723c */ /* 0x004fe20000001814 */
[----:B------:R-:W2:-:S15]  /*4de90*/  LDL.LU.64 R22, [R1+0x2a50] ;  /* 0x002a500001167983 */ /* 0x000e9e0000300a00 */
[----:B------:R-:W-:-:S03]  /*4dea0*/  NOP ;  /* 0x0000000000007918 */ /* 0x000fc60000000000 */
[----:B------:R-:W-:Y:S04]  /*4deb0*/  STL.64 [R1+0x5b0], R8 ;  /* 0x0005b00801007387 */ /* 0x000fe80000100a00 */
[----:B------:R0:W-:Y:S04]  /*4dec0*/  STL.64 [R1+0x5b8], R10 ;  /* 0x0005b80a01007387 */ /* 0x0001e80000100a00 */
[----:B0-----:R-:W4:Y:S04]  /*4ded0*/  LDL.LU.64 R10, [R1+0x2a48] ;  /* 0x002a4800010a7983 */ /* 0x001f280000300a00 */
[----:B------:R-:W-:Y:S04]  /*4dee0*/  STL.64 [R1+0x5a0], R44 ;  /* 0x0005a02c01007387 */ /* 0x000fe80000100a00 */
[----:B------:R0:W-:Y:S04]  /*4def0*/  STL.64 [R1+0x5a8], R46 ;  /* 0x0005a82e01007387 */ /* 0x0001e80000100a00 */
[----:B0-----:R-:W2:Y:S04]  /*4df00*/  LDL.LU.64 R46, [R1+0x2a40] ;  /* 0x002a4000012e7983 */ /* 0x001ea80000300a00 */
[----:B------:R-:W2:Y:S04]  /*4df10*/  LDL.LU.64 R44, [R1+0x2a38] ;  /* 0x002a3800012c7983 */ /* 0x000ea80000300a00 */
[----:B------:R0:W-:Y:S04]  /*4df20*/  STL.64 [R1+0x2980], R54 ;  /* 0x0029803601007387 */ /* 0x0001e80000100a00 */
[----:B------:R-:W4:Y:S01]  /*4df30*/  LDL.LU R52, [R1+0x3d0] ;  /* 0x0003d00001347983 */ /* 0x000f220000300800 */
[----:B---3--:R-:W-:-:S02]  /*4df40*/  IMAD.MOV.U32 R53, RZ, RZ, R3 ;  /* 0x000000ffff357224 */ /* 0x008fc400078e0003 */
[----:B0-----:R-:W-:Y:S02]  /*4df50*/  IMAD.MOV.U32 R54, RZ, RZ, R2 ;  /* 0x000000ffff367224 */ /* 0x001fe400078e0002 */
[----:B------:R-:W-:Y:S01]  /*4df60*/  IMAD.MOV.U32 R55, RZ, RZ, R0 ;  /* 0x000000ffff377224 */ /* 0x000fe200078e0000 */
[----:B------:R-:W-:Y:S01]  /*4df70*/  HMMA.16816.F32 R12, R36, R12, R16 ;  /* 0x0000000c240c723c */ /* 0x000fe20000001810 */
[----:B------:R-:W-:Y:S02]  /*4df80*/  IMAD.MOV.U32 R58, RZ, RZ, R60 ;  /* 0x000000ffff3a7224 */ /* 0x000fe400078e003c */
[----:B------:R-:W-:-:S05]  /*4df90*/  IMAD.MOV.U32 R59, RZ, RZ, R30 ;  /* 0x000000ffff3b7224 */ /* 0x000fca00078e001e */
[C---:B--2---:R-:W-:Y:S08]  /*4dfa0*/  HMMA.16816.F32 R40, R36.reuse, R44, R40 ;  /* 0x0000002c2428723c */ /* 0x044ff00000001828 */
[----:B----4-:R-:W-:Y:S11]  /*4dfb0*/  HMMA.16816.F32 R52, R36, R56, R52 ;  /* 0x000000382434723c */ /* 0x010ff60000001834 */
[----:B------:R0:W-:Y:S01]  /*4dfc0*/  STL [R1+0x590], R40 ;  /* 0x0005902801007387 */ /* 0x0001e20000100800 */
[----:B------:R-:W-:-:S02]  /*4dfd0*/  IMAD.MOV.U32 R3, RZ, RZ, R41 ;  /* 0x000000ffff037224 */ /* 0x000fc400078e0029 */
[----:B------:R-:W-:Y:S02]  /*4dfe0*/  IMAD.MOV.U32 R0, RZ, RZ, R43 ;  /* 0x000000ffff007224 */ /* 0x000fe400078e002b */
[----:B------:R-:W-:-:S03]  /*4dff0*/  IMAD.MOV.U32 R2, RZ, RZ, R42 ;  /* 0x000000ffff027224 */ /* 0x000fc600078e002a */
[----:B------:R-:W-:Y:S01]  /*4e000*/  MOV R4, R55 ;  /* 0x0000003700047202 */ /* 0x000fe20000000f00 */
[----:B------:R-:W-:Y:S01]  /*4e010*/  IMAD.MOV.U32 R5, RZ, RZ, R54 ;  /* 0x000000ffff057224 */ /* 0x000fe200078e0036 */
[----:B0-----:R-:W2:Y:S04]  /*4e020*/  LDL.LU R40, [R1+0x240] ;  /* 0x0002400001287983 */ /* 0x001ea80000300800 */
[----:B------:R-:W2:Y:S04]  /*4e030*/  LDL.LU R41, [R1+0x244] ;  /* 0x0002440001297983 */ /* 0x000ea80000300800 */
[----:B------:R-:W2:Y:S04]  /*4e040*/  LDL.LU R42, [R1+0x248] ;  /* 0x00024800012a7983 */ /* 0x000ea80000300800 */
[----:B------:R-:W2:Y:S04]  /*4e050*/  LDL.LU R43, [R1+0x24c] ;  /* 0x00024c00012b7983 */ /* 0x000ea80000300800 */
[----:B------:R0:W-:Y:S04]  /*4e060*/  STL.64 [R1+0x2988], R46 ;  /* 0x0029882e01007387 */ /* 0x0001e80000100a00 */
[----:B------:R1:W-:Y:S04]  /*4e070*/  STL [R1+0x2738], R0 ;  /* 0x0027380001007387 */ /* 0x0003e80000100800 */
[----:B------:R-:W-:Y:S04]  /*4e080*/  STL [R1+0x2734], R2 ;  /* 0x0027340201007387 */ /* 0x000fe80000100800 */
[----:B------:R-:W-:Y:S04]  /*4e090*/  STL [R1+0x2730], R3 ;  /* 0x0027300301007387 */ /* 0x000fe80000100800 */
[----:B------:R3:W-:Y:S04]  /*4e0a0*/  STL.64 [R1+0x580], R52 ;  /* 0x0005803401007387 */ /* 0x0007e80000100a00 */
[----:B------:R4:W-:Y:S04]  /*4e0b0*/  STL [R1+0x2740], R4 ;  /* 0x0027400401007387 */ /* 0x0009e80000100800 */
[----:B------:R0:W-:Y:S04]  /*4e0c0*/  STL [R1+0x273c], R5 ;  /* 0x00273c0501007387 */ /* 0x0001e80000100800 */
[----:B------:R-:W-:Y:S04]  /*4e0d0*/  STL.64 [R1+0x570], R12 ;  /* 0x0005700c01007387 */ /* 0x000fe80000100a00 */
[----:B------:R-:W-:Y:S04]  /*4e0e0*/  STL [R1+0x578], R14 ;  /* 0x0005780e01007387 */ /* 0x000fe80000100800 */
[----:B------:R-:W2:Y:S04]  /*4e0f0*/  LDL.LU R44, [R1+0x1f0] ;  /* 0x0001f000012c7983 */ /* 0x000ea80000300800 */
[----:B------:R-:W2:Y:S01]  /*4e100*/  LDL.LU R45, [R1+0x1f4] ;  /* 0x0001f400012d7983 */ /* 0x000ea20000300800 */
[----:B0-----:R-:W-:-:S03]  /*4e110*/  IMAD.MOV.U32 R47, RZ, RZ, R31 ;  /* 0x000000ffff2f7224 */ /* 0x001fc600078e001f */
[----:B------:R-:W2:Y:S04]  /*4e120*/  LDL.LU R46, [R1+0x1f8] ;  /* 0x0001f800012e7983 */ /* 0x000ea80000300800 */
[----:B------:R-:W2:Y:S04]  /*4e130*/  LDL.LU R31, [R1+0x2a30] ;  /* 0x002a3000011f7983 */ /* 0x000ea80000300800 */
[----:B------:R-:W2:Y:S04]  /*4e140*/  LDL.LU R16, [R1+0x230] ;  /* 0x0002300001107983 */ /* 0x000ea80000300800 */
[----:B------:R-:W2:Y:S04]  /*4e150*/  LDL.LU R17, [R1+0x234] ;  /* 0x0002340001117983 */ /* 0x000ea80000300800 */
[----:B------:R-:W2:Y:S04]  /*4e160*/  LDL.LU R18, [R1+0x238] ;  /* 0x0002380001127983 */ /* 0x000ea80000300800 */
[----:B------:R-:W2:Y:S01]  /*4e170*/  LDL.LU R19, [R1+0x23c] ;  /* 0x00023c0001137983 */ /* 0x000ea20000300800 */
[----:B------:R-:W-:-:S02]  /*4e180*/  IMAD.MOV.U32 R56, RZ, RZ, R11 ;  /* 0x000000ffff387224 */ /* 0x000fc400078e000b */
[----:B------:R-:W-:Y:S01]  /*4e190*/  IMAD.MOV.U32 R57, RZ, RZ, R10 ;  /* 0x000000ffff397224 */ /* 0x000fe200078e000a */
[----:B------:R-:W2:Y:S04]  /*4e1a0*/  LDL.LU R11, [R1+0x2a2c] ;  /* 0x002a2c00010b7983 */ /* 0x000ea80000300800 */
[----:B------:R-:W2:Y:S04]  /*4e1b0*/  LDL.LU R10, [R1+0x2a28] ;  /* 0x002a2800010a7983 */ /* 0x000ea80000300800 */
[----:B------:R-:W2:Y:S04]  /*4e1c0*/  LDL.LU R60, [R1+0x2a24] ;  /* 0x002a2400013c7983 */ /* 0x000ea80000300800 */
[----:B------:R-:W4:Y:S01]  /*4e1d0*/  LDL.LU R30, [R1+0x2a20] ;  /* 0x002a2000011e7983 */ /* 0x000f220000300800 */
[----:B-1----:R-:W-:-:S02]  /*4e1e0*/  IMAD.MOV.U32 R0, RZ, RZ, R15 ;  /* 0x000000ffff007224 */ /* 0x002fc400078e000f */
[----:B---3--:R-:W-:Y:S02]  /*4e1f0*/  IMAD.MOV.U32 R52, RZ, RZ, R27 ;  /* 0x000000ffff347224 */ /* 0x008fe400078e001b */
[----:B------:R-:W-:Y:S01]  /*4e200*/  IMAD.MOV.U32 R53, RZ, RZ, R23 ;  /* 0x000000ffff357224 */ /* 0x000fe200078e0017 */
[----:B------:R-:W3:Y:S04]  /*4e210*/  LDL.LU R27, [R1+0x2a1c] ;  /* 0x002a1c00011b7983 */ /* 0x000ee80000300800 */
[----:B------:R-:W3:Y:S01]  /*4e220*/  LDL.LU R23, [R1+0x2a18] ;  /* 0x002a180001177983 */ /* 0x000ee20000300800 */
[----:B------:R-:W-:Y:S02]  /*4e230*/  IMAD.MOV.U32 R54, RZ, RZ, R22 ;  /* 0x000000ffff367224 */ /* 0x000fe400078e0016 */
[----:B------:R-:W-:Y:S01]  /*4e240*/  IMAD.MOV.U32 R55, RZ, RZ, R26 ;  /* 0x000000ffff377224 */ /* 0x000fe200078e001a */
[----:B------:R-:W3:Y:S04]  /*4e250*/  LDL.LU R22, [R1+0x2a14] ;  /* 0x002a140001167983 */ /* 0x000ee80000300800 */
[----:B------:R-:W3:Y:S04]  /*4e260*/  LDL.LU R26, [R1+0x2a10] ;  /* 0x002a1000011a7983 */ /* 0x000ee80000300800 */
[----:B------:R-:W-:Y:S04]  /*4e270*/  STL [R1+0x2744], R0 ;  /* 0x0027440001007387 */ /* 0x000fe80000100800 */
[----:B--2---:R-:W0:Y:S01]  /*4e280*/  LDSM.16.MT88.4 R12, [R60+UR5+0xa800] ;  /* 0x00a800053c0c783b */ /* 0x004e220008004200 */
[----:B------:R-:W-:-:S15]  /*4e290*/  HMMA.16816.F32 R36, R36, R48, R40 ;  /* 0x000000302424723c */ /* 0x000fde0000001828 */
[----:B------:R-:W-:-:S04]  /*4e2a0*/  NOP ;  /* 0x0000000000007918 */ /* 0x000fc80000000000 */
[----:B----4-:R-:W-:Y:S01]  /*4e2b0*/  IMAD.MOV.U32 R4, RZ, RZ, R36 ;  /* 0x000000ffff047224 */ /* 0x010fe200078e0024 */
[----:B------:R-:W-:Y:S01]  /*4e2c0*/  MOV R5, R37 ;  /* 0x0000002500057202 */ /* 0x000fe20000000f00 */
[----:B------:R-:W-:Y:S02]  /*4e2d0*/  IMAD.MOV.U32 R36, RZ, RZ, R30 ;  /* 0x000000ffff247224 */ /* 0x000fe400078e001e */
[----:B------:R-:W-:Y:S02]  /*4e2e0*/  IMAD.MOV.U32 R21, RZ, RZ, R38 ;  /* 0x000000ffff157224 */ /* 0x000fe400078e0026 */
[----:B------:R-:W-:Y:S02]  /*4e2f0*/  IMAD.MOV.U32 R37, RZ, RZ, R10 ;  /* 0x000000ffff257224 */ /* 0x000fe400078e000a */
[----:B------:R-:W-:Y:S01]  /*4e300*/  IMAD.MOV.U32 R38, RZ, RZ, R11 ;  /* 0x000000ffff267224 */ /* 0x000fe200078e000b */
[----:B0-----:R-:W-:Y:S04]  /*4e310*/  STL.64 [R1+0x2978], R14 ;  /* 0x0029780e01007387 */ /* 0x001fe80000100a00 */
[----:B------:R0:W-:Y:S02]  /*4e320*/  STL.64 [R1+0x2970], R12 ;  /* 0x0029700c01007387 */ /* 0x0001e40000100a00 */
[----:B0-----:R-:W-:-:S02]  /*4e330*/  IMAD.MOV.U32 R12, RZ, RZ, R6 ;  /* 0x000000ffff0c7224 */ /* 0x001fc400078e0006 */
[----:B------:R-:W-:Y:S01]  /*4e340*/  IMAD.MOV.U32 R13, RZ, RZ, R7 ;  /* 0x000000ffff0d7224 */ /* 0x000fe200078e0007 */
[----:B------:R-:W2:Y:S04]  /*4e350*/  LDL.LU R6, [R1+0x2a0c] ;  /* 0x002a0c0001067983 */ /* 0x000ea80000300800 */
[----:B------:R-:W2:Y:S01]  /*4e360*/  LDL.LU R7, [R1+0x2a08] ;  /* 0x002a080001077983 */ /* 0x000ea20000300800 */
[----:B------:R-:W-:Y:S02]  /*4e370*/  IMAD.MOV.U32 R14, RZ, RZ, R34 ;  /* 0x000000ffff0e7224 */ /* 0x000fe400078e0022 */
[----:B------:R-:W-:Y:S01]  /*4e380*/  IMAD.MOV.U32 R15, RZ, RZ, R35 ;  /* 0x000000ffff0f7224 */ /* 0x000fe200078e0023 */
[----:B------:R-:W4:Y:S04]  /*4e390*/  LDL.LU R34, [R1+0x2a04] ;  /* 0x002a040001227983 */ /* 0x000f280000300800 */
[----:B------:R-:W4:Y:S04]  /*4e3a0*/  LDL.LU R35, [R1+0x2a00] ;  /* 0x002a000001237983 */ /* 0x000f280000300800 */
[----:B------:R-:W-:Y:S04]  /*4e3b0*/  STL [R1+0x2748], R60 ;  /* 0x0027483c01007387 */ /* 0x000fe80000100800 */
[----:B------:R-:W2:Y:S04]  /*4e3c0*/  LDL.LU.64 R42, [R1+0x29f8] ;  /* 0x0029f800012a7983 */ /* 0x000ea80000300a00 */
[----:B------:R-:W2:Y:S04]  /*4e3d0*/  LDL.LU.64 R40, [R1+0x29f0] ;  /* 0x0029f00001287983 */ /* 0x000ea80000300a00 */
[----:B------:R-:W2:Y:S04]  /*4e3e0*/  LDL.LU R30, [R1+0x29ec] ;  /* 0x0029ec00011e7983 */ /* 0x000ea80000300800 */
[----:B------:R-:W2:Y:S04]  /*4e3f0*/  LDL.LU R10, [R1+0x29e8] ;  /* 0x0029e800010a7983 */ /* 0x000ea80000300800 */
[----:B------:R-:W2:Y:S01]  /*4e400*/  LDL.LU R11, [R1+0x29e4] ;  /* 0x0029e400010b7983 */ /* 0x000ea20000300800 */
[----:B------:R-:W-:-:S02]  /*4e410*/  IMAD.MOV.U32 R20, RZ, RZ, R39 ;  /* 0x000000ffff147224 */ /* 0x000fc400078e0027 */
[----:B------:R-:W-:Y:S02]  /*4e420*/  IMAD.MOV.U32 R39, RZ, RZ, R31 ;  /* 0x000000ffff277224 */ /* 0x000fe400078e001f */
[----:B---3--:R-:W-:Y:S01]  /*4e430*/  IMAD.MOV.U32 R48, RZ, RZ, R26 ;  /* 0x000000ffff307224 */ /* 0x008fe200078e001a */
[----:B------:R-:W3:Y:S04]  /*4e440*/  LDL.LU R31, [R1+0x29e0] ;  /* 0x0029e000011f7983 */ /* 0x000ee80000300800 */
[----:B------:R0:W-:Y:S04]  /*4e450*/  STL.64 [R1+0x2990], R50 ;  /* 0x0029903201007387 */ /* 0x0001e80000100a00 */
[----:B------:R-:W3:Y:S01]  /*4e460*/  LDL.LU R26, [R1+0x29dc] ;  /* 0x0029dc00011a7983 */ /* 0x000ee20000300800 */
[----:B------:R-:W-:-:S03]  /*4e470*/  IMAD.MOV.U32 R49, RZ, RZ, R22 ;  /* 0x000000ffff317224 */ /* 0x000fc600078e0016 */
[----:B------:R-:W3:Y:S01]  /*4e480*/  LDL.LU R22, [R1+0x29d8] ;  /* 0x0029d80001167983 */ /* 0x000ee20000300800 */
[----:B0-----:R-:W-:Y:S02]  /*4e490*/  IMAD.MOV.U32 R50, RZ, RZ, R23 ;  /* 0x000000ffff327224 */ /* 0x001fe400078e0017 */
[----:B------:R-:W-:Y:S01]  /*4e4a0*/  IMAD.MOV.U32 R51, RZ, RZ, R27 ;  /* 0x000000ffff337224 */ /* 0x000fe200078e001b */
[----:B------:R-:W3:Y:S04]  /*4e4b0*/  LDL.LU R23, [R1+0x29d4] ;  /* 0x0029d40001177983 */ /* 0x000ee80000300800 */
[----:B------:R-:W3:Y:S01]  /*4e4c0*/  LDL.LU R27, [R1+0x29d0] ;  /* 0x0029d000011b7983 */ /* 0x000ee20000300800 */
[----:B--2---:R-:W-:-:S15]  /*4e4d0*/  HMMA.16816.F32 R16, R40, R10, R16 ;  /* 0x0000000a2810723c */ /* 0x004fde0000001810 */
[----:B------:R-:W-:-:S04]  /*4e4e0*/  NOP ;  /* 0x0000000000007918 */ /* 0x000fc80000000000 */
[----:B------:R-:W-:Y:S02]  /*4e4f0*/  IMAD.MOV.U32 R29, RZ, RZ, R18 ;  /* 0x000000ffff1d7224 */ /* 0x000fe400078e0012 */
[----:B------:R-:W-:Y:S02]  /*4e500*/  IMAD.MOV.U32 R28, RZ, RZ, R19 ;  /* 0x000000ffff1c7224 */ /* 0x000fe400078e0013 */
[----:B------:R-:W2:Y:S04]  /*4e510*/  LDL.LU.64 R18, [R1+0x29c8] ;  /* 0x0029c80001127983 */ /* 0x000ea80000300a00 */
[----:B------:R0:W-:Y:S01]  /*4e520*/  STL.64 [R1+0x2998], R10 ;  /* 0x0029980a01007387 */ /* 0x0001e20000100a00 */
[C---:B---3--:R-:W-:Y:S08]  /*4e530*/  HMMA.16816.F32 R12, R40.reuse, R26, R12 ;  /* 0x0000001a280c723c */ /* 0x048ff0000000180c */
[C---:B0-----:R-:W-:Y:S08]  /*4e540*/  HMMA.16816.F32 R8, R40.reuse, R22, R36 ;  /* 0x000000162808723c */ /* 0x041ff00000001824 */
[----:B--2---:R-:W-:Y:S01]  /*4e550*/  HMMA.16816.F32 R48, R40, R18, R48 ;  /* 0x000000122830723c */ /* 0x004fe20000001830 */
[----:B------:R-:W-:-:S15]  /*4e560*/  STL.64 [R1+0x29a0], R18 ;  /* 0x0029a01201007387 */ /* 0x000fde0000100a00 */
[----:B------:R-:W-:-:S03]  /*4e570*/  NOP ;  /* 0x0000000000007918 */ /* 0x000fc60000000000 */
[----:B------:R-:W-:Y:S04]  /*4e580*/  STL.64 [R1+0x400], R48 ;  /* 0x0004003001007387 */ /* 0x000fe80000100a00 */
        /* <DEDUP_REMOVED lines=13> */
[----:B----4-:R-:W-:Y:S02]  /*4e660*/  HMMA.16816.F32 R12, R40, R34, R52 ;  /* 0x00000022280c723c */ /* 0x010fe40000001834 */
[----:B------:R-:W-:-:S15]  /*4e670*/  STL.64 [R1+0x2928], R34 ;  /* 0x0029282201007387 */ /* 0x000fde0000100a00 */
[----:B------:R-:W-:Y:S02]  /*4e680*/  NOP ;  /* 0x0000000000007918 */ /* 0x000fe40000000000 */
[----:B------:R-:W-:Y:S04]  /*4e690*/  STL.64 [R1+0x3c0], R12 ;  /* 0x0003c00c01007387 */ /* 0x000fe80000100a00 */
[----:B------:R0:W-:Y:S02]  /*4e6a0*/  STL.64 [R1+0x3c8], R14 ;  /* 0x0003c80e01007387 */ /* 0x0001e40000100a00 */
[----:B0-----:R-:W-:Y:S02]  /*4e6b0*/  HMMA.16816.F32 R12, R40, R6, R56 ;  /* 0x00000006280c723c */ /* 0x001fe40000001838 */
[----:B------:R-:W-:Y:S04]  /*4e6c0*/  STL.64 [R1+0x2920], R6 ;  /* 0x0029200601007387 */ /* 0x000fe80000100a00 */
[----:B------:R0:W-:-:S13]  /*4e6d0*/  STL.64 [R1+0x2918], R4 ;  /* 0x0029180401007387 */ /* 0x0001da0000100a00 */
[----:B------:R-:W-:Y:S04]  /*4e6e0*/  STL.64 [R1+0x560], R12 ;  /* 0x0005600c01007387 */ /* 0x000fe80000100a00 */
[----:B------:R-:W-:Y:S04]  /*4e6f0*/  STL.64 [R1+0x568], R14 ;  /* 0x0005680e01007387 */ /* 0x000fe80000100a00 */
[----:B------:R-:W2:Y:S04]  /*4e700*/  LDL.LU R44, [R1+0x380] ;  /* 0x00038000012c7983 */ /* 0x000ea80000300800 */
[----:B------:R-:W2:Y:S04]  /*4e710*/  LDL.LU R45, [R1+0x384] ;  /* 0x00038400012d7983 */ /* 0x000ea80000300800 */
[----:B------:R-:W3:Y:S04]  /*4e720*/  LDL.LU R46, [R1+0x388] ;  /* 0x00038800012e7983 */ /* 0x000ee80000300800 */
[----:B------:R-:W3:Y:S04]  /*4e730*/  LDL.LU R47, [R1+0x38c] ;  /* 0x00038c00012f7983 */ /* 0x000ee80000300800 */
[----:B---3--:R-:W-:Y:S04]  /*4e740*/  STL.64 [R1+0x29b0], R46 ;  /* 0x0029b02e01007387 */ /* 0x008fe80000100a00 */
[----:B--2---:R-:W-:Y:S04]  /*4e750*/  STL.64 [R1+0x29a8], R44 ;  /* 0x0029a82c01007387 */ /* 0x004fe80000100a00 */
[----:B0-----:R-:W2:Y:S04]  /*4e760*/  LDL.LU R4, [R1+0x3a0] ;  /* 0x0003a00001047983 */ /* 0x001ea80000300800 */
[----:B------:R-:W2:Y:S04]  /*4e770*/  LDL.LU R5, [R1+0x3a4] ;  /* 0x0003a40001057983 */ /* 0x000ea80000300800 */
[----:B------:R-:W3:Y:S04]  /*4e780*/  LDL.LU R6, [R1+0x3a8] ;  /* 0x0003a80001067983 */ /* 0x000ee80000300800 */
[----:B------:R-:W3:Y:S01]  /*4e790*/  LDL.LU R7, [R1+0x3ac] ;  /* 0x0003ac0001077983 */ /* 0x000ee20000300800 */
[----:B------:R-:W0:Y:S01]  /*4e7a0*/  S2R R8, SR_TID.X ;  /* 0x0000000000087919 */ /* 0x000e220000002100 */
[----:B------:R-:W-:Y:S01]  /*4e7b0*/  IMAD.MOV.U32 R0, RZ, RZ, R17 ;  /* 0x000000ffff007224 */ /* 0x000fe200078e0011 */
[C---:B0-----:R-:W-:Y:S01]  /*4e7c0*/  LOP3.LUT R9, R8.reuse, 0x7, RZ, 0xc0, !PT ;  /* 0x0000000708097812 */ /* 0x041fe200078ec0ff */
[C---:B------:R-:W-:Y:S01]  /*4e7d0*/  IMAD.SHL.U32 R17, R8.reuse, 0x2, RZ ;  /* 0x0000000208117824 */ /* 0x040fe200078e00ff */
[----:B---3--:R-:W-:Y:S04]  /*4e7e0*/  STL.64 [R1+0x29c0], R6 ;  /* 0x0029c00601007387 */ /* 0x008fe80000100a00 */
[----:B--2---:R0:W-:Y:S04]  /*4e7f0*/  STL.64 [R1+0x29b8], R4 ;  /* 0x0029b80401007387 */ /* 0x0041e80000100a00 */
[----:B0-----:R-:W2:Y:S04]  /*4e800*/  LDL.LU R4, [R1+0x3b0] ;  /* 0x0003b00001047983 */ /* 0x001ea80000300800 */
[----:B------:R-:W2:Y:S04]  /*4e810*/  LDL.LU R5, [R1+0x3b4] ;  /* 0x0003b40001057983 */ /* 0x000ea80000300800 */
[----:B------:R-:W2:Y:S04]  /*4e820*/  LDL.LU R6, [R1+0x3b8] ;  /* 0x0003b80001067983 */ /* 0x000ea80000300800 */
[----:B------:R-:W2:Y:S04]  /*4e830*/  LDL.LU R7, [R1+0x3bc] ;  /* 0x0003bc0001077983 */ /* 0x000ea80000300800 */
[----:B------:R-:W2:Y:S01]  /*4e840*/  LDL.64 R46, [R1+0x158] ;  /* 0x00015800012e7983 */ /* 0x000ea20000100a00 */
[----:B------:R-:W-:Y:S01]  /*4e850*/  IMAD R9, R9, 0x90, RZ ;  /* 0x0000009009097824 */ /* 0x000fe200078e02ff */
[----:B------:R-:W-:-:S02]  /*4e860*/  SHF.L.U32 R8, R8, 0x6, RZ ;  /* 0x0000000608087819 */ /* 0x000fc400000006ff */
[----:B------:R-:W3:Y:S02]  /*4e870*/  LDL.64 R18, [R1+0x148] ;  /* 0x0001480001127983 */ /* 0x000ee40000100a00 */
[----:B------:R-:W-:-:S04]  /*4e880*/  LOP3.LUT R9, R9, 0x10, R17, 0x78, !PT ;  /* 0x0000001009097812 */ /* 0x000fc800078e7811 */
[----:B------:R-:W-:Y:S02]  /*4e890*/  LOP3.LUT R9, R9, 0x400, R8, 0xf8, !PT ;  /* 0x0000040009097812 */ /* 0x000fe400078ef808 */
[----:B------:R-:W4:Y:S02]  /*4e8a0*/  LDL.LU R8, [R1+0x390] ;  /* 0x0003900001087983 */ /* 0x000f240000300800 */
[----:B------:R-:W-:-:S05]  /*4e8b0*/  LOP3.LUT R9, R9, 0x40, RZ, 0x3c, !PT ;  /* 0x0000004009097812 */ /* 0x000fca00078e3cff */
[----:B------:R0:W1:Y:S04]  /*4e8c0*/  LDSM.16.MT88.4 R36, [R9+UR5+0xa800] ;  /* 0x00a800050924783b */ /* 0x0000680008004200 */
[----:B0-----:R-:W4:Y:S04]  /*4e8d0*/  LDL.LU R9, [R1+0x394] ;  /* 0x0003940001097983 */ /* 0x001f280000300800 */
[----:B------:R-:W4:Y:S04]  /*4e8e0*/  LDL.LU R10, [R1+0x398] ;  /* 0x00039800010a7983 */ /* 0x000f280000300800 */
[----:B------:R-:W4:Y:S04]  /*4e8f0*/  LDL.LU R11, [R1+0x39c] ;  /* 0x00039c00010b7983 */ /* 0x000f280000300800 */
[----:B------:R-:W4:Y:S04]  /*4e900*/  LDL.64 R50, [R1+0x138] ;  /* 0x0001380001327983 */ /* 0x000f280000100a00 */
[----:B------:R-:W3:Y:S04]  /*4e910*/  LDL.64 R54, [R1+0x128] ;  /* 0x0001280001367983 */ /* 0x000ee80000100a00 */
        /* <DEDUP_REMOVED lines=21> */
[----:B-1----:R0:W-:Y:S04]  /*4ea70*/  STL.64 [R1+0x2850], R38 ;  /* 0x0028502601007387 */ /* 0x0021e80000100a00 */
[----:B------:R-:W-:Y:S04]  /*4ea80*/  STL.64 [R1+0x2848], R36 ;  /* 0x0028482401007387 */ /* 0x000fe80000100a00 */
[----:B0-----:R-:W3:Y:S01]  /*4ea90*/  LDL.64 R38, [R1+0xf8] ;  /* 0x0000f80001267983 */ /* 0x001ee20000100a00 */
        /* <DEDUP_REMOVED lines=8> */
[----:B------:R-:W2:Y:S04]  /*4eb20*/  LDL.LU.64 R46, [R1+0x29b0] ;  /* 0x0029b000012e7983 */ /* 0x000ea80000300a00 */
[----:B------:R-:W2:Y:S01]  /*4eb30*/  LDL.LU.64 R44, [R1+0x29a8] ;  /* 0x0029a800012c7983 */ /* 0x000ea20000300a00 */
[----:B----4-:R-:W-:Y:S01]  /*4eb40*/  HMMA.16816.F32 R8, R40, R50, R8 ;  /* 0x000000322808723c */ /* 0x010fe20000001808 */
[----:B------:R-:W-:-:S02]  /*4eb50*/  IMAD.MOV.U32 R60, RZ, RZ, R16 ;  /* 0x000000ffff3c7224 */ /* 0x000fc400078e0010 */
[----:B---3--:R-:W-:Y:S02]  /*4eb60*/  IMAD.MOV.U32 R17, RZ, RZ, R54 ;  /* 0x000000ffff117224 */ /* 0x008fe400078e0036 */
[----:B------:R-:W-:-:S03]  /*4eb70*/  IMAD.MOV.U32 R16, RZ, RZ, R55 ;  /* 0x000000ffff107224 */ /* 0x000fc600078e0037 */
[C---:B--2---:R-:W-:Y:S08]  /*4eb80*/  HMMA.16816.F32 R4, R40.reuse, R18, R4 ;  /* 0x000000122804723c */ /* 0x044ff00000001804 */
[----:B------:R-:W-:Y:S11]  /*4eb90*/  HMMA.16816.F32 R44, R40, R54, R44 ;  /* 0x00000036282c723c */ /* 0x000ff6000000182c */
[----:B------:R0:W-:Y:S04]  /*4eba0*/  STL.64 [R1+0x450], R4 ;  /* 0x0004500401007387 */ /* 0x0001e80000100a00 */
[----:B------:R1:W-:Y:S01]  /*4ebb0*/  STL.64 [R1+0x458], R6 ;  /* 0x0004580601007387 */ /* 0x0003e20000100a00 */
[----:B0-----:R-:W-:-:S02]  /*4ebc0*/  IMAD.MOV.U32 R5, RZ, RZ, R18 ;  /* 0x000000ffff057224 */ /* 0x001fc400078e0012 */
[----:B------:R-:W-:Y:S02]  /*4ebd0*/  IMAD.MOV.U32 R4, RZ, RZ, R19 ;  /* 0x000000ffff047224 */ /* 0x000fe400078e0013 */
[----:B------:R-:W2:Y:S04]  /*4ebe0*/  LDL.LU.64 R18, [R1+0x29a0] ;  /* 0x0029a00001127983 */ /* 0x000ea80000300a00 */
[----:B------:R-:W-:Y:S04]  /*4ebf0*/  STL.64 [R1+0x440], R8 ;  /* 0x0004400801007387 */ /* 0x000fe80000100a00 */
[----:B------:R0:W-:Y:S01]  /*4ec00*/  STL.64 [R1+0x448], R10 ;  /* 0x0004480a01007387 */ /* 0x0001e20000100a00 */
[----:B-1----:R-:W-:-:S02]  /*4ec10*/  IMAD.MOV.U32 R7, RZ, RZ, R50 ;  /* 0x000000ffff077224 */ /* 0x002fc400078e0032 */
[----:B------:R-:W-:Y:S01]  /*4ec20*/  IMAD.MOV.U32 R6, RZ, RZ, R51 ;  /* 0x000000ffff067224 */ /* 0x000fe200078e0033 */
[----:B0-----:R-:W3:Y:S04]  /*4ec30*/  LDL.LU.64 R10, [R1+0x2998] ;  /* 0x00299800010a7983 */ /* 0x001ee80000300a00 */
[----:B------:R-:W4:Y:S04]  /*4ec40*/  LDL.LU.64 R50, [R1+0x2990] ;  /* 0x0029900001327983 */ /* 0x000f280000300a00 */
[----:B------:R-:W-:Y:S04]  /*4ec50*/  STL.64 [R1+0x550], R44 ;  /* 0x0005502c01007387 */ /* 0x000fe80000100a00 */
[----:B------:R0:W-:Y:S04]  /*4ec60*/  STL.64 [R1+0x558], R46 ;  /* 0x0005582e01007387 */ /* 0x0001e80000100a00 */
[----:B0-----:R-:W2:Y:S04]  /*4ec70*/  LDL.LU.64 R46, [R1+0x2988] ;  /* 0x00298800012e7983 */ /* 0x001ea80000300a00 */
[----:B------:R-:W2:Y:S02]  /*4ec80*/  LDL.LU.64 R54, [R1+0x2980] ;  /* 0x0029800001367983 */ /* 0x000ea40000300a00 */
[C---:B--2---:R-:W-:Y:S08]  /*4ec90*/  HMMA.16816.F32 R20, R40.reuse, R54, R20 ;  /* 0x000000362814723c */ /* 0x044ff00000001814 */
[----:B------:R-:W-:Y:S11]  /*4eca0*/  HMMA.16816.F32 R12, R40, R46, R12 ;  /* 0x0000002e280c723c */ /* 0x000ff6000000180c */
[----:B------:R-:W-:Y:S04]  /*4ecb0*/  STL.64 [R1+0x3b0], R20 ;  /* 0x0003b01401007387 */ /* 0x000fe80000100a00 */
[----:B------:R0:W-:Y:S04]  /*4ecc0*/  STL.64 [R1+0x3b8], R22 ;  /* 0x0003b81601007387 */ /* 0x0001e80000100a00 */
[----:B------:R-:W-:Y:S04]  /*4ecd0*/  STL.64 [R1+0x3a0], R12 ;  /* 0x0003a00c01007387 */ /* 0x000fe80000100a00 */
[----:B------:R1:W-:Y:S01]  /*4ece0*/  STL.64 [R1+0x3a8], R14 ;  /* 0x0003a80e01007387 */ /* 0x0003e20000100a00 */
[----:B0-----:R-:W-:-:S02]  /*4ecf0*/  IMAD.MOV.U32 R23, RZ, RZ, R46 ;  /* 0x000000ffff177224 */ /* 0x001fc400078e002e */
[----:B------:R-:W-:Y:S01]  /*4ed00*/  IMAD.MOV.U32 R22, RZ, RZ, R47 ;  /* 0x000000ffff167224 */ /* 0x000fe200078e002f */
[----:B-1----:R-:W3:Y:S04]  /*4ed10*/  LDL.LU.64 R14, [R1+0x2978] ;  /* 0x00297800010e7983 */ /* 0x002ee80000300a00 */
[----:B------:R-:W3:Y:S04]  /*4ed20*/  LDL.LU.64 R12, [R1+0x2970] ;  /* 0x00297000010c7983 */ /* 0x000ee80000300a00 */
[----:B------:R-:W2:Y:S04]  /*4ed30*/  LDL.LU.64 R46, [R1+0x2968] ;  /* 0x00296800012e7983 */ /* 0x000ea80000300a00 */
[----:B------:R-:W2:Y:S01]  /*4ed40*/  LDL.LU.64 R44, [R1+0x2960] ;  /* 0x00296000012c7983 */ /* 0x000ea20000300a00 */
[----:B------:R-:W-:-:S02]  /*4ed50*/  IMAD.MOV.U32 R20, RZ, RZ, R55 ;  /* 0x000000ffff147224 */ /* 0x000fc400078e0037 */
[----:B------:R-:W0:Y:S01]  /*4ed60*/  S2R R55, SR_TID.X ;  /* 0x0000000000377919 */ /* 0x000e220000002100 */
[C---:B------:R-:W-:Y:S08]  /*4ed70*/  HMMA.16816.F32 R32, R40.reuse, R30, R32 ;  /* 0x0000001e2820723c */ /* 0x040ff00000001820 */
[----:B------:R-:W-:Y:S01]  /*4ed80*/  HMMA.16816.F32 R24, R40, R38, R24 ;  /* 0x000000262818723c */ /* 0x000fe20000001818 */
[C---:B0-----:R-:W-:Y:S01]  /*4ed90*/  LOP3.LUT R8, R55.reuse, 0x7, RZ, 0xc0, !PT ;  /* 0x0000000737087812 */ /* 0x041fe200078ec0ff */
[----:B------:R-:W-:-:S02]  /*4eda0*/  IMAD.SHL.U32 R9, R55, 0x40, RZ ;  /* 0x0000004037097824 */ /* 0x000fc400078e00ff */
[----:B------:R-:W-:Y:S02]  /*4edb0*/  IMAD.SHL.U32 R55, R55, 0x2, RZ ;  /* 0x0000000237377824 */ /* 0x000fe400078e00ff */
[----:B------:R-:W-:-:S05]  /*4edc0*/  IMAD R8, R8, 0x90, RZ ;  /* 0x0000009008087824 */ /* 0x000fca00078e02ff */
[----:B------:R-:W-:-:S04]  /*4edd0*/  LOP3.LUT R55, R8, 0x10, R55, 0x78, !PT ;  /* 0x0000001008377812 */ /* 0x000fc800078e7837 */
[----:B------:R-:W-:Y:S01]  /*4ede0*/  LOP3.LUT R55, R55, 0x400, R9, 0xf8, !PT ;  /* 0x0000040037377812 */ /* 0x000fe200078ef809 */
[----:B------:R-:W-:-:S03]  /*4edf0*/  IMAD.MOV.U32 R9, RZ, RZ, R30 ;  /* 0x000000ffff097224 */ /* 0x000fc600078e001e */
[----:B------:R-:W-:Y:S01]  /*4ee00*/  LOP3.LUT R55, R55, 0x60, RZ, 0x3c, !PT ;  /* 0x0000006037377812 */ /* 0x000fe200078e3cff */
[----:B------:R-:W-:Y:S01]  /*4ee10*/  IMAD.MOV.U32 R8, RZ, RZ, R31 ;  /* 0x000000ffff087224 */ /* 0x000fe200078e001f */
[----:B------:R0:W-:Y:S04]  /*4ee20*/  STL.64 [R1+0x390], R24 ;  /* 0x0003901801007387 */ /* 0x0001e80000100a00 */
[----:B------:R-:W-:Y:S04]  /*4ee30*/  STL.64 [R1+0x398], R26 ;  /* 0x0003981a01007387 */ /* 0x000fe80000100a00 */
[----:B------:R-:W-:Y:S04]  /*4ee40*/  STL.64 [R1+0x380], R32 ;  /* 0x0003802001007387 */ /* 0x000fe80000100a00 */
[----:B------:R-:W-:Y:S04]  /*4ee50*/  STL.64 [R1+0x388], R34 ;  /* 0x0003882201007387 */ /* 0x000fe80000100a00 */
[----:B----4-:R-:W-:Y:S01]  /*4ee60*/  STL.64 [R1+0x2858], R50 ;  /* 0x0028583201007387 */ /* 0x010fe20000100a00 */
[----:B0-----:R-:W-:Y:S01]  /*4ee70*/  IMAD.MOV.U32 R25, RZ, RZ, R38 ;  /* 0x000000ffff197224 */ /* 0x001fe200078e0026 */
[----:B------:R-:W-:Y:S01]  /*4ee80*/  MOV R24, R39 ;  /* 0x0000002700187202 */ /* 0x000fe20000000f00 */
[----:B--2---:R-:W-:Y:S01]  /*4ee90*/  HMMA.16816.F32 R28, R40, R50, R44 ;  /* 0x00000032281c723c */ /* 0x004fe2000000182c */
[----:B------:R-:W0:-:S15]  /*4eea0*/  LDSM.16.MT88.4 R44, [R55+UR5+0xa800] ;  /* 0x00a80005372c783b */ /* 0x000e1e0008004200 */
[----:B------:R-:W-:-:S03]  /*4eeb0*/  NOP ;  /* 0x0000000000007918 */ /* 0x000fc60000000000 */
[----:B------:R-:W-:Y:S04]  /*4eec0*/  STL.64 [R1+0x340], R28 ;  /* 0x0003401c01007387 */ /* 0x000fe80000100a00 */
[----:B------:R3:W-:Y:S02]  /*4eed0*/  STL.64 [R1+0x348], R30 ;  /* 0x0003481e01007387 */ /* 0x0007e40000100a00 */
[----:B---3--:R-:W-:Y:S02]  /*4eee0*/  HMMA.16816.F32 R28, R12, R10, R56 ;  /* 0x0000000a0c1c723c */ /* 0x008fe40000001838 */
[----:B0-----:R-:W-:Y:S04]  /*4eef0*/  STL.64 [R1+0x2788], R46 ;  /* 0x0027882e01007387 */ /* 0x001fe80000100a00 */
[----:B------:R-:W-:Y:S04]  /*4ef00*/  STL.64 [R1+0x2780], R44 ;  /* 0x0027802c01007387 */ /* 0x000fe80000100a00 */
[----:B------:R0:W-:Y:S04]  /*4ef10*/  STL.64 [R1+0x2860], R10 ;  /* 0x0028600a01007387 */ /* 0x0001e80000100a00 */
[----:B------:R-:W2:Y:S05]  /*4ef20*/  LDL.LU R40, [R1+0x170] ;  /* 0x0001700001287983 */ /* 0x000eaa0000300800 */
[----:B------:R-:W-:Y:S04]  /*4ef30*/  STL.64 [R1+0x330], R28 ;  /* 0x0003301c01007387 */ /* 0x000fe80000100a00 */
[----:B------:R-:W-:Y:S04]  /*4ef40*/  STL.64 [R1+0x338], R30 ;  /* 0x0003381e01007387 */ /* 0x000fe80000100a00 */
[----:B------:R-:W2:Y:S04]  /*4ef50*/  LDL.LU R41, [R1+0x174] ;  /* 0x0001740001297983 */ /* 0x000ea80000300800 */
[----:B------:R-:W3:Y:S04]  /*4ef60*/  LDL.LU R42, [R1+0x178] ;  /* 0x00017800012a7983 */ /* 0x000ee80000300800 */
[----:B------:R-:W3:Y:S04]  /*4ef70*/  LDL.LU R43, [R1+0x17c] ;  /* 0x00017c00012b7983 */ /* 0x000ee80000300800 */
[----:B------:R-:W4:Y:S04]  /*4ef80*/  LDL.LU R36, [R1+0x1c0] ;  /* 0x0001c00001247983 */ /* 0x000f280000300800 */
[----:B------:R-:W4:Y:S04]  /*4ef90*/  LDL.LU R37, [R1+0x1c4] ;  /* 0x0001c40001257983 */ /* 0x000f280000300800 */
[----:B------:R-:W2:Y:S04]  /*4efa0*/  LDL.LU R38, [R1+0x1c8] ;  /* 0x0001c80001267983 */ /* 0x000ea80000300800 */
[----:B------:R-:W2:Y:S01]  /*4efb0*/  LDL.LU R39, [R1+0x1cc] ;  /* 0x0001cc0001277983 */ /* 0x000ea20000300800 */
[----:B------:R-:W-:-:S02]  /*4efc0*/  IMAD.MOV.U32 R50, RZ, RZ, R9 ;  /* 0x000000ffff327224 */ /* 0x000fc400078e0009 */
[----:B------:R-:W-:Y:S01]  /*4efd0*/  IMAD.MOV.U32 R51, RZ, RZ, R8 ;  /* 0x000000ffff337224 */ /* 0x000fe200078e0008 */
[----:B--2---:R1:W-:Y:S04]  /*4efe0*/  STL.64 [R1+0x2870], R38 ;  /* 0x0028702601007387 */ /* 0x0043e80000100a00 */
[----:B----4-:R-:W-:Y:S04]  /*4eff0*/  STL.64 [R1+0x2868], R36 ;  /* 0x0028682401007387 */ /* 0x010fe80000100a00 */
[----:B------:R-:W-:Y:S04]  /*4f000*/  STL.64 [R1+0x2878], R50 ;  /* 0x0028783201007387 */ /* 0x000fe80000100a00 */
[----:B------:R-:W2:Y:S04]  /*4f010*/  LDL.LU R8, [R1+0x250] ;  /* 0x0002500001087983 */ /* 0x000ea80000300800 */
[----:B------:R-:W2:Y:S04]  /*4f020*/  LDL.LU R9, [R1+0x254] ;  /* 0x0002540001097983 */ /* 0x000ea80000300800 */
[----:B0-----:R-:W4:Y:S04]  /*4f030*/  LDL.LU R10, [R1+0x258] ;  /* 0x00025800010a7983 */ /* 0x001f280000300800 */
[----:B------:R-:W4:Y:S01]  /*4f040*/  LDL.LU R11, [R1+0x25c] ;  /* 0x00025c00010b7983 */ /* 0x000f220000300800 */
[----:B-1----:R-:W-:-:S02]  /*4f050*/  IMAD.MOV.U32 R38, RZ, RZ, R25 ;  /* 0x000000ffff267224 */ /* 0x002fc400078e0019 */
[----:B------:R-:W-:Y:S01]  /*4f060*/  IMAD.MOV.U32 R39, RZ, RZ, R24 ;  /* 0x000000ffff277224 */ /* 0x000fe200078e0018 */
[----:B----4-:R0:W-:Y:S04]  /*4f070*/  STL.64 [R1+0x2888], R10 ;  /* 0x0028880a01007387 */ /* 0x0101e80000100a00 */
[----:B--2---:R-:W-:Y:S04]  /*4f080*/  STL.64 [R1+0x2880], R8 ;  /* 0x0028800801007387 */ /* 0x004fe80000100a00 */
[----:B------:R1:W-:Y:S01]  /*4f090*/  STL.64 [R1+0x2890], R38 ;  /* 0x0028902601007387 */ /* 0x0003e20000100a00 */
[----:B0-----:R-:W-:-:S02]  /*4f0a0*/  IMAD.MOV.U32 R10, RZ, RZ, R23 ;  /* 0x000000ffff0a7224 */ /* 0x001fc400078e0017 */
[----:B------:R-:W-:-:S05]  /*4f0b0*/  IMAD.MOV.U32 R11, RZ, RZ, R22 ;  /* 0x000000ffff0b7224 */ /* 0x000fca00078e0016 */
[----:B------:R0:W-:Y:S04]  /*4f0c0*/  STL.64 [R1+0x2898], R10 ;  /* 0x0028980a01007387 */ /* 0x0001e80000100a00 */
[----:B------:R-:W2:Y:S04]  /*4f0d0*/  LDL.LU R36, [R1+0x270] ;  /* 0x0002700001247983 */ /* 0x000ea80000300800 */
[----:B------:R-:W2:Y:S04]  /*4f0e0*/  LDL.LU R37, [R1+0x274] ;  /* 0x0002740001257983 */ /* 0x000ea80000300800 */
[----:B-1----:R-:W4:Y:S04]  /*4f0f0*/  LDL.LU R38, [R1+0x278] ;  /* 0x0002780001267983 */ /* 0x002f280000300800 */
[----:B------:R-:W4:Y:S01]  /*4f100*/  LDL.LU R39, [R1+0x27c] ;  /* 0x00027c0001277983 */ /* 0x000f220000300800 */
[----:B------:R-:W-:-:S04]  /*4f110*/  IMAD.MOV.U32 R21, RZ, RZ, R54 ;  /* 0x000000ffff157224 */ /* 0x000fc800078e0036 */
[----:B0-----:R-:W-:Y:S02]  /*4f120*/  IMAD.MOV.U32 R10, RZ, RZ, R21 ;  /* 0x000000ffff0a7224 */ /* 0x001fe400078e0015 */
[----:B------:R-:W-:Y:S01]  /*4f130*/  IMAD.MOV.U32 R11, RZ, RZ, R20 ;  /* 0x000000ffff0b7224 */ /* 0x000fe200078e0014 */
[----:B----4-:R-:W-:Y:S04]  /*4f140*/  STL.64 [R1+0x28a8], R38 ;  /* 0x0028a82601007387 */ /* 0x010fe80000100a00 */
[----:B--2---:R0:W-:Y:S04]  /*4f150*/  STL.64 [R1+0x28a0], R36 ;  /* 0x0028a02401007387 */ /* 0x0041e80000100a00 */
[----:B------:R1:W-:Y:S04]  /*4f160*/  STL.64 [R1+0x28b0], R10 ;  /* 0x0028b00a01007387 */ /* 0x0003e80000100a00 */
[----:B0-----:R-:W2:Y:S04]  /*4f170*/  LDL.LU R36, [R1+0x280] ;  /* 0x0002800001247983 */ /* 0x001ea80000300800 */
[----:B------:R-:W2:Y:S04]  /*4f180*/  LDL.LU R37, [R1+0x284] ;  /* 0x0002840001257983 */ /* 0x000ea80000300800 */
[----:B------:R-:W4:Y:S04]  /*4f190*/  LDL.LU R38, [R1+0x288] ;  /* 0x0002880001267983 */ /* 0x000f280000300800 */
[----:B------:R-:W4:Y:S01]  /*4f1a0*/  LDL.LU R39, [R1+0x28c] ;  /* 0x00028c0001277983 */ /* 0x000f220000300800 */
[----:B-1----:R-:W-:-:S02]  /*4f1b0*/  IMAD.MOV.U32 R10, RZ, RZ, R17 ;  /* 0x000000ffff0a7224 */ /* 0x002fc400078e0011 */
        /* <DEDUP_REMOVED lines=11> */
[----:B--2---:R-:W-:Y:S04]  /*4f270*/  STL.64 [R1+0x28d0], R36 ;  /* 0x0028d02401007387 */ /* 0x004fe80000100a00 */
[----:B------:R0:W-:Y:S02]  /*4f280*/  STL.64 [R1+0x28e0], R10 ;  /* 0x0028e00a01007387 */ /* 0x0001e40000100a00 */
[----:B0-----:R-:W-:Y:S01]  /*4f290*/  IMAD.MOV.U32 R10, RZ, RZ, R5 ;  /* 0x000000ffff0a7224 */ /* 0x001fe200078e0005 */
[----:B------:R-:W-:-:S05]  /*4f2a0*/  MOV R11, R4 ;  /* 0x00000004000b7202 */ /* 0x000fca0000000f00 */
[----:B------:R0:W-:Y:S04]  /*4f2b0*/  STL.64 [R1+0x28f8], R10 ;  /* 0x0028f80a01007387 */ /* 0x0001e80000100a00 */
[----:B------:R-:W2:Y:S04]  /*4f2c0*/  LDL.LU R36, [R1+0x2a0] ;  /* 0x0002a00001247983 */ /* 0x000ea80000300800 */
[----:B------:R-:W2:Y:S04]  /*4f2d0*/  LDL.LU R37, [R1+0x2a4] ;  /* 0x0002a40001257983 */ /* 0x000ea80000300800 */
[----:B------:R-:W4:Y:S04]  /*4f2e0*/  LDL.LU R38, [R1+0x2a8] ;  /* 0x0002a80001267983 */ /* 0x000f280000300800 */
[----:B------:R-:W4:Y:S01]  /*4f2f0*/  LDL.LU R39, [R1+0x2ac] ;  /* 0x0002ac0001277983 */ /* 0x000f220000300800 */
[----:B0-----:R-:W-:-:S02]  /*4f300*/  IMAD.MOV.U32 R10, RZ, RZ, R3 ;  /* 0x000000ffff0a7224 */ /* 0x001fc400078e0003 */
[----:B------:R-:W-:-:S05]  /*4f310*/  IMAD.MOV.U32 R11, RZ, RZ, R2 ;  /* 0x000000ffff0b7224 */ /* 0x000fca00078e0002 */
[----:B------:R-:W-:Y:S04]  /*4f320*/  STL.64 [R1+0x2910], R10 ;  /* 0x0029100a01007387 */ /* 0x000fe80000100a00 */
[----:B----4-:R-:W-:Y:S04]  /*4f330*/  STL.64 [R1+0x28f0], R38 ;  /* 0x0028f02601007387 */ /* 0x010fe80000100a00 */
[----:B--2---:R0:W-:Y:S04]  /*4f340*/  STL.64 [R1+0x28e8], R36 ;  /* 0x0028e82401007387 */ /* 0x0041e80000100a00 */
[----:B0-----:R-:W2:Y:S04]  /*4f350*/  LDL.LU R36, [R1+0x2b0] ;  /* 0x0002b00001247983 */ /* 0x001ea80000300800 */
[----:B------:R-:W2:Y:S04]  /*4f360*/  LDL.LU R37, [R1+0x2b4] ;  /* 0x0002b40001257983 */ /* 0x000ea80000300800 */
[----:B------:R-:W4:Y:S04]  /*4f370*/  LDL.LU R38, [R1+0x2b8] ;  /* 0x0002b80001267983 */ /* 0x000f280000300800 */
[----:B------:R-:W4:Y:S04]  /*4f380*/  LDL.LU R39, [R1+0x2bc] ;  /* 0x0002bc0001277983 */ /* 0x000f280000300800 */
[----:B------:R-:W2:Y:S04]  /*4f390*/  LDL.LU R8, [R1+0x2d0] ;  /* 0x0002d00001087983 */ /* 0x000ea80000300800 */
        /* <DEDUP_REMOVED lines=24> */
[----:B----4-:R-:W-:Y:S04]  /*4f520*/  STL.64 [R1+0x2908], R38 ;  /* 0x0029082601007387 */ /* 0x010fe80000100a00 */
[----:B--2---:R0:W-:Y:S04]  /*4f530*/  STL.64 [R1+0x2900], R36 ;  /* 0x0029002401007387 */ /* 0x0041e80000100a00 */
[----:B0-----:R-:W2:Y:S04]  /*4f540*/  LDL.LU R36, [R1+0x2c0] ;  /* 0x0002c00001247983 */ /* 0x001ea80000300800 */
[----:B------:R-:W2:Y:S04]  /*4f550*/  LDL.LU R37, [R1+0x2c4] ;  /* 0x0002c40001257983 */ /* 0x000ea80000300800 */
[----:B------:R-:W2:Y:S04]  /*4f560*/  LDL.LU R38, [R1+0x2c8] ;  /* 0x0002c80001267983 */ /* 0x000ea80000300800 */
[----:B------:R-:W2:Y:S04]  /*4f570*/  LDL.LU R39, [R1+0x2cc] ;  /* 0x0002cc0001277983 */ /* 0x000ea80000300800 */
[----:B------:R-:W4:Y:S04]  /*4f580*/  LDL.LU R48, [R1+0x260] ;  /* 0x0002600001307983 */ /* 0x000f280000300800 */
[----:B------:R-:W4:Y:S04]  /*4f590*/  LDL.LU R49, [R1+0x264] ;  /* 0x0002640001317983 */ /* 0x000f280000300800 */
[----:B------:R-:W4:Y:S04]  /*4f5a0*/  LDL.LU R50, [R1+0x268] ;  /* 0x0002680001327983 */ /* 0x000f280000300800 */
[----:B------:R-:W4:Y:S01]  /*4f5b0*/  LDL.LU R51, [R1+0x26c] ;  /* 0x00026c0001337983 */ /* 0x000f220000300800 */
[C---:B---3--:R-:W-:Y:S03]  /*4f5c0*/  HMMA.16816.F32 R20, R12.reuse, R18, R20 ;  /* 0x000000120c14723c */ /* 0x048fe60000001814 */
[----:B------:R-:W-:Y:S04]  /*4f5d0*/  STL.64 [R1+0x2840], R42 ;  /* 0x0028402a01007387 */ /* 0x000fe80000100a00 */
[----:B------:R0:W-:Y:S04]  /*4f5e0*/  STL.64 [R1+0x2838], R40 ;  /* 0x0028382801007387 */ /* 0x0001e80000100a00 */
[----:B------:R-:W3:Y:S04]  /*4f5f0*/  LDL.LU R44, [R1+0x180] ;  /* 0x00018000012c7983 */ /* 0x000ee80000300800 */
[----:B------:R-:W3:Y:S04]  /*4f600*/  LDL.LU R45, [R1+0x184] ;  /* 0x00018400012d7983 */ /* 0x000ee80000300800 */
[----:B------:R-:W3:Y:S04]  /*4f610*/  LDL.LU R46, [R1+0x188] ;  /* 0x00018800012e7983 */ /* 0x000ee80000300800 */
[----:B------:R-:W3:Y:S04]  /*4f620*/  LDL.LU R47, [R1+0x18c] ;  /* 0x00018c00012f7983 */ /* 0x000ee80000300800 */
        /* <DEDUP_REMOVED lines=43> */
[----:B--2---:R-:W-:Y:S02]  /*4f8e0*/  HMMA.16816.F32 R8, R12, R10, R36 ;  /* 0x0000000a0c08723c */ /* 0x004fe40000001824 */
[----:B------:R-:W2:Y:S04]  /*4f8f0*/  LDL.LU.64 R38, [R1+0x2908] ;  /* 0x0029080001267983 */ /* 0x000ea80000300a00 */
[----:B------:R-:W2:-:S13]  /*4f900*/  LDL.LU.64 R36, [R1+0x2900] ;  /* 0x0029000001247983 */ /* 0x000e9a0000300a00 */
        /* <DEDUP_REMOVED lines=28> */
[----:B------:R-:W4:-:S15]  /*4fad0*/  LDL.LU.64 R38, [R1+0x2890] ;  /* 0x0028900001267983 */ /* 0x000f1e0000300a00 */
[----:B------:R-:W-:Y:S02]  /*4fae0*/  NOP ;  /* 0x0000000000007918 */ /* 0x000fe40000000000 */
[----:B------:R-:W-:Y:S04]  /*4faf0*/  STL.64 [R1+0x270], R8 ;  /* 0x0002700801007387 */ /* 0x000fe80000100a00 */
[----:B------:R0:W-:Y:S04]  /*4fb00*/  STL.64 [R1+0x278], R10 ;  /* 0x0002780a01007387 */ /* 0x0001e80000100a00 */
[----:B0-----:R-:W2:Y:S04]  /*4fb10*/  LDL.LU.64 R10, [R1+0x2888] ;  /* 0x00288800010a7983 */ /* 0x001ea80000300a00 */
[----:B------:R-:W2:Y:S01]  /*4fb20*/  LDL.LU.64 R8, [R1+0x2880] ;  /* 0x0028800001087983 */ /* 0x000ea20000300a00 */
[----:B----4-:R-:W-:Y:S03]  /*4fb30*/  HMMA.16816.F32 R36, R12, R38, R48 ;  /* 0x000000260c24723c */ /* 0x010fe60000001830 */
[----:B------:R-:W2:-:S15]  /*4fb40*/  LDL.LU.64 R50, [R1+0x2878] ;  /* 0x0028780001327983 */ /* 0x000e9e0000300a00 */
[----:B------:R-:W-:Y:S01]  /*4fb50*/  NOP ;  /* 0x0000000000007918 */ /* 0x000fe20000000000 */
[----:B------:R-:W-:Y:S04]  /*4fb60*/  STL.64 [R1+0x260], R36 ;  /* 0x0002602401007387 */ /* 0x000fe80000100a00 */
[----:B------:R0:W-:Y:S04]  /*4fb70*/  STL.64 [R1+0x268], R38 ;  /* 0x0002682601007387 */ /* 0x0001e80000100a00 */
[----:B0-----:R-:W4:Y:S04]  /*4fb80*/  LDL.LU.64 R38, [R1+0x2870] ;  /* 0x0028700001267983 */ /* 0x001f280000300a00 */
[----:B------:R-:W4:Y:S01]  /*4fb90*/  LDL.LU.64 R36, [R1+0x2868] ;  /* 0x0028680001247983 */ /* 0x000f220000300a00 */
[----:B--2---:R-:W-:Y:S03]  /*4fba0*/  HMMA.16816.F32 R48, R12, R50, R8 ;  /* 0x000000320c30723c */ /* 0x004fe60000001808 */
[----:B------:R-:W2:-:S15]  /*4fbb0*/  LDL.LU.64 R10, [R1+0x2860] ;  /* 0x00286000010a7983 */ /* 0x000e9e0000300a00 */
[----:B------:R-:W-:Y:S01]  /*4fbc0*/  NOP ;  /* 0x0000000000007918 */ /* 0x000fe20000000000 */
[----:B------:R-:W-:Y:S04]  /*4fbd0*/  STL.64 [R1+0x250], R48 ;  /* 0x0002503001007387 */ /* 0x000fe80000100a00 */
[----:B------:R0:W-:Y:S04]  /*4fbe0*/  STL.64 [R1+0x258], R50 ;  /* 0x0002583201007387 */ /* 0x0001e80000100a00 */
[----:B0-----:R-:W4:Y:S02]  /*4fbf0*/  LDL.LU.64 R50, [R1+0x2858] ;  /* 0x0028580001327983 */ /* 0x001f240000300a00 */
[----:B----4-:R-:W-:Y:S02]  /*4fc00*/  HMMA.16816.F32 R12, R12, R50, R36 ;  /* 0x000000320c0c723c */ /* 0x010fe40000001824 */
        /* <DEDUP_REMOVED lines=8> */
[----:B------:R0:W-:Y:S04]  /*4fc90*/  STL.64 [R1+0x2790], R50 ;  /* 0x0027903201007387 */ /* 0x0001e80000100a00 */
[----:B------:R-:W3:Y:S04]  /*4fca0*/  LDL.LU R48, [R1+0x1a0] ;  /* 0x0001a00001307983 */ /* 0x000ee80000300800 */
[----:B------:R-:W3:Y:S04]  /*4fcb0*/  LDL.LU R49, [R1+0x1a4] ;  /* 0x0001a40001317983 */ /* 0x000ee80000300800 */
[----:B0-----:R-:W3:Y:S01]  /*4fcc0*/  LDL.LU R50, [R1+0x1a8] ;  /* 0x0001a80001327983 */ /* 0x001ee20000300800 */
[----:B--2---:R-:W-:-:S15]  /*4fcd0*/  HMMA.16816.F32 R40, R36, R10, R40 ;  /* 0x0000000a2428723c */ /* 0x004fde0000001828 */
[----:B------:R-:W-:-:S04]  /*4fce0*/  NOP ;  /* 0x0000000000007918 */ /* 0x000fc80000000000 */
[----:B------:R-:W-:Y:S04]  /*4fcf0*/  STL.64 [R1+0x1e0], R40 ;  /* 0x0001e02801007387 */ /* 0x000fe80000100a00 */
[----:B------:R0:W-:Y:S04]  /*4fd00*/  STL.64 [R1+0x1e8], R42 ;  /* 0x0001e82a01007387 */ /* 0x0001e80000100a00 */
[----:B0-----:R-:W2:Y:S04]  /*4fd10*/  LDL.LU.64 R42, [R1+0x2840] ;  /* 0x00284000012a7983 */ /* 0x001ea80000300a00 */
[----:B------:R-:W2:Y:S01]  /*4fd20*/  LDL.LU.64 R40, [R1+0x2838] ;  /* 0x0028380001287983 */ /* 0x000ea20000300a00 */
[----:B------:R-:W-:-:S03]  /*4fd30*/  IMAD.MOV.U32 R51, RZ, RZ, R61 ;  /* 0x000000ffff337224 */ /* 0x000fc600078e003d */
[----:B------:R4:W-:Y:S04]  /*4fd40*/  STL.64 [R1+0x27b0], R10 ;  /* 0x0027b00a01007387 */ /* 0x0009e80000100a00 */
[C---:B---3--:R-:W-:Y:S08]  /*4fd50*/  HMMA.16816.F32 R48, R36.reuse, R18, R48 ;  /* 0x000000122430723c */ /* 0x048ff00000001830 */
[C---:B----4-:R-:W-:Y:S01]  /*4fd60*/  HMMA.16816.F32 R8, R36.reuse, R22, R12 ;  /* 0x000000162408723c */ /* 0x050fe2000000180c */
[----:B------:R-:W-:Y:S07]  /*4fd70*/  STL.64 [R1+0x2798], R18 ;  /* 0x0027981201007387 */ /* 0x000fee0000100a00 */
[C---:B------:R-:W-:Y:S03]  /*4fd80*/  HMMA.16816.F32 R12, R36.reuse, R26, R44 ;  /* 0x0000001a240c723c */ /* 0x040fe6000000182c */
        /* <DEDUP_REMOVED lines=8> */
[----:B------:R0:W-:Y:S04]  /*4fe10*/  STL.64 [R1+0x1b8], R14 ;  /* 0x0001b80e01007387 */ /* 0x0001e80000100a00 */
[----:B------:R-:W-:Y:S04]  /*4fe20*/  STL.64 [R1+0x27c8], R30 ;  /* 0x0027c81e01007387 */ /* 0x000fe80000100a00 */
[----:B------:R-:W-:Y:S01]  /*4fe30*/  STL.64 [R1+0x27c0], R28 ;  /* 0x0027c01c01007387 */ /* 0x000fe20000100a00 */
[C---:B0-----:R-:W-:Y:S08]  /*4fe40*/  HMMA.16816.F32 R12, R36.reuse, R34, R52 ;  /* 0x00000022240c723c */ /* 0x041ff00000001834 */
[----:B--2---:R-:W-:-:S15]  /*4fe50*/  HMMA.16816.F32 R8, R36, R30, R40 ;  /* 0x0000001e2408723c */ /* 0x004fde0000001828 */
[----:B------:R-:W-:-:S04]  /*4fe60*/  NOP ;  /* 0x0000000000007918 */ /* 0x000fc80000000000 */
[----:B------:R-:W-:Y:S04]  /*4fe70*/  STL.64 [R1+0x1a0], R8 ;  /* 0x0001a00801007387 */ /* 0x000fe80000100a00 */
[----:B------:R0:W-:Y:S02]  /*4fe80*/  STL.64 [R1+0x1a8], R10 ;  /* 0x0001a80a01007387 */ /* 0x0001e40000100a00 */
[----:B0-----:R-:W-:Y:S02]  /*4fe90*/  HMMA.16816.F32 R8, R36, R6, R56 ;  /* 0x000000062408723c */ /* 0x001fe40000001838 */
[----:B------:R-:W-:Y:S04]  /*4fea0*/  STL.64 [R1+0x27d0], R34 ;  /* 0x0027d02201007387 */ /* 0x000fe80000100a00 */
[----:B------:R-:W-:Y:S04]  /*4feb0*/  STL.64 [R1+0x190], R12 ;  /* 0x0001900c01007387 */ /* 0x000fe80000100a00 */
[----:B------:R-:W-:Y:S09]  /*4fec0*/  STL.64 [R1+0x198], R14 ;  /* 0x0001980e01007387 */ /* 0x000ff20000100a00 */
[----:B------:R0:W-:Y:S04]  /*4fed0*/  STL.64 [R1+0x180], R8 ;  /* 0x0001800801007387 */ /* 0x0001e80000100a00 */
[----:B------:R1:W-:Y:S04]  /*4fee0*/  STL [R1+0x188], R10 ;  /* 0x0001880a01007387 */ /* 0x0003e80000100800 */
[----:B------:R-:W-:Y:S04]  /*4fef0*/  STL.64 [R1+0x27e0], R6 ;  /* 0x0027e00601007387 */ /* 0x000fe80000100a00 */
[----:B------:R2:W-:Y:S04]  /*4ff00*/  STL.64 [R1+0x27d8], R4 ;  /* 0x0027d80401007387 */ /* 0x0005e80000100a00 */
[----:B------:R-:W3:Y:S04]  /*4ff10*/  LDL.LU R44, [R1+0x30] ;  /* 0x00003000012c7983 */ /* 0x000ee80000300800 */
[----:B------:R-:W3:Y:S04]  /*4ff20*/  LDL.LU R45, [R1+0x34] ;  /* 0x00003400012d7983 */ /* 0x000ee80000300800 */
[----:B------:R-:W4:Y:S04]  /*4ff30*/  LDL.LU R46, [R1+0x38] ;  /* 0x00003800012e7983 */ /* 0x000f280000300800 */
[----:B------:R-:W4:Y:S01]  /*4ff40*/  LDL.LU R47, [R1+0x3c] ;  /* 0x00003c00012f7983 */ /* 0x000f220000300800 */
[----:B------:R-:W-:-:S03]  /*4ff50*/  IMAD.MOV.U32 R61, RZ, RZ, R11 ;  /* 0x000000ffff3d7224 */ /* 0x000fc600078e000b */
[----:B----4-:R-:W-:Y:S04]  /*4ff60*/  STL.64 [R1+0x27f0], R46 ;  /* 0x0027f02e01007387 */ /* 0x010fe80000100a00 */
[----:B---3--:R-:W-:Y:S04]  /*4ff70*/  STL.64 [R1+0x27e8], R44 ;  /* 0x0027e82c01007387 */ /* 0x008fe80000100a00 */
[----:B0-----:R-:W3:Y:S04]  /*4ff80*/  LDL.LU R8, [R1+0x60] ;  /* 0x0000600001087983 */ /* 0x001ee80000300800 */
[----:B------:R-:W3:Y:S04]  /*4ff90*/  LDL.LU R9, [R1+0x64] ;  /* 0x0000640001097983 */ /* 0x000ee80000300800 */
[----:B-1----:R-:W4:Y:S04]  /*4ffa0*/  LDL.LU R10, [R1+0x68] ;  /* 0x00006800010a7983 */ /* 0x002f280000300800 */
[----:B------:R-:W4:Y:S04]  /*4ffb0*/  LDL.LU R11, [R1+0x6c] ;  /* 0x00006c00010b7983 */ /* 0x000f280000300800 */
[----:B----4-:R-:W-:Y:S04]  /*4ffc0*/  STL.64 [R1+0x2800], R10 ;  /* 0x0028000a01007387 */ /* 0x010fe80000100a00 */
[----:B---3--:R-:W-:Y:S04]  /*4ffd0*/  STL.64 [R1+0x27f8], R8 ;  /* 0x0027f80801007387 */ /* 0x008fe80000100a00 */
[----:B--2---:R-:W2:Y:S04]  /*4ffe0*/  LDL.LU R4, [R1+0x80] ;  /* 0x0000800001047983 */ /* 0x004ea80000300800 */
[----:B------:R-:W2:Y:S04]  /*4fff0*/  LDL.LU R5, [R1+0x84] ;  /* 0x0000840001057983 */ /* 0x000ea80000300800 */
[----:B------:R-:W3:Y:S04]  /*50000*/  LDL.LU R6, [R1+0x88] ;  /* 0x0000880001067983 */ /* 0x000ee80000300800 */
[----:B------:R-:W3:Y:S04]  /*50010*/  LDL.LU R7, [R1+0x8c] ;  /* 0x00008c0001077983 */ /* 0x000ee80000300800 */
[----:B------:R-:W4:Y:S04]  /*50020*/  LDL.LU R40, [R1+0xa0] ;  /* 0x0000a00001287983 */ /* 0x000f280000300800 */
[----:B------:R-:W4:Y:S04]  /*50030*/  LDL.LU R41, [R1+0xa4] ;  /* 0x0000a40001297983 */ /* 0x000f280000300800 */
[----:B------:R-:W2:Y:S04]  /*50040*/  LDL.LU R42, [R1+0xa8] ;  /* 0x0000a800012a7983 */ /* 0x000ea80000300800 */
[----:B------:R-:W2:Y:S04]  /*50050*/  LDL.LU R43, [R1+0xac] ;  /* 0x0000ac00012b7983 */ /* 0x000ea80000300800 */
[----:B------:R-:W3:Y:S04]  /*50060*/  LDL.LU R12, [R1+0xc0] ;  /* 0x0000c000010c7983 */ /* 0x000ee80000300800 */
[----:B------:R-:W3:Y:S04]  /*50070*/  LDL.LU R13, [R1+0xc4] ;  /* 0x0000c400010d7983 */ /* 0x000ee80000300800 */
[----:B------:R-:W3:Y:S04]  /*50080*/  LDL.LU R14, [R1+0xc8] ;  /* 0x0000c800010e7983 */ /* 0x000ee80000300800 */
[----:B------:R-:W3:Y:S04]  /*50090*/  LDL.LU R15, [R1+0xcc] ;  /* 0x0000cc00010f7983 */ /* 0x000ee80000300800 */
[----:B--2---:R0:W-:Y:S04]  /*500a0*/  STL.64 [R1+0x2820], R42 ;  /* 0x0028202a01007387 */ /* 0x0041e80000100a00 */
[----:B----4-:R-:W-:Y:S04]  /*500b0*/  STL.64 [R1+0x2818], R40 ;  /* 0x0028182801007387 */ /* 0x010fe80000100a00 */
[----:B0-----:R-:W2:Y:S04]  /*500c0*/  LDL.LU.64 R42, [R1+0x148] ;  /* 0x00014800012a7983 */ /* 0x001ea80000300a00 */
[----:B--2---:R0:W-:Y:S04]  /*500d0*/  STL.64 [R1+0x2830], R42 ;  /* 0x0028302a01007387 */ /* 0x0041e80000100a00 */
[----:B0-----:R-:W2:Y:S04]  /*500e0*/  LDL.LU.64 R42, [R1+0x158] ;  /* 0x00015800012a7983 */ /* 0x001ea80000300a00 */
[----:B---3--:R0:W-:Y:S04]  /*500f0*/  STL.64 [R1+0x2810], R6 ;  /* 0x0028100601007387 */ /* 0x0081e80000100a00 */
[----:B------:R1:W-:Y:S04]  /*50100*/  STL.64 [R1+0x2808], R4 ;  /* 0x0028080401007387 */ /* 0x0003e80000100a00 */
[----:B0-----:R-:W3:Y:S01]  /*50110*/  LDL.LU.64 R6, [R1+0x138] ;  /* 0x0001380001067983 */ /* 0x001ee20000300a00 */
[----:B--2---:R-:W-:Y:S03]  /*50120*/  HMMA.16816.F32 R12, R36, R42, R12 ;  /* 0x0000002a240c723c */ /* 0x004fe6000000180c */
[----:B---3--:R0:W-:Y:S04]  /*50130*/  STL.64 [R1+0x2828], R6 ;  /* 0x0028280601007387 */ /* 0x0081e80000100a00 */
[----:B-1----:R-:W2:Y:S04]  /*50140*/  LDL.LU R4, [R1+0xb0] ;  /* 0x0000b00001047983 */ /* 0x002ea80000300800 */
        /* <DEDUP_REMOVED lines=14> */
[----:B------:R-:W2:Y:S04]  /*50230*/  LDL.LU.64 R22, [R1+0xf8] ;  /* 0x0000f80001167983 */ /* 0x000ea80000300a00 */
        /* <DEDUP_REMOVED lines=13> */
[----:B------:R-:W-:Y:S04]  /*50310*/  STL [R1+0x2668], R61 ;  /* 0x0026683d01007387 */ /* 0x000fe80000100800 */
[----:B------:R0:W-:Y:S04]  /*50320*/  STL.64 [R1+0x540], R12 ;  /* 0x0005400c01007387 */ /* 0x0001e80000100a00 */
[----:B------:R1:W-:Y:S01]  /*50330*/  STL.64 [R1+0x548], R14 ;  /* 0x0005480e01007387 */ /* 0x0003e20000100a00 */
[----:B0-----:R-:W-:-:S02]  /*50340*/  IMAD.MOV.U32 R13, RZ, RZ, R42 ;  /* 0x000000ffff0d7224 */ /* 0x001fc400078e002a */
[----:B------:R-:W-:Y:S02]  /*50350*/  IMAD.MOV.U32 R12, RZ, RZ, R43 ;  /* 0x000000ffff0c7224 */ /* 0x000fe400078e002b */
[----:B------:R-:W2:Y:S02]  /*50360*/  LDL.LU.64 R42, [R1+0x2830] ;  /* 0x00283000012a7983 */ /* 0x000ea40000300a00 */
[----:B--2---:R-:W-:Y:S01]  /*50370*/  HMMA.16816.F32 R4, R36, R42, R4 ;  /* 0x0000002a2404723c */ /* 0x004fe20000001804 */
[----:B-1----:R-:W-:Y:S02]  /*50380*/  IMAD.MOV.U32 R15, RZ, RZ, R42 ;  /* 0x000000ffff0f7224 */ /* 0x002fe400078e002a */
        /* <DEDUP_REMOVED lines=8> */
[----:B--2---:R-:W-:-:S15]  /*50410*/  HMMA.16816.F32 R40, R36, R6, R40 ;  /* 0x000000062428723c */ /* 0x004fde0000001828 */
[----:B------:R-:W-:-:S04]  /*50420*/  NOP ;  /* 0x0000000000007918 */ /* 0x000fc80000000000 */
[----:B------:R0:W-:Y:S04]  /*50430*/  STL.64 [R1+0x520], R40 ;  /* 0x0005202801007387 */ /* 0x0001e80000100a00 */
[----:B------:R-:W-:Y:S01]  /*50440*/  STL.64 [R1+0x528], R42 ;  /* 0x0005282a01007387 */ /* 0x000fe20000100a00 */
[----:B0-----:R-:W-:Y:S02]  /*50450*/  IMAD.MOV.U32 R41, RZ, RZ, R6 ;  /* 0x000000ffff297224 */ /* 0x001fe400078e0006 */
[----:B------:R-:W-:Y:S02]  /*50460*/  IMAD.MOV.U32 R40, RZ, RZ, R7 ;  /* 0x000000ffff287224 */ /* 0x000fe400078e0007 */
[----:B------:R-:W2:Y:S04]  /*50470*/  LDL.LU.64 R6, [R1+0x2810] ;  /* 0x0028100001067983 */ /* 0x000ea80000300a00 */
[----:B------:R-:W2:Y:S04]  /*50480*/  LDL.LU.64 R4, [R1+0x2808] ;  /* 0x0028080001047983 */ /* 0x000ea80000300a00 */
[----:B------:R-:W-:Y:S04]  /*50490*/  STL.64 [R1+0x510], R8 ;  /* 0x0005100801007387 */ /* 0x000fe80000100a00 */
[----:B------:R0:W-:Y:S04]  /*504a0*/  STL.64 [R1+0x518], R10 ;  /* 0x0005180a01007387 */ /* 0x0001e80000100a00 */
[----:B0-----:R-:W3:Y:S04]  /*504b0*/  LDL.LU.64 R10, [R1+0x2800] ;  /* 0x00280000010a7983 */ /* 0x001ee80000300a00 */
[----:B------:R-:W3:Y:S01]  /*504c0*/  LDL.LU.64 R8, [R1+0x27f8] ;  /* 0x0027f80001087983 */ /* 0x000ee20000300a00 */
[C---:B------:R-:W-:Y:S08]  /*504d0*/  HMMA.16816.F32 R28, R36.reuse, R26, R28 ;  /* 0x0000001a241c723c */ /* 0x040ff0000000181c */
[----:B------:R-:W-:Y:S01]  /*504e0*/  HMMA.16816.F32 R16, R36, R50, R16 ;  /* 0x000000322410723c */ /* 0x000fe20000001810 */
[----:B------:R-:W-:-:S02]  /*504f0*/  IMAD.MOV.U32 R61, RZ, RZ, R46 ;  /* 0x000000ffff3d7224 */ /* 0x000fc400078e002e */
[----:B------:R-:W-:Y:S02]  /*50500*/  IMAD.MOV.U32 R42, RZ, RZ, R47 ;  /* 0x000000ffff2a7224 */ /* 0x000fe400078e002f */
[----:B------:R-:W3:Y:S04]  /*50510*/  LDL.LU.64 R46, [R1+0x27f0] ;  /* 0x0027f000012e7983 */ /* 0x000ee80000300a00 */
[----:B------:R-:W3:Y:S01]  /*50520*/  LDL.LU.64 R44, [R1+0x27e8] ;  /* 0x0027e800012c7983 */ /* 0x000ee20000300a00 */
[----:B----4-:R-:W-:Y:S02]  /*50530*/  IMAD.MOV.U32 R2, RZ, RZ, R34 ;  /* 0x000000ffff027224 */ /* 0x010fe400078e0022 */
[----:B------:R-:W-:Y:S01]  /*50540*/  IMAD.MOV.U32 R3, RZ, RZ, R35 ;  /* 0x000000ffff037224 */ /* 0x000fe200078e0023 */
[----:B------:R-:W-:Y:S01]  /*50550*/  MOV R33, R26 ;  /* 0x0000001a00217202 */ /* 0x000fe20000000f00 */
[----:B------:R-:W-:Y:S01]  /*50560*/  IMAD.MOV.U32 R32, RZ, RZ, R27 ;  /* 0x000000ffff207224 */ /* 0x000fe200078e001b */
[C---:B--2---:R-:W-:Y:S08]  /*50570*/  HMMA.16816.F32 R4, R36.reuse, R34, R4 ;  /* 0x000000222404723c */ /* 0x044ff00000001804 */
[----:B---3--:R-:W-:Y:S11]  /*50580*/  HMMA.16816.F32 R8, R36, R22, R8 ;  /* 0x000000162408723c */ /* 0x008ff60000001808 */
[----:B------:R-:W-:Y:S04]  /*50590*/  STL.64 [R1+0x500], R4 ;  /* 0x0005000401007387 */ /* 0x000fe80000100a00 */
[----:B------:R0:W-:Y:S04]  /*505a0*/  STL.64 [R1+0x508], R6 ;  /* 0x0005080601007387 */ /* 0x0001e80000100a00 */
[----:B0-----:R-:W2:Y:S04]  /*505b0*/  LDL.LU.64 R6, [R1+0x27e0] ;  /* 0x0027e00001067983 */ /* 0x001ea80000300a00 */
[----:B------:R-:W3:Y:S04]  /*505c0*/  LDL.LU.64 R4, [R1+0x27d8] ;  /* 0x0027d80001047983 */ /* 0x000ee80000300a00 */
[----:B------:R-:W4:Y:S04]  /*505d0*/  LDL.LU.64 R34, [R1+0x27d0] ;  /* 0x0027d00001227983 */ /* 0x000f280000300a00 */
[----:B------:R-:W-:Y:S04]  /*505e0*/  STL.64 [R1+0x4f0], R28 ;  /* 0x0004f01c01007387 */ /* 0x000fe80000100a00 */
[----:B------:R0:W-:Y:S04]  /*505f0*/  STL.64 [R1+0x4f8], R30 ;  /* 0x0004f81e01007387 */ /* 0x0001e80000100a00 */
[----:B0-----:R-:W2:Y:S04]  /*50600*/  LDL.LU.64 R30, [R1+0x27c8] ;  /* 0x0027c800011e7983 */ /* 0x001ea80000300a00 */
[----:B------:R-:W2:Y:S04]  /*50610*/  LDL.LU.64 R28, [R1+0x27c0] ;  /* 0x0027c000011c7983 */ /* 0x000ea80000300a00 */
[----:B------:R-:W2:Y:S04]  /*50620*/  LDL.LU.64 R26, [R1+0x27b8] ;  /* 0x0027b800011a7983 */ /* 0x000ea80000300a00 */
[----:B------:R0:W-:Y:S04]  /*50630*/  STL.64 [R1+0x4e0], R8 ;  /* 0x0004e00801007387 */ /* 0x0001e80000100a00 */
[----:B------:R1:W-:Y:S01]  /*50640*/  STL.64 [R1+0x4e8], R10 ;  /* 0x0004e80a01007387 */ /* 0x0003e20000100a00 */
[----:B0-----:R-:W-:-:S03]  /*50650*/  IMAD.MOV.U32 R9, RZ, RZ, R22 ;  /* 0x000000ffff097224 */ /* 0x001fc600078e0016 */
[----:B-1----:R-:W2:Y:S01]  /*50660*/  LDL.LU.64 R10, [R1+0x27b0] ;  /* 0x0027b000010a7983 */ /* 0x002ea20000300a00 */
[----:B------:R-:W-:-:S03]  /*50670*/  IMAD.MOV.U32 R8, RZ, RZ, R23 ;  /* 0x000000ffff087224 */ /* 0x000fc600078e0017 */
[----:B------:R-:W2:Y:S04]  /*50680*/  LDL.LU.64 R22, [R1+0x27a8] ;  /* 0x0027a80001167983 */ /* 0x000ea80000300a00 */
[----:B------:R-:W2:Y:S04]  /*50690*/  LDL.LU.64 R20, [R1+0x27a0] ;  /* 0x0027a00001147983 */ /* 0x000ea80000300a00 */
[----:B------:R0:W-:Y:S04]  /*506a0*/  STL.64 [R1+0x4d0], R16 ;  /* 0x0004d01001007387 */ /* 0x0001e80000100a00 */
[----:B------:R1:W-:Y:S01]  /*506b0*/  STL.64 [R1+0x4d8], R18 ;  /* 0x0004d81201007387 */ /* 0x0003e20000100a00 */
[----:B0-----:R-:W-:-:S03]  /*506c0*/  IMAD.MOV.U32 R17, RZ, RZ, R50 ;  /* 0x000000ffff117224 */ /* 0x001fc600078e0032 */
[----:B-1----:R-:W2:Y:S01]  /*506d0*/  LDL.LU.64 R18, [R1+0x2798] ;  /* 0x0027980001127983 */ /* 0x002ea20000300a00 */
[----:B------:R-:W-:-:S03]  /*506e0*/  IMAD.MOV.U32 R16, RZ, RZ, R51 ;  /* 0x000000ffff107224 */ /* 0x000fc600078e0033 */
[----:B------:R-:W2:Y:S02]  /*506f0*/  LDL.LU.64 R50, [R1+0x2790] ;  /* 0x0027900001327983 */ /* 0x000ea40000300a00 */
[----:B--2---:R-:W-:Y:S02]  /*50700*/  HMMA.16816.F32 R36, R36, R50, R44 ;  /* 0x000000322424723c */ /* 0x004fe4000000182c */
[----:B------:R-:W2:Y:S04]  /*50710*/  LDL.LU.64 R46, [R1+0x2788] ;  /* 0x00278800012e7983 */ /* 0x000ea80000300a00 */
[----:B------:R-:W2:Y:S01]  /*50720*/  LDL.LU.64 R44, [R1+0x2780] ;  /* 0x00278000012c7983 */ /* 0x000ea20000300a00 */
[----:B------:R-:W-:Y:S02]  /*50730*/  IMAD.MOV.U32 R25, RZ, RZ, R50 ;  /* 0x000000ffff197224 */ /* 0x000fe400078e0032 */
[----:B------:R-:W-:-:S10]  /*50740*/  IMAD.MOV.U32 R24, RZ, RZ, R51 ;  /* 0x000000ffff187224 */ /* 0x000fd400078e0033 */
[----:B------:R0:W-:Y:S04]  /*50750*/  STL.64 [R1+0x4c0], R36 ;  /* 0x0004c02401007387 */ /* 0x0001e80000100a00 */
[----:B------:R1:W-:Y:S04]  /*50760*/  STL.64 [R1+0x4c8], R38 ;  /* 0x0004c82601007387 */ /* 0x0003e80000100a00 */
[----:B------:R-:W4:Y:S04]  /*50770*/  LDL.LU.64 R50, [R1+0x2778] ;  /* 0x0027780001327983 */ /* 0x000f280000300a00 */
[----:B------:R-:W4:Y:S04]  /*50780*/  LDL.LU.64 R48, [R1+0x2770] ;  /* 0x0027700001307983 */ /* 0x000f280000300a00 */
[----:B0-----:R-:W3:Y:S04]  /*50790*/  LDL.LU R36, [R1] ;  /* 0x0000000001247983 */ /* 0x001ee80000300800 */
[----:B------:R-:W3:Y:S04]  /*507a0*/  LDL.LU R37, [R1+0x4] ;  /* 0x0000040001257983 */ /* 0x000ee80000300800 */
[----:B-1----:R-:W3:Y:S04]  /*507b0*/  LDL.LU R38, [R1+0x8] ;  /* 0x0000080001267983 */ /* 0x002ee80000300800 */
[----:B------:R-:W3:Y:S01]  /*507c0*/  LDL.LU R39, [R1+0xc] ;  /* 0x00000c0001277983 */ /* 0x000ee20000300800 */
[C---:B--2---:R-:W-:Y:S08]  /*507d0*/  HMMA.16816.F32 R52, R44.reuse, R10, R52 ;  /* 0x0000000a2c34723c */ /* 0x044ff00000001834 */
[C---:B------:R-:W-:Y:S11]  /*507e0*/  HMMA.16816.F32 R56, R44.reuse, R18, R56 ;  /* 0x000000122c38723c */ /* 0x040ff60000001838 */
[----:B------:R-:W-:Y:S04]  /*507f0*/  STL.64 [R1+0x4b0], R52 ;  /* 0x0004b03401007387 */ /* 0x000fe80000100a00 */
[----:B------:R0:W-:Y:S04]  /*50800*/  STL.64 [R1+0x4b8], R54 ;  /* 0x0004b83601007387 */ /* 0x0001e80000100a00 */
[----:B0-----:R-:W2:Y:S04]  /*50810*/  LDL.LU.64 R54, [R1+0x2768] ;  /* 0x0027680001367983 */ /* 0x001ea80000300a00 */
[----:B------:R-:W2:Y:S04]  /*50820*/  LDL.LU.64 R52, [R1+0x2760] ;  /* 0x0027600001347983 */ /* 0x000ea80000300a00 */
[----:B------:R-:W-:Y:S04]  /*50830*/  STL.64 [R1+0x4a0], R56 ;  /* 0x0004a03801007387 */ /* 0x000fe80000100a00 */
[----:B------:R0:W-:Y:S04]  /*50840*/  STL.64 [R1+0x4a8], R58 ;  /* 0x0004a83a01007387 */ /* 0x0001e80000100a00 */
[----:B0-----:R-:W2:Y:S04]  /*50850*/  LDL.LU.64 R58, [R1+0x2758] ;  /* 0x00275800013a7983 */ /* 0x001ea80000300a00 */
[----:B------:R-:W2:Y:S01]  /*50860*/  LDL.LU.64 R56, [R1+0x2750] ;  /* 0x0027500001387983 */ /* 0x000ea20000300a00 */
[----:B---3--:R-:W-:Y:S01]  /*50870*/  HMMA.16816.F32 R36, R44, R22, R36 ;  /* 0x000000162c24723c */ /* 0x008fe20000001824 */
[----:B------:R-:W0:-:S15]  /*50880*/  S2R R43, SR_TID.X ;  /* 0x00000000002b7919 */ /* 0x000e1e0000002100 */
[----:B------:R-:W-:-:S03]  /*50890*/  NOP ;  /* 0x0000000000007918 */ /* 0x000fc60000000000 */
[----:B------:R-:W-:Y:S04]  /*508a0*/  STL.64 [R1+0x490], R36 ;  /* 0x0004902401007387 */ /* 0x000fe80000100a00 */
[----:B------:R2:W-:Y:S01]  /*508b0*/  STL.64 [R1+0x498], R38 ;  /* 0x0004982601007387 */ /* 0x0005e20000100a00 */
[C---:B----4-:R-:W-:Y:S08]  /*508c0*/  HMMA.16816.F32 R48, R44.reuse, R34, R48 ;  /* 0x000000222c30723c */ /* 0x050ff00000001830 */
[C---:B--2---:R-:W-:Y:S08]  /*508d0*/  HMMA.16816.F32 R36, R44.reuse, R30, R52 ;  /* 0x0000001e2c24723c */ /* 0x044ff00000001834 */
[----:B------:R-:W-:-:S15]  /*508e0*/  HMMA.16816.F32 R56, R44, R26, R56 ;  /* 0x0000001a2c38723c */ /* 0x000fde0000001838 */
[----:B------:R-:W-:-:S04]  /*508f0*/  NOP ;  /* 0x0000000000007918 */ /* 0x000fc80000000000 */
[----:B------:R-:W-:Y:S04]  /*50900*/  STL.64 [R1+0x480], R56 ;  /* 0x0004803801007387 */ /* 0x000fe80000100a00 */
[----:B------:R-:W-:Y:S04]  /*50910*/  STL.64 [R1+0x488], R58 ;  /* 0x0004883a01007387 */ /* 0x000fe80000100a00 */
[----:B------:R-:W2:Y:S04]  /*50920*/  LDL.LU R52, [R1+0x420] ;  /* 0x0004200001347983 */ /* 0x000ea80000300800 */
[----:B------:R-:W-:Y:S04]  /*50930*/  STL.64 [R1+0x470], R36 ;  /* 0x0004702401007387 */ /* 0x000fe80000100a00 */
[----:B------:R0:W-:Y:S04]  /*50940*/  STL.64 [R1+0x478], R38 ;  /* 0x0004782601007387 */ /* 0x0001e80000100a00 */
[----:B------:R-:W2:Y:S04]  /*50950*/  LDL.LU R53, [R1+0x424] ;  /* 0x0004240001357983 */ /* 0x000ea80000300800 */
[----:B------:R-:W2:Y:S04]  /*50960*/  LDL.LU R54, [R1+0x428] ;  /* 0x0004280001367983 */ /* 0x000ea80000300800 */
[----:B------:R-:W2:Y:S01]  /*50970*/  LDL.LU R55, [R1+0x42c] ;  /* 0x00042c0001377983 */ /* 0x000ea20000300800 */
[C---:B0-----:R-:W-:Y:S01]  /*50980*/  LOP3.LUT R39, R43.reuse, 0x7, RZ, 0xc0, !PT ;  /* 0x000000072b277812 */ /* 0x041fe200078ec0ff */
[----:B------:R-:W-:-:S02]  /*50990*/  IMAD.SHL.U32 R38, R43, 0x2, RZ ;  /* 0x000000022b267824 */ /* 0x000fc400078e00ff */
[----:B------:R-:W-:Y:S02]  /*509a0*/  IMAD.SHL.U32 R37, R43, 0x40, RZ ;  /* 0x000000402b257824 */ /* 0x000fe400078e00ff */
[----:B------:R-:W-:Y:S01]  /*509b0*/  IMAD R39, R39, 0x90, RZ ;  /* 0x0000009027277824 */ /* 0x000fe200078e02ff */
[----:B------:R-:W-:-:S04]  /*509c0*/  LOP3.LUT R43, R43, 0x7, RZ, 0xc0, !PT ;  /* 0x000000072b2b7812 */ /* 0x000fc800078ec0ff */
[----:B------:R-:W-:Y:S01]  /*509d0*/  LOP3.LUT R39, R39, 0x10, R38, 0x78, !PT ;  /* 0x0000001027277812 */ /* 0x000fe200078e7826 */
[----:B------:R-:W-:-:S03]  /*509e0*/  IMAD R43, R43, 0x110, RZ ;  /* 0x000001102b2b7824 */ /* 0x000fc600078e02ff */
[----:B------:R-:W-:Y:S02]  /*509f0*/  LOP3.LUT R39, R39, 0x400, R37, 0xf8, !PT ;  /* 0x0000040027277812 */ /* 0x000fe400078ef825 */
[----:B------:R-:W-:-:S04]  /*50a00*/  LOP3.LUT R43, R43, 0x30, R38, 0x78, !PT ;  /* 0x000000302b2b7812 */ /* 0x000fc800078e7826 */
[----:B------:R-:W0:Y:S01]  /*50a10*/  LDSM.16.MT88.4 R36, [R39+UR5+0xb000] ;  /* 0x00b000052724783b */ /* 0x000e220008004200 */
[----:B------:R-:W-:-:S03]  /*50a20*/  LOP3.LUT R43, R43, 0x40, RZ, 0x3c, !PT ;  /* 0x000000402b2b7812 */ /* 0x000fc600078e3cff */
[----:B------:R-:W-:Y:S04]  /*50a30*/  STL.64 [R1+0x170], R48 ;  /* 0x0001703001007387 */ /* 0x000fe80000100a00 */
[----:B------:R-:W-:Y:S04]  /*50a40*/  STL.64 [R1+0x178], R50 ;  /* 0x0001783201007387 */ /* 0x000fe80000100a00 */
[----:B------:R-:W1:Y:S04]  /*50a50*/  LDSM.16.M88.4 R48, [R43+UR5+0x80] ;  /* 0x000080052b30783b */ /* 0x000e680008000200 */
[----:B------:R-:W-:Y:S04]  /*50a60*/  LDSM.16.M88.4 R56, [R43+UR5+0x1080] ;  /* 0x001080052b38783b */ /* 0x000fe80008000200 */
[----:B0-----:R-:W-:Y:S04]  /*50a70*/  STL.64 [R1+0x26b8], R38 ;  /* 0x0026b82601007387 */ /* 0x001fe80000100a00 */
[----:B------:R-:W-:Y:S04]  /*50a80*/  STL.64 [R1+0x26b0], R36 ;  /* 0x0026b02401007387 */ /* 0x000fe80000100a00 */
[----:B------:R-:W0:Y:S04]  /*50a90*/  LDSM.16.M88.4 R36, [R43+UR5+0x880] ;  /* 0x000880052b24783b */ /* 0x000e280008000200 */
[----:B-1----:R-:W-:Y:S04]  /*50aa0*/  STL.64 [R1+0x40], R48 ;  /* 0x0000403001007387 */ /* 0x002fe80000100a00 */
[----:B------:R-:W-:Y:S04]  /*50ab0*/  STL.64 [R1+0x48], R50 ;  /* 0x0000483201007387 */ /* 0x000fe80000100a00 */
[----:B------:R-:W1:Y:S04]  /*50ac0*/  LDSM.16.M88.4 R48, [R43+UR5+0x1880] ;  /* 0x001880052b30783b */ /* 0x000e680008000200 */
[----:B0-----:R-:W-:Y:S04]  /*50ad0*/  STL.64 [R1+0x30], R36 ;  /* 0x0000302401007387 */ /* 0x001fe80000100a00 */
[----:B------:R-:W-:Y:S04]  /*50ae0*/  STL.64 [R1+0x38], R38 ;  /* 0x0000382601007387 */ /* 0x000fe80000100a00 */
[----:B------:R-:W-:Y:S04]  /*50af0*/  STL.64 [R1+0x20], R56 ;  /* 0x0000203801007387 */ /* 0x000fe80000100a00 */
[----:B------:R-:W-:Y:S04]  /*50b00*/  STL.64 [R1+0x28], R58 ;  /* 0x0000283a01007387 */ /* 0x000fe80000100a00 */
[----:B------:R-:W0:Y:S04]  /*50b10*/  LDSM.16.M88.4 R56, [R43+UR5+0x2880] ;  /* 0x002880052b38783b */ /* 0x000e280008000200 */
[----:B------:R-:W3:Y:S04]  /*50b20*/  LDSM.16.M88.4 R36, [R43+UR5+0x2080] ;  /* 0x002080052b24783b */ /* 0x000ee80008000200 */
[----:B-1----:R-:W-:Y:S04]  /*50b30*/  STL.64 [R1+0x10], R48 ;  /* 0x0000103001007387 */ /* 0x002fe80000100a00 */
[----:B------:R-:W-:Y:S04]  /*50b40*/  STL.64 [R1+0x18], R50 ;  /* 0x0000183201007387 */ /* 0x000fe80000100a00 */
[----:B------:R-:W-:Y:S04]  /*50b50*/  LDSM.16.M88.4 R48, [R43+UR5+0x3880] ;  /* 0x003880052b30783b */ /* 0x000fe80008000200 */
[----:B0-----:R-:W-:Y:S04]  /*50b60*/  STL.64 [R1+0x2678], R58 ;  /* 0x0026783a01007387 */ /* 0x001fe80000100a00 */
[----:B---3--:R-:W-:Y:S04]  /*50b70*/  STL.64 [R1], R36 ;  /* 0x0000002401007387 */ /* 0x008fe80000100a00 */
[----:B------:R-:W-:Y:S04]  /*50b80*/  STL.64 [R1+0x8], R38 ;  /* 0x0000082601007387 */ /* 0x000fe80000100a00 */
[----:B------:R0:W-:Y:S04]  /*50b90*/  STL.64 [R1+0x2670], R56 ;  /* 0x0026703801007387 */ /* 0x0001e80000100a00 */
[----:B0-----:R-:W3:Y:S01]  /*50ba0*/  LDL.64 R56, [R1+0x40] ;  /* 0x0000400001387983 */ /* 0x001ee20000100a00 */
[----:B--2---:R-:W-:Y:S03]  /*50bb0*/  HMMA.16816.F32 R36, R44, R6, R52 ;  /* 0x000000062c24723c */ /* 0x004fe60000001834 */
[----:B------:R-:W0:Y:S04]  /*50bc0*/  LDSM.16.M88.4 R52, [R43+UR5+0x3080] ;  /* 0x003080052b34783b */ /* 0x000e280008000200 */
[----:B---3--:R-:W-:-:S12]  /*50bd0*/  STL.64 [R1+0x26c0], R56 ;  /* 0x0026c03801007387 */ /* 0x008fd80000100a00 */
[----:B------:R-:W-:Y:S04]  /*50be0*/  STL.64 [R1+0x160], R36 ;  /* 0x0001602401007387 */ /* 0x000fe80000100a00 */
[----:B------:R-:W-:Y:S04]  /*50bf0*/  STL.64 [R1+0x168], R38 ;  /* 0x0001682601007387 */ /* 0x000fe80000100a00 */
[----:B0-----:R0:W-:Y:S02]  /*50c00*/  STL.64 [R1+0x2688], R54 ;  /* 0x0026883601007387 */ /* 0x0011e40000100a00 */
[----:B0-----:R-:W-:-:S02]  /*50c10*/  IMAD.MOV.U32 R54, RZ, RZ, R29 ;  /* 0x000000ffff367224 */ /* 0x001fc400078e001d */
[----:B------:R-:W-:Y:S02]  /*50c20*/  IMAD.MOV.U32 R55, RZ, RZ, R28 ;  /* 0x000000ffff377224 */ /* 0x000fe400078e001c */
[----:B------:R-:W0:Y:S04]  /*50c30*/  LDSM.16.M88.4 R28, [R43+UR5+0x4080] ;  /* 0x004080052b1c783b */ /* 0x000e280008000200 */
[----:B------:R1:W-:Y:S02]  /*50c40*/  STL.64 [R1+0x2680], R52 ;  /* 0x0026803401007387 */ /* 0x0003e40000100a00 */
[----:B-1----:R-:W-:Y:S02]  /*50c50*/  IMAD.MOV.U32 R52, RZ, RZ, R60 ;  /* 0x000000ffff347224 */ /* 0x002fe400078e003c */
[----:B------:R-:W-:Y:S01]  /*50c60*/  IMAD.MOV.U32 R53, RZ, RZ, R0 ;  /* 0x000000ffff357224 */ /* 0x000fe200078e0000 */
[----:B------:R-:W2:Y:S04]  /*50c70*/  LDL.LU R60, [R1+0x2748] ;  /* 0x00274800013c7983 */ /* 0x000ea80000300800 */
[----:B------:R-:W3:Y:S04]  /*50c80*/  LDL.LU R0, [R1+0x2744] ;  /* 0x0027440001007983 */ /* 0x000ee80000300800 */
[----:B------:R-:W-:Y:S04]  /*50c90*/  STL.64 [R1+0x26d0], R54 ;  /* 0x0026d03601007387 */ /* 0x000fe80000100a00 */
[----:B------:R-:W-:Y:S04]  /*50ca0*/  STL.64 [R1+0x26c8], R52 ;  /* 0x0026c83401007387 */ /* 0x000fe80000100a00 */
[----:B------:R-:W-:Y:S04]  /*50cb0*/  STL [R1+0x266c], R51 ;  /* 0x00266c3301007387 */ /* 0x000fe80000100800 */
[----:B------:R-:W-:Y:S04]  /*50cc0*/  STL [R1+0x26e0], R50 ;  /* 0x0026e03201007387 */ /* 0x000fe80000100800 */
[----:B------:R-:W-:Y:S04]  /*50cd0*/  STL.64 [R1+0x26d8], R48 ;  /* 0x0026d83001007387 */ /* 0x000fe80000100a00 */
[----:B0-----:R0:W-:Y:S02]  /*50ce0*/  STL.64 [R1+0x2698], R30 ;  /* 0x0026981e01007387 */ /* 0x0011e40000100a00 */
[----:B0-----:R-:W-:-:S02]  /*50cf0*/  IMAD.MOV.U32 R30, RZ, RZ, R25 ;  /* 0x000000ffff1e7224 */ /* 0x001fc400078e0019 */
[----:B------:R-:W-:Y:S02]  /*50d00*/  IMAD.MOV.U32 R31, RZ, RZ, R24 ;  /* 0x000000ffff1f7224 */ /* 0x000fe400078e0018 */
[----:B------:R-:W0:Y:S04]  /*50d10*/  LDSM.16.M88.4 R24, [R43+UR5+0x4880] ;  /* 0x004880052b18783b */ /* 0x000e280008000200 */
[----:B------:R-:W-:Y:S04]  /*50d20*/  STL.64 [R1+0x2690], R28 ;  /* 0x0026901c01007387 */ /* 0x000fe80000100a00 */
[----:B------:R-:W-:Y:S04]  /*50d30*/  STL.64 [R1+0x26e8], R30 ;  /* 0x0026e81e01007387 */ /* 0x000fe80000100a00 */
[----:B0-----:R0:W-:Y:S04]  /*50d40*/  STL [R1+0x242c], R26 ;  /* 0x00242c1a01007387 */ /* 0x0011e80000100800 */
[----:B------:R1:W-:Y:S01]  /*50d50*/  STL [R1+0x2428], R27 ;  /* 0x0024281b01007387 */ /* 0x0003e20000100800 */
[----:B0-----:R-:W-:-:S02]  /*50d60*/  IMAD.MOV.U32 R26, RZ, RZ, R21 ;  /* 0x000000ffff1a7224 */ /* 0x001fc400078e0015 */
[----:B-1----:R-:W-:Y:S02]  /*50d70*/  IMAD.MOV.U32 R27, RZ, RZ, R20 ;  /* 0x000000ffff1b7224 */ /* 0x002fe400078e0014 */
[----:B------:R-:W0:Y:S04]  /*50d80*/  LDSM.16.M88.4 R20, [R43+UR5+0x5080] ;  /* 0x005080052b14783b */ /* 0x000e280008000200 */
[----:B------:R1:W-:Y:S02]  /*50d90*/  STL.64 [R1+0x26a0], R24 ;  /* 0x0026a01801007387 */ /* 0x0003e40000100a00 */
[----:B-1----:R-:W-:Y:S01]  /*50da0*/  MOV R24, R4 ;  /* 0x0000000400187202 */ /* 0x002fe20000000f00 */
[----:B------:R-:W-:Y:S01]  /*50db0*/  IMAD.MOV.U32 R25, RZ, RZ, R5 ;  /* 0x000000ffff197224 */ /* 0x000fe200078e0005 */
[----:B------:R-:W4:Y:S04]  /*50dc0*/  LDL.LU R4, [R1+0x2740] ;  /* 0x0027400001047983 */ /* 0x000f280000300800 */
[----:B------:R-:W2:Y:S04]  /*50dd0*/  LDL.LU R5, [R1+0x273c] ;  /* 0x00273c0001057983 */ /* 0x000ea80000300800 */
[----:B------:R-:W-:Y:S04]  /*50de0*/  STL.64 [R1+0x26f8], R26 ;  /* 0x0026f81a01007387 */ /* 0x000fe80000100a00 */
[----:B------:R-:W-:Y:S04]  /*50df0*/  STL.64 [R1+0x26f0], R24 ;  /* 0x0026f01801007387 */ /* 0x000fe80000100a00 */
[----:B0-----:R0:W-:Y:S04]  /*50e00*/  STL [R1+0x2420], R22 ;  /* 0x0024201601007387 */ /* 0x0011e80000100800 */
[----:B------:R1:W-:Y:S01]  /*50e10*/  STL [R1+0x241c], R23 ;  /* 0x00241c1701007387 */ /* 0x0003e20000100800 */
[----:B0-----:R-:W-:-:S02]  /*50e20*/  IMAD.MOV.U32 R22, RZ, RZ, R17 ;  /* 0x000000ffff167224 */ /* 0x001fc400078e0011 */
[----:B-1----:R-:W-:Y:S02]  /*50e30*/  IMAD.MOV.U32 R23, RZ, RZ, R16 ;  /* 0x000000ffff177224 */ /* 0x002fe400078e0010 */
[----:B------:R-:W0:Y:S04]  /*50e40*/  LDSM.16.M88.4 R16, [R43+UR5+0x5880] ;  /* 0x005880052b10783b */ /* 0x000e280008000200 */
[----:B------:R-:W-:Y:S04]  /*50e50*/  STL.64 [R1+0x26a8], R20 ;  /* 0x0026a81401007387 */ /* 0x000fe80000100a00 */
[----:B------:R-:W-:Y:S04]  /*50e60*/  STL.64 [R1+0x2700], R22 ;  /* 0x0027001601007387 */ /* 0x000fe80000100a00 */
[----:B0-----:R-:W-:Y:S04]  /*50e70*/  STL [R1+0x239c], R18 ;  /* 0x00239c1201007387 */ /* 0x001fe80000100800 */
[----:B------:R-:W-:Y:S04]  /*50e80*/  STL [R1+0x2398], R19 ;  /* 0x0023981301007387 */ /* 0x000fe80000100800 */
[----:B------:R0:W-:Y:S04]  /*50e90*/  STL.64 [R1+0x2640], R16 ;  /* 0x0026401001007387 */ /* 0x0001e80000100a00 */
[----:B0-----:R-:W2:Y:S04]  /*50ea0*/  LDL.LU R16, [R1+0x570] ;  /* 0x0005700001107983 */ /* 0x001ea80000300800 */
[----:B------:R-:W2:Y:S04]  /*50eb0*/  LDL.LU R17, [R1+0x574] ;  /* 0x0005740001117983 */ /* 0x000ea80000300800 */
[----:B------:R-:W2:Y:S01]  /*50ec0*/  LDL.LU R18, [R1+0x578] ;  /* 0x0005780001127983 */ /* 0x000ea20000300800 */
[----:B------:R-:W-:-:S02]  /*50ed0*/  IMAD.MOV.U32 R38, RZ, RZ, R2 ;  /* 0x000000ffff267224 */ /* 0x000fc400078e0002 */
[----:B------:R-:W-:Y:S02]  /*50ee0*/  IMAD.MOV.U32 R39, RZ, RZ, R3 ;  /* 0x000000ffff277224 */ /* 0x000fe400078e0003 */
[----:B---3--:R-:W-:Y:S02]  /*50ef0*/  IMAD.MOV.U32 R19, RZ, RZ, R0 ;  /* 0x000000ffff137224 */ /* 0x008fe400078e0000 */
[----:B------:R-:W3:Y:S04]  /*50f00*/  LDL.LU R0, [R1+0x2738] ;  /* 0x0027380001007983 */ /* 0x000ee80000300800 */
[----:B--2---:R-:W-:Y:S04]  /*50f10*/  STL.64 [R1+0x2710], R18 ;  /* 0x0027101201007387 */ /* 0x004fe80000100a00 */
[----:B------:R-:W-:Y:S04]  /*50f20*/  STL.64 [R1+0x2708], R16 ;  /* 0x0027081001007387 */ /* 0x000fe80000100a00 */
[----:B------:R-:W2:Y:S04]  /*50f30*/  LDL.LU R2, [R1+0x2734] ;  /* 0x0027340001027983 */ /* 0x000ea80000300800 */
[----:B------:R-:W2:Y:S04]  /*50f40*/  LDL.LU R3, [R1+0x2730] ;  /* 0x0027300001037983 */ /* 0x000ea80000300800 */
[----:B------:R0:W-:Y:S04]  /*50f50*/  STL.64 [R1+0x2718], R38 ;  /* 0x0027182601007387 */ /* 0x0001e80000100a00 */
[----:B------:R-:W2:Y:S04]  /*50f60*/  LDL.LU R56, [R1+0x5a0] ;  /* 0x0005a00001387983 */ /* 0x000ea80000300800 */
[----:B------:R-:W2:Y:S04]  /*50f70*/  LDL.LU R57, [R1+0x5a4] ;  /* 0x0005a40001397983 */ /* 0x000ea80000300800 */
[----:B------:R-:W2:Y:S04]  /*50f80*/  LDL.LU R58, [R1+0x5a8] ;  /* 0x0005a800013a7983 */ /* 0x000ea80000300800 */
[----:B------:R-:W2:Y:S01]  /*50f90*/  LDL.LU R59, [R1+0x5ac] ;  /* 0x0005ac00013b7983 */ /* 0x000ea20000300800 */
[----:B------:R-:W-:-:S02]  /*50fa0*/  IMAD.MOV.U32 R22, RZ, RZ, R15 ;  /* 0x000000ffff167224 */ /* 0x000fc400078e000f */
[----:B------:R-:W-:Y:S02]  /*50fb0*/  IMAD.MOV.U32 R23, RZ, RZ, R14 ;  /* 0x000000ffff177224 */ /* 0x000fe400078e000e */
[----:B0-----:R-:W-:Y:S01]  /*50fc0*/  IMAD.MOV.U32 R38, RZ, RZ, R13 ;  /* 0x000000ffff267224 */ /* 0x001fe200078e000d */
[----:B------:R-:W-:Y:S02]  /*50fd0*/  MOV R39, R12 ;  /* 0x0000000c00277202 */ /* 0x000fe40000000f00 */
[----:B------:R-:W0:Y:S01]  /*50fe0*/  LDSM.16.M88.4 R12, [R43+UR5+0x6080] ;  /* 0x006080052b0c783b */ /* 0x000e220008000200 */
[----:B------:R-:W-:Y:S02]  /*50ff0*/  IMAD.MOV.U32 R55, RZ, RZ, R42 ;  /* 0x000000ffff377224 */ /* 0x000fe400078e002a */
[----:B------:R-:W-:Y:S02]  /*51000*/  IMAD.MOV.U32 R30, RZ, RZ, R41 ;  /* 0x000000ffff1e7224 */ /* 0x000fe400078e0029 */
[----:B------:R-:W-:Y:S01]  /*51010*/  IMAD.MOV.U32 R31, RZ, RZ, R40 ;  /* 0x000000ffff1f7224 */ /* 0x000fe200078e0028 */
[----:B--2---:R-:W-:Y:S04]  /*51020*/  STL.64 [R1+0x2728], R58 ;  /* 0x0027283a01007387 */ /* 0x004fe80000100a00 */
[----:B------:R1:W-:Y:S04]  /*51030*/  STL.64 [R1+0x2720], R56 ;  /* 0x0027203801007387 */ /* 0x0003e80000100a00 */
        /* <DEDUP_REMOVED lines=12> */
[----:B-1----:R-:W2:Y:S04]  /*51100*/  LDL.LU R56, [R1+0x5e0] ;  /* 0x0005e00001387983 */ /* 0x002ea80000300800 */
[----:B------:R-:W2:Y:S04]  /*51110*/  LDL.LU R57, [R1+0x5e4] ;  /* 0x0005e40001397983 */ /* 0x000ea80000300800 */
[----:B------:R-:W2:Y:S04]  /*51120*/  LDL.LU R58, [R1+0x5e8] ;  /* 0x0005e800013a7983 */ /* 0x000ea80000300800 */
[----:B------:R-:W2:Y:S04]  /*51130*/  LDL.LU R59, [R1+0x5ec] ;  /* 0x0005ec00013b7983 */ /* 0x000ea80000300800 */
[----:B0-----:R0:W-:Y:S04]  /*51140*/  STL [R1+0x23a4], R14 ;  /* 0x0023a40e01007387 */ /* 0x0011e80000100800 */
[----:B------:R1:W-:Y:S01]  /*51150*/  STL [R1+0x23a0], R15 ;  /* 0x0023a00f01007387 */ /* 0x0003e20000100800 */
[----:B0-----:R-:W-:-:S02]  /*51160*/  IMAD.MOV.U32 R14, RZ, RZ, R9 ;  /* 0x000000ffff0e7224 */ /* 0x001fc400078e0009 */
[----:B-1----:R-:W-:Y:S02]  /*51170*/  IMAD.MOV.U32 R15, RZ, RZ, R8 ;  /* 0x000000ffff0f7224 */ /* 0x002fe400078e0008 */
[----:B------:R-:W0:Y:S04]  /*51180*/  LDSM.16.M88.4 R8, [R43+UR5+0x6880] ;  /* 0x006880052b08783b */ /* 0x000e280008000200 */
[----:B------:R-:W-:Y:S04]  /*51190*/  STL.64 [R1+0x2638], R12 ;  /* 0x0026380c01007387 */ /* 0x000fe80000100a00 */
[----:B0-----:R0:W-:Y:S04]  /*511a0*/  STL [R1+0x2364], R10 ;  /* 0x0023640a01007387 */ /* 0x0011e80000100800 */
[----:B------:R4:W-:Y:S01]  /*511b0*/  STL [R1+0x2360], R11 ;  /* 0x0023600b01007387 */ /* 0x0009e20000100800 */
[----:B0-----:R-:W-:-:S02]  /*511c0*/  IMAD.MOV.U32 R10, RZ, RZ, R5 ;  /* 0x000000ffff0a7224 */ /* 0x001fc400078e0005 */
[----:B----4-:R-:W-:Y:S02]  /*511d0*/  IMAD.MOV.U32 R11, RZ, RZ, R4 ;  /* 0x000000ffff0b7224 */ /* 0x010fe400078e0004 */
[----:B------:R-:W0:Y:S04]  /*511e0*/  LDSM.16.M88.4 R4, [R43+UR5+0x7080] ;  /* 0x007080052b04783b */ /* 0x000e280008000200 */
[----:B------:R-:W1:Y:S04]  /*511f0*/  LDSM.16.M88.4 R40, [R43+UR5+0x7880] ;  /* 0x007880052b28783b */ /* 0x000e680008000200 */
[----:B------:R4:W-:Y:S04]  /*51200*/  STL.64 [R1+0x2630], R8 ;  /* 0x0026300801007387 */ /* 0x0009e80000100a00 */
[----:B----4-:R-:W4:Y:S04]  /*51210*/  LDL.LU R8, [R1+0x580] ;  /* 0x0005800001087983 */ /* 0x010f280000300800 */
[----:B------:R-:W4:Y:S04]  /*51220*/  LDL.LU R9, [R1+0x584] ;  /* 0x0005840001097983 */ /* 0x000f280000300800 */
[----:B0-----:R-:W-:Y:S04]  /*51230*/  STL [R1+0x2400], R6 ;  /* 0x0024000601007387 */ /* 0x001fe80000100800 */
[----:B------:R-:W-:Y:S04]  /*51240*/  STL [R1+0x23e8], R7 ;  /* 0x0023e80701007387 */ /* 0x000fe80000100800 */
[----:B-1----:R0:W-:Y:S04]  /*51250*/  STL [R1+0x2354], R42 ;  /* 0x0023542a01007387 */ /* 0x0021e80000100800 */
[----:B------:R1:W-:Y:S01]  /*51260*/  STL [R1+0x2350], R43 ;  /* 0x0023502b01007387 */ /* 0x0003e20000100800 */
[----:B0-----:R-:W-:-:S02]  /*51270*/  IMAD.MOV.U32 R42, RZ, RZ, R33 ;  /* 0x000000ffff2a7224 */ /* 0x001fc400078e0021 */
[----:B-1----:R-:W-:Y:S02]  /*51280*/  IMAD.MOV.U32 R43, RZ, RZ, R32 ;  /* 0x000000ffff2b7224 */ /* 0x002fe400078e0020 */
[----:B------:R-:W0:Y:S04]  /*51290*/  LDSM.16.MT88.4 R32, [R60+UR5+0xb000] ;  /* 0x00b000053c20783b */ /* 0x000e280008004200 */
[----:B------:R-:W-:Y:S04]  /*512a0*/  STL.64 [R1+0x2628], R40 ;  /* 0x0026282801007387 */ /* 0x000fe80000100a00 */
[----:B0-----:R-:W-:Y:S04]  /*512b0*/  STL.64 [R1+0x2620], R34 ;  /* 0x0026202201007387 */ /* 0x001fe80000100a00 */
[----:B------:R0:W-:Y:S04]  /*512c0*/  STL.64 [R1+0x2618], R32 ;  /* 0x0026182001007387 */ /* 0x0001e80000100a00 */
[----:B0-----:R-:W4:Y:S04]  /*512d0*/  LDL.LU R32, [R1+0x590] ;  /* 0x0005900001207983 */ /* 0x001f280000300800 */
[----:B------:R-:W-:Y:S01]  /*512e0*/  STL [R1+0x2404], R60 ;  /* 0x0024043c01007387 */ /* 0x000fe20000100800 */
[----:B--2---:R-:W-:Y:S03]  /*512f0*/  HMMA.16816.F32 R36, R44, R38, R56 ;  /* 0x000000262c24723c */ /* 0x004fe60000001838 */
[----:B------:R-:W2:Y:S04]  /*51300*/  LDL.LU.64 R58, [R1+0x2728] ;  /* 0x00272800013a7983 */ /* 0x000ea80000300a00 */
[----:B------:R-:W2:-:S12]  /*51310*/  LDL.LU.64 R56, [R1+0x2720] ;  /* 0x0027200001387983 */ /* 0x000e980000300a00 */
[----:B------:R-:W-:Y:S04]  /*51320*/  STL.64 [R1+0xd0], R36 ;  /* 0x0000d02401007387 */ /* 0x000fe80000100a00 */
[----:B------:R0:W-:Y:S04]  /*51330*/  STL.64 [R1+0xd8], R38 ;  /* 0x0000d82601007387 */ /* 0x0001e80000100a00 */
[----:B0-----:R-:W2:Y:S01]  /*51340*/  LDL.LU.64 R38, [R1+0x2718] ;  /* 0x0027180001267983 */ /* 0x001ea20000300a00 */
[C---:B------:R-:W-:Y:S03]  /*51350*/  HMMA.16816.F32 R20, R44.reuse, R22, R16 ;  /* 0x000000162c14723c */ /* 0x040fe60000001810 */
[----:B------:R-:W2:Y:S04]  /*51360*/  LDL.LU.64 R18, [R1+0x2710] ;  /* 0x0027100001127983 */ /* 0x000ea80000300a00 */
[----:B------:R-:W2:Y:S01]  /*51370*/  LDL.LU.64 R16, [R1+0x2708] ;  /* 0x0027080001107983 */ /* 0x000ea20000300a00 */
[----:B------:R-:W-:Y:S11]  /*51380*/  HMMA.16816.F32 R28, R44, R30, R24 ;  /* 0x0000001e2c1c723c */ /* 0x000ff60000001818 */
[----:B------:R-:W-:Y:S04]  /*51390*/  STL.64 [R1+0xc0], R20 ;  /* 0x0000c01401007387 */ /* 0x000fe80000100a00 */
[----:B------:R0:W-:Y:S04]  /*513a0*/  STL.64 [R1+0xc8], R22 ;  /* 0x0000c81601007387 */ /* 0x0001e80000100a00 */
[----:B0-----:R-:W2:Y:S04]  /*513b0*/  LDL.LU.64 R22, [R1+0x2700] ;  /* 0x0027000001167983 */ /* 0x001ea80000300a00 */
[----:B------:R-:W2:Y:S04]  /*513c0*/  LDL.LU.64 R26, [R1+0x26f8] ;  /* 0x0026f800011a7983 */ /* 0x000ea80000300a00 */
[----:B------:R-:W2:Y:S04]  /*513d0*/  LDL.LU.64 R24, [R1+0x26f0] ;  /* 0x0026f00001187983 */ /* 0x000ea80000300a00 */
[----:B------:R-:W-:Y:S04]  /*513e0*/  STL.64 [R1+0xb0], R28 ;  /* 0x0000b01c01007387 */ /* 0x000fe80000100a00 */
[----:B------:R0:W-:Y:S04]  /*513f0*/  STL.64 [R1+0xb8], R30 ;  /* 0x0000b81e01007387 */ /* 0x0001e80000100a00 */
[----:B0-----:R-:W2:Y:S01]  /*51400*/  LDL.LU.64 R30, [R1+0x26e8] ;  /* 0x0026e800011e7983 */ /* 0x001ea20000300a00 */
[----:B------:R-:W-:-:S07]  /*51410*/  IMAD.MOV.U32 R54, RZ, RZ, R61 ;  /* 0x000000ffff367224 */ /* 0x000fce00078e003d */
[----:B------:R-:W-:Y:S01]  /*51420*/  HMMA.16816.F32 R52, R44, R54, R48 ;  /* 0x000000362c34723c */ /* 0x000fe20000001830 */
[----:B------:R-:W2:Y:S04]  /*51430*/  LDL.LU R50, [R1+0x26e0] ;  /* 0x0026e00001327983 */ /* 0x000ea80000300800 */
[----:B------:R-:W2:Y:S01]  /*51440*/  LDL.LU.64 R48, [R1+0x26d8] ;  /* 0x0026d80001307983 */ /* 0x000ea20000300a00 */
[----:B------:R-:W-:Y:S02]  /*51450*/  IMAD.MOV.U32 R33, RZ, RZ, R3 ;  /* 0x000000ffff217224 */ /* 0x000fe400078e0003 */
[----:B------:R-:W-:Y:S02]  /*51460*/  IMAD.MOV.U32 R34, RZ, RZ, R2 ;  /* 0x000000ffff227224 */ /* 0x000fe400078e0002 */
[----:B---3--:R-:W-:-:S09]  /*51470*/  IMAD.MOV.U32 R35, RZ, RZ, R0 ;  /* 0x000000ffff237224 */ /* 0x008fd200078e0000 */
[----:B------:R-:W-:Y:S04]  /*51480*/  STL.64 [R1+0xa0], R52 ;  /* 0x0000a03401007387 */ /* 0x000fe80000100a00 */
[----:B------:R0:W-:Y:S04]  /*51490*/  STL.64 [R1+0xa8], R54 ;  /* 0x0000a83601007387 */ /* 0x0001e80000100a00 */
[----:B0-----:R-:W3:Y:S04]  /*514a0*/  LDL.LU.64 R54, [R1+0x26d0] ;  /* 0x0026d00001367983 */ /* 0x001ee80000300a00 */
[----:B------:R-:W3:Y:S01]  /*514b0*/  LDL.LU.64 R52, [R1+0x26c8] ;  /* 0x0026c80001347983 */ /* 0x000ee20000300a00 */
[C---:B----4-:R-:W-:Y:S08]  /*514c0*/  HMMA.16816.F32 R40, R44.reuse, R42, R32 ;  /* 0x0000002a2c28723c */ /* 0x050ff00000001820 */
[C---:B------:R-:W-:Y:S08]  /*514d0*/  HMMA.16816.F32 R32, R44.reuse, R14, R8 ;  /* 0x0000000e2c20723c */ /* 0x040ff00000001808 */
[----:B--2---:R-:W-:Y:S01]  /*514e0*/  HMMA.16816.F32 R36, R44, R38, R56 ;  /* 0x000000262c24723c */ /* 0x004fe20000001838 */
[----:B------:R-:W3:-:S15]  /*514f0*/  LDL.LU.64 R56, [R1+0x26c0] ;  /* 0x0026c00001387983 */ /* 0x000ede0000300a00 */
[----:B------:R-:W-:-:S03]  /*51500*/  NOP ;  /* 0x0000000000007918 */ /* 0x000fc60000000000 */
[----:B------:R-:W-:Y:S04]  /*51510*/  STL.64 [R1+0x90], R36 ;  /* 0x0000902401007387 */ /* 0x000fe80000100a00 */
[----:B------:R0:W-:Y:S04]  /*51520*/  STL.64 [R1+0x98], R38 ;  /* 0x0000982601007387 */ /* 0x0001e80000100a00 */
[----:B0-----:R-:W3:Y:S04]  /*51530*/  LDL.LU.64 R38, [R1+0x26b8] ;  /* 0x0026b80001267983 */ /* 0x001ee80000300a00 */
[----:B------:R-:W3:Y:S01]  /*51540*/  LDL.LU.64 R36, [R1+0x26b0] ;  /* 0x0026b00001247983 */ /* 0x000ee20000300a00 */
[C---:B------:R-:W-:Y:S03]  /*51550*/  HMMA.16816.F32 R12, R44.reuse, R22, R16 ;  /* 0x000000162c0c723c */ /* 0x040fe60000001810 */
[----:B------:R-:W-:Y:S04]  /*51560*/  STL.64 [R1+0x80], R40 ;  /* 0x0000802801007387 */ /* 0x000fe80000100a00 */
[----:B------:R-:W-:Y:S04]  /*51570*/  STL.64 [R1+0x88], R42 ;  /* 0x0000882a01007387 */ /* 0x000fe80000100a00 */
[----:B------:R0:W-:Y:S04]  /*51580*/  STL.64 [R1+0x70], R32 ;  /* 0x0000702001007387 */ /* 0x0001e80000100a00 */
[----:B------:R1:W-:Y:S01]  /*51590*/  STL.64 [R1+0x78], R34 ;  /* 0x0000782201007387 */ /* 0x0003e20000100a00 */
[----:B------:R-:W-:Y:S03]  /*515a0*/  HMMA.16816.F32 R8, R44, R30, R24 ;  /* 0x0000001e2c08723c */ /* 0x000fe60000001818 */
[----:B------:R2:W-:Y:S04]  /*515b0*/  STL.64 [R1+0x60], R12 ;  /* 0x0000600c01007387 */ /* 0x0005e80000100a00 */
[----:B------:R4:W-:Y:S04]  /*515c0*/  STL.64 [R1+0x68], R14 ;  /* 0x0000680e01007387 */ /* 0x0009e80000100a00 */
[----:B------:R-:W2:Y:S04]  /*515d0*/  LDL.LU R24, [R1+0x400] ;  /* 0x0004000001187983 */ /* 0x000ea80000300800 */
[----:B------:R-:W2:Y:S04]  /*515e0*/  LDL.LU R25, [R1+0x404] ;  /* 0x0004040001197983 */ /* 0x000ea80000300800 */
[----:B------:R-:W2:Y:S04]  /*515f0*/  LDL.LU R26, [R1+0x408] ;  /* 0x00040800011a7983 */ /* 0x000ea80000300800 */
[----:B------:R-:W2:Y:S04]  /*51600*/  LDL.LU R27, [R1+0x40c] ;  /* 0x00040c00011b7983 */ /* 0x000ea80000300800 */
[----:B------:R-:W2:Y:S01]  /*51610*/  LDL.64 R20, [R1+0x30] ;  /* 0x0000300001147983 */ /* 0x000ea20000100a00 */
[----:B------:R-:W-:-:S02]  /*51620*/  IMAD.MOV.U32 R7, RZ, RZ, R8 ;  /* 0x000000ffff077224 */ /* 0x000fc400078e0008 */
[----:B------:R-:W-:Y:S02]  /*51630*/  IMAD.MOV.U32 R3, RZ, RZ, R9 ;  /* 0x000000ffff037224 */ /* 0x000fe400078e0009 */
[----:B------:R-:W-:Y:S02]  /*51640*/  IMAD.MOV.U32 R2, RZ, RZ, R10 ;  /* 0x000000ffff027224 */ /* 0x000fe400078e000a */
[----:B------:R-:W-:-:S05]  /*51650*/  IMAD.MOV.U32 R0, RZ, RZ, R11 ;  /* 0x000000ffff007224 */ /* 0x000fca00078e000b */
[----:B------:R-:W-:Y:S04]  /*51660*/  STL [R1+0x2434], R0 ;  /* 0x0024340001007387 */ /* 0x000fe80000100800 */
[----:B------:R-:W-:Y:S04]  /*51670*/  STL [R1+0x2430], R2 ;  /* 0x0024300201007387 */ /* 0x000fe80000100800 */
[----:B------:R-:W-:Y:S04]  /*51680*/  STL [R1+0x2424], R3 ;  /* 0x0024240301007387 */ /* 0x000fe80000100800 */
[----:B------:R-:W-:Y:S01]  /*51690*/  STL [R1+0x2418], R7 ;  /* 0x0024180701007387 */ /* 0x000fe20000100800 */
[----:B---3--:R-:W-:Y:S01]  /*516a0*/  HMMA.16816.F32 R8, R36, R56, R52 ;  /* 0x000000382408723c */ /* 0x008fe20000001834 */
[----:B------:R-:W-:-:S02]  /*516b0*/  IMAD.MOV.U32 R51, RZ, RZ, R56 ;  /* 0x000000ffff337224 */ /* 0x000fc400078e0038 */
[----:B------:R-:W-:-:S15]  /*516c0*/  IMAD.MOV.U32 R61, RZ, RZ, R57 ;  /* 0x000000ffff3d7224 */ /* 0x000fde00078e0039 */
[----:B------:R-:W-:Y:S01]  /*516d0*/  NOP ;  /* 0x0000000000007918 */ /* 0x000fe20000000000 */
[----:B------:R3:W-:Y:S04]  /*516e0*/  STL.64 [R1+0x2f0], R8 ;  /* 0x0002f00801007387 */ /* 0x0007e80000100a00 */
[----:B------:R-:W3:Y:S04]  /*516f0*/  LDL.LU R16, [R1+0x460] ;  /* 0x0004600001107983 */ /* 0x000ee80000300800 */
[----:B------:R-:W3:Y:S04]  /*51700*/  LDL.LU R17, [R1+0x464] ;  /* 0x0004640001117983 */ /* 0x000ee80000300800 */
[----:B------:R-:W3:Y:S04]  /*51710*/  LDL.LU R18, [R1+0x468] ;  /* 0x0004680001127983 */ /* 0x000ee80000300800 */
[----:B------:R-:W3:Y:S04]  /*51720*/  LDL.LU R19, [R1+0x46c] ;  /* 0x00046c0001137983 */ /* 0x000ee80000300800 */
[----:B0-----:R-:W3:Y:S04]  /*51730*/  LDL.LU R32, [R1+0x3f0] ;  /* 0x0003f00001207983 */ /* 0x001ee80000300800 */
[----:B------:R-:W3:Y:S04]  /*51740*/  LDL.LU R33, [R1+0x3f4] ;  /* 0x0003f40001217983 */ /* 0x000ee80000300800 */
[----:B-1----:R-:W3:Y:S04]  /*51750*/  LDL.LU R34, [R1+0x3f8] ;  /* 0x0003f80001227983 */ /* 0x002ee80000300800 */
[----:B------:R-:W3:Y:S04]  /*51760*/  LDL.LU R35, [R1+0x3fc] ;  /* 0x0003fc0001237983 */ /* 0x000ee80000300800 */
        /* <DEDUP_REMOVED lines=9> */
[----:B------:R-:W-:-:S03]  /*51800*/  MOV R60, R10 ;  /* 0x0000000a003c7202 */ /* 0x000fc60000000f00 */
[----:B------:R-:W3:Y:S04]  /*51810*/  LDL.64 R56, [R1+0x10] ;  /* 0x0000100001387983 */ /* 0x000ee80000100a00 */
[----:B------:R-:W3:Y:S04]  /*51820*/  LDL.64 R44, [R1] ;  /* 0x00000000012c7983 */ /* 0x000ee80000100a00 */
[----:B--2---:R-:W2:Y:S04]  /*51830*/  LDL.LU R12, [R1+0x560] ;  /* 0x00056000010c7983 */ /* 0x004ea80000300800 */
[----:B------:R-:W2:Y:S04]  /*51840*/  LDL.LU R13, [R1+0x564] ;  /* 0x00056400010d7983 */ /* 0x000ea80000300800 */
[----:B----4-:R-:W2:Y:S04]  /*51850*/  LDL.LU R14, [R1+0x568] ;  /* 0x00056800010e7983 */ /* 0x010ea80000300800 */
[----:B------:R-:W2:Y:S04]  /*51860*/  LDL.LU R15, [R1+0x56c] ;  /* 0x00056c00010f7983 */ /* 0x000ea80000300800 */
[----:B------:R-:W-:Y:S01]  /*51870*/  STL [R1+0x2508], R60 ;  /* 0x0025083c01007387 */ /* 0x000fe20000100800 */
[----:B------:R-:W-:Y:S01]  /*51880*/  HMMA.16816.F32 R24, R36, R20, R24 ;  /* 0x000000142418723c */ /* 0x000fe20000001818 */
[----:B---3--:R-:W-:-:S02]  /*51890*/  IMAD.MOV.U32 R9, RZ, RZ, R20 ;  /* 0x000000ffff097224 */ /* 0x008fc400078e0014 */
[----:B------:R-:W-:Y:S02]  /*518a0*/  IMAD.MOV.U32 R8, RZ, RZ, R21 ;  /* 0x000000ffff087224 */ /* 0x000fe400078e0015 */
[----:B------:R-:W3:Y:S01]  /*518b0*/  LDL.LU.64 R20, [R1+0x26a8] ;  /* 0x0026a80001147983 */ /* 0x000ee20000300a00 */
[----:B------:R-:W-:-:S13]  /*518c0*/  IMAD.MOV.U32 R6, RZ, RZ, R11 ;  /* 0x000000ffff067224 */ /* 0x000fda00078e000b */
[----:B------:R-:W-:Y:S02]  /*518d0*/  IMAD.MOV.U32 R7, RZ, RZ, R27 ;  /* 0x000000ffff077224 */ /* 0x000fe400078e001b */
[----:B------:R-:W-:Y:S02]  /*518e0*/  IMAD.MOV.U32 R22, RZ, RZ, R25 ;  /* 0x000000ffff167224 */ /* 0x000fe400078e0019 */
[----:B------:R-:W-:Y:S02]  /*518f0*/  IMAD.MOV.U32 R23, RZ, RZ, R26 ;  /* 0x000000ffff177224 */ /* 0x000fe400078e001a */
[----:B------:R-:W-:Y:S02]  /*51900*/  IMAD.MOV.U32 R3, RZ, RZ, R24 ;  /* 0x000000ffff037224 */ /* 0x000fe400078e0018 */
[----:B------:R-:W4:Y:S04]  /*51910*/  LDL.LU.64 R24, [R1+0x26a0] ;  /* 0x0026a00001187983 */ /* 0x000f280000300a00 */
[----:B------:R-:W-:Y:S04]  /*51920*/  STL.64 [R1+0x2660], R6 ;  /* 0x0026600601007387 */ /* 0x000fe80000100a00 */
[----:B------:R-:W-:Y:S04]  /*51930*/  STL.64 [R1+0x2658], R4 ;  /* 0x0026580401007387 */ /* 0x000fe80000100a00 */
[----:B------:R-:W-:Y:S01]  /*51940*/  STL.64 [R1+0x2650], R22 ;  /* 0x0026501601007387 */ /* 0x000fe20000100a00 */
[C---:B------:R-:W-:Y:S03]  /*51950*/  HMMA.16816.F32 R52, R36.reuse, R56, R52 ;  /* 0x000000382434723c */ /* 0x040fe60000001834 */
[----:B---3--:R0:W-:Y:S04]  /*51960*/  STL.64 [R1+0x2648], R20 ;  /* 0x0026481401007387 */ /* 0x0081e80000100a00 */
[----:B0-----:R-:W3:Y:S04]  /*51970*/  LDL.LU R20, [R1+0x3d0] ;  /* 0x0003d00001147983 */ /* 0x001ee80000300800 */
[----:B------:R-:W3:Y:S04]  /*51980*/  LDL.LU R21, [R1+0x3d4] ;  /* 0x0003d40001157983 */ /* 0x000ee80000300800 */
[----:B------:R-:W3:Y:S04]  /*51990*/  LDL.LU R22, [R1+0x3d8] ;  /* 0x0003d80001167983 */ /* 0x000ee80000300800 */
[----:B------:R-:W3:Y:S04]  /*519a0*/  LDL.LU R23, [R1+0x3dc] ;  /* 0x0003dc0001177983 */ /* 0x000ee80000300800 */
[----:B------:R0:W-:Y:S01]  /*519b0*/  STL [R1+0x250c], R3 ;  /* 0x00250c0301007387 */ /* 0x0001e20000100800 */
[----:B------:R-:W-:Y:S01]  /*519c0*/  HMMA.16816.F32 R32, R36, R28, R32 ;  /* 0x0000001c2420723c */ /* 0x000fe20000001820 */
[----:B------:R-:W-:-:S02]  /*519d0*/  IMAD.MOV.U32 R5, RZ, RZ, R28 ;  /* 0x000000ffff057224 */ /* 0x000fc400078e001c */
[----:B------:R-:W-:Y:S01]  /*519e0*/  IMAD.MOV.U32 R4, RZ, RZ, R29 ;  /* 0x000000ffff047224 */ /* 0x000fe200078e001d */
[----:B------:R-:W2:Y:S04]  /*519f0*/  LDL.LU.64 R30, [R1+0x2698] ;  /* 0x00269800011e7983 */ /* 0x000ea80000300a00 */
[----:B------:R-:W2:Y:S04]  /*51a00*/  LDL.LU.64 R28, [R1+0x2690] ;  /* 0x00269000011c7983 */ /* 0x000ea80000300a00 */
[----:B------:R-:W-:Y:S04]  /*51a10*/  STL.64 [R1+0x2c0], R52 ;  /* 0x0002c03401007387 */ /* 0x000fe80000100a00 */
[----:B------:R1:W-:Y:S01]  /*51a20*/  STL.64 [R1+0x2c8], R54 ;  /* 0x0002c83601007387 */ /* 0x0003e20000100a00 */
[----:B------:R-:W-:-:S02]  /*51a30*/  IMAD.MOV.U32 R60, RZ, RZ, R56 ;  /* 0x000000ffff3c7224 */ /* 0x000fc400078e0038 */
[----:B0-----:R-:W-:Y:S01]  /*51a40*/  IMAD.MOV.U32 R3, RZ, RZ, R57 ;  /* 0x000000ffff037224 */ /* 0x001fe200078e0039 */
[----:B-1----:R-:W2:Y:S04]  /*51a50*/  LDL.LU.64 R54, [R1+0x2688] ;  /* 0x0026880001367983 */ /* 0x002ea80000300a00 */
[----:B------:R-:W2:Y:S04]  /*51a60*/  LDL.LU.64 R52, [R1+0x2680] ;  /* 0x0026800001347983 */ /* 0x000ea80000300a00 */
[----:B------:R-:W4:Y:S04]  /*51a70*/  LDL.LU.64 R58, [R1+0x2678] ;  /* 0x00267800013a7983 */ /* 0x000f280000300a00 */
[----:B------:R-:W4:Y:S01]  /*51a80*/  LDL.LU.64 R56, [R1+0x2670] ;  /* 0x0026700001387983 */ /* 0x000f220000300a00 */
[----:B------:R-:W-:-:S02]  /*51a90*/  IMAD.MOV.U32 R27, RZ, RZ, R35 ;  /* 0x000000ffff1b7224 */ /* 0x000fc400078e0023 */
[----:B------:R-:W0:Y:S01]  /*51aa0*/  S2R R35, SR_TID.X ;  /* 0x0000000000237919 */ /* 0x000e220000002100 */
[----:B------:R-:W-:Y:S02]  /*51ab0*/  IMAD.MOV.U32 R7, RZ, RZ, R44 ;  /* 0x000000ffff077224 */ /* 0x000fe400078e002c */
[----:B------:R-:W-:Y:S01]  /*51ac0*/  IMAD.MOV.U32 R6, RZ, RZ, R45 ;  /* 0x000000ffff067224 */ /* 0x000fe200078e002d */
[C---:B0-----:R-:W-:Y:S02]  /*51ad0*/  LOP3.LUT R10, R35.reuse, 0x7, RZ, 0xc0, !PT ;  /* 0x00000007230a7812 */ /* 0x041fe400078ec0ff */
[C---:B------:R-:W-:Y:S01]  /*51ae0*/  SHF.L.U32 R11, R35.reuse, 0x6, RZ ;  /* 0x00000006230b7819 */ /* 0x040fe200000006ff */
[----:B------:R-:W-:Y:S02]  /*51af0*/  IMAD.SHL.U32 R35, R35, 0x2, RZ ;  /* 0x0000000223237824 */ /* 0x000fe400078e00ff */
[----:B------:R-:W-:-:S05]  /*51b00*/  IMAD R10, R10, 0x90, RZ ;  /* 0x000000900a0a7824 */ /* 0x000fca00078e02ff */
[----:B------:R-:W-:-:S04]  /*51b10*/  LOP3.LUT R10, R10, 0x10, R35, 0x78, !PT ;  /* 0x000000100a0a7812 */ /* 0x000fc800078e7823 */
[----:B------:R-:W-:-:S04]  /*51b20*/  LOP3.LUT R10, R10, 0x400, R11, 0xf8, !PT ;  /* 0x000004000a0a7812 */ /* 0x000fc800078ef80b */
[----:B------:R-:W-:Y:S01]  /*51b30*/  LOP3.LUT R10, R10, 0x40, RZ, 0x3c, !PT ;  /* 0x000000400a0a7812 */ /* 0x000fe200078e3cff */
[----:B---3--:R-:W-:Y:S04]  /*51b40*/  HMMA.16816.F32 R20, R36, R44, R20 ;  /* 0x0000002c2414723c */ /* 0x008fe80000001814 */
[----:B------:R-:W0:-:S15]  /*51b50*/  LDSM.16.MT88.4 R44, [R10+UR5+0xb000] ;  /* 0x00b000050a2c783b */ /* 0x000e1e0008004200 */
[----:B------:R-:W-:Y:S04]  /*51b60*/  STL.64 [R1+0x2b0], R20 ;  /* 0x0002b01401007387 */ /* 0x000fe80000100a00 */
[----:B------:R4:W-:Y:S01]  /*51b70*/  STL.64 [R1+0x2b8], R22 ;  /* 0x0002b81601007387 */ /* 0x0009e20000100a00 */
[C---:B--2---:R-:W-:Y:S08]  /*51b80*/  HMMA.16816.F32 R12, R36.reuse, R52, R12 ;  /* 0x00000034240c723c */ /* 0x044ff0000000180c */
[----:B----4-:R-:W-:Y:S01]  /*51b90*/  HMMA.16816.F32 R20, R36, R56, R40 ;  /* 0x000000382414723c */ /* 0x010fe20000001828 */
[----:B------:R-:W-:Y:S04]  /*51ba0*/  STL.64 [R1+0x25b8], R58 ;  /* 0x0025b83a01007387 */ /* 0x000fe80000100a00 */
[----:B------:R-:W-:-:S14]  /*51bb0*/  STL.64 [R1+0x25b0], R56 ;  /* 0x0025b03801007387 */ /* 0x000fdc0000100a00 */
[----:B------:R-:W-:Y:S04]  /*51bc0*/  STL.64 [R1+0x2a0], R20 ;  /* 0x0002a01401007387 */ /* 0x000fe80000100a00 */
[----:B------:R-:W-:Y:S04]  /*51bd0*/  STL.64 [R1+0x2a8], R22 ;  /* 0x0002a81601007387 */ /* 0x000fe80000100a00 */
[----:B0-----:R-:W-:Y:S04]  /*51be0*/  STL.64 [R1+0x2588], R46 ;  /* 0x0025882e01007387 */ /* 0x001fe80000100a00 */
[----:B------:R-:W-:Y:S04]  /*51bf0*/  STL.64 [R1+0x2580], R44 ;  /* 0x0025802c01007387 */ /* 0x000fe80000100a00 */
[----:B------:R-:W-:Y:S04]  /*51c00*/  STL.64 [R1+0x25c8], R54 ;  /* 0x0025c83601007387 */ /* 0x000fe80000100a00 */
[----:B------:R-:W-:Y:S04]  /*51c10*/  STL.64 [R1+0x25c0], R52 ;  /* 0x0025c03401007387 */ /* 0x000fe80000100a00 */
[----:B------:R-:W-:Y:S04]  /*51c20*/  STL.64 [R1+0x290], R12 ;  /* 0x0002900c01007387 */ /* 0x000fe80000100a00 */
[----:B------:R0:W-:Y:S02]  /*51c30*/  STL.64 [R1+0x298], R14 ;  /* 0x0002980e01007387 */ /* 0x0001e40000100a00 */
[----:B0-----:R-:W-:Y:S01]  /*51c40*/  HMMA.16816.F32 R12, R36, R48, R16 ;  /* 0x00000030240c723c */ /* 0x001fe20000001810 */
[----:B------:R-:W-:-:S02]  /*51c50*/  IMAD.MOV.U32 R44, RZ, RZ, R7 ;  /* 0x000000ffff2c7224 */ /* 0x000fc400078e0007 */
[----:B------:R-:W-:-:S15]  /*51c60*/  IMAD.MOV.U32 R45, RZ, RZ, R6 ;  /* 0x000000ffff2d7224 */ /* 0x000fde00078e0006 */
[----:B------:R-:W-:Y:S01]  /*51c70*/  NOP ;  /* 0x0000000000007918 */ /* 0x000fe20000000000 */
[----:B------:R-:W-:Y:S04]  /*51c80*/  STL.64 [R1+0x460], R12 ;  /* 0x0004600c01007387 */ /* 0x000fe80000100a00 */
[----:B------:R-:W-:Y:S04]  /*51c90*/  STL.64 [R1+0x468], R14 ;  /* 0x0004680e01007387 */ /* 0x000fe80000100a00 */
[----:B------:R0:W-:Y:S04]  /*51ca0*/  STL.64 [R1+0x25d0], R44 ;  /* 0x0025d02c01007387 */ /* 0x0001e80000100a00 */
        /* <DEDUP_REMOVED lines=14> */
[----:B------:R-:W-:Y:S02]  /*51d90*/  IMAD.MOV.U32 R45, RZ, RZ, R8 ;  /* 0x000000ffff2d7224 */ /* 0x000fe400078e0008 */
[----:B------:R-:W-:Y:S02]  /*51da0*/  IMAD.MOV.U32 R0, RZ, RZ, R32 ;  /* 0x000000ffff007224 */ /* 0x000fe400078e0020 */
[----:B------:R-:W-:Y:S02]  /*51db0*/  IMAD.MOV.U32 R2, RZ, RZ, R33 ;  /* 0x000000ffff027224 */ /* 0x000fe400078e0021 */
[----:B------:R-:W-:Y:S01]  /*51dc0*/  IMAD.MOV.U32 R26, RZ, RZ, R34 ;  /* 0x000000ffff1a7224 */ /* 0x000fe200078e0022 */
[----:B---3--:R-:W-:Y:S04]  /*51dd0*/  STL.64 [R1+0x25f8], R54 ;  /* 0x0025f83601007387 */ /* 0x008fe80000100a00 */
[----:B--2---:R0:W-:Y:S04]  /*51de0*/  STL.64 [R1+0x25f0], R52 ;  /* 0x0025f03401007387 */ /* 0x0041e80000100a00 */
[----:B------:R1:W-:Y:S04]  /*51df0*/  STL.64 [R1+0x2600], R44 ;  /* 0x0026002c01007387 */ /* 0x0003e80000100a00 */
        /* <DEDUP_REMOVED lines=32> */
[----:B-1----:R-:W-:-:S03]  /*52000*/  IMAD.MOV.U32 R44, RZ, RZ, R51 ;  /* 0x000000ffff2c7224 */ /* 0x002fc600078e0033 */
[----:B---3--:R-:W-:Y:S04]  /*52010*/  STL.64 [R1+0x2610], R54 ;  /* 0x0026103601007387 */ /* 0x008fe80000100a00 */
[----:B--2---:R0:W-:Y:S04]  /*52020*/  STL.64 [R1+0x2608], R52 ;  /* 0x0026083401007387 */ /* 0x0041e80000100a00 */
[----:B------:R-:W2:Y:S01]  /*52030*/  LDL.LU R51, [R1+0x266c] ;  /* 0x00266c0001337983 */ /* 0x000ea20000300800 */
[----:B------:R-:W-:-:S03]  /*52040*/  IMAD.MOV.U32 R45, RZ, RZ, R61 ;  /* 0x000000ffff2d7224 */ /* 0x000fc600078e003d */
[----:B------:R-:W3:Y:S04]  /*52050*/  LDL.LU R61, [R1+0x2668] ;  /* 0x00266800013d7983 */ /* 0x000ee80000300800 */
[----:B0-----:R-:W3:Y:S04]  /*52060*/  LDL.LU R52, [R1+0x330] ;  /* 0x0003300001347983 */ /* 0x001ee80000300800 */
[----:B------:R-:W3:Y:S04]  /*52070*/  LDL.LU R53, [R1+0x334] ;  /* 0x0003340001357983 */ /* 0x000ee80000300800 */
[----:B------:R-:W3:Y:S01]  /*52080*/  LDL.LU R54, [R1+0x338] ;  /* 0x0003380001367983 */ /* 0x000ee20000300800 */
[C---:B----4-:R-:W-:Y:S08]  /*52090*/  HMMA.16816.F32 R4, R36.reuse, R28, R4 ;  /* 0x0000001c2404723c */ /* 0x050ff00000001804 */
[C---:B------:R-:W-:Y:S01]  /*520a0*/  HMMA.16816.F32 R20, R36.reuse, R24, R20 ;  /* 0x000000182414723c */ /* 0x040fe20000001814 */
[----:B------:R-:W3:Y:S04]  /*520b0*/  LDL.LU R55, [R1+0x33c] ;  /* 0x00033c0001377983 */ /* 0x000ee80000300800 */
[----:B------:R-:W4:Y:S04]  /*520c0*/  LDL.LU R56, [R1+0x210] ;  /* 0x0002100001387983 */ /* 0x000f280000300800 */
[----:B------:R-:W4:Y:S04]  /*520d0*/  LDL.LU R57, [R1+0x214] ;  /* 0x0002140001397983 */ /* 0x000f280000300800 */
[----:B------:R-:W4:Y:S04]  /*520e0*/  LDL.LU R58, [R1+0x218] ;  /* 0x00021800013a7983 */ /* 0x000f280000300800 */
[----:B------:R-:W4:Y:S04]  /*520f0*/  LDL.LU R59, [R1+0x21c] ;  /* 0x00021c00013b7983 */ /* 0x000f280000300800 */
[----:B--2---:R-:W-:Y:S04]  /*52100*/  STL.64 [R1+0x25a8], R50 ;  /* 0x0025a83201007387 */ /* 0x004fe80000100a00 */
[----:B------:R0:W-:Y:S04]  /*52110*/  STL.64 [R1+0x25a0], R48 ;  /* 0x0025a03001007387 */ /* 0x0001e80000100a00 */
[----:B0-----:R-:W2:Y:S04]  /*52120*/  LDL.LU R48, [R1+0x380] ;  /* 0x0003800001307983 */ /* 0x001ea80000300800 */
[----:B------:R-:W2:Y:S04]  /*52130*/  LDL.LU R49, [R1+0x384] ;  /* 0x0003840001317983 */ /* 0x000ea80000300800 */
[----:B------:R-:W2:Y:S04]  /*52140*/  LDL.LU R50, [R1+0x388] ;  /* 0x0003880001327983 */ /* 0x000ea80000300800 */
[----:B------:R-:W2:Y:S04]  /*52150*/  LDL.LU R51, [R1+0x38c] ;  /* 0x00038c0001337983 */ /* 0x000ea80000300800 */
[----:B------:R-:W-:Y:S04]  /*52160*/  STL.64 [R1+0x450], R4 ;  /* 0x0004500401007387 */ /* 0x000fe80000100a00 */
[----:B------:R0:W-:Y:S04]  /*52170*/  STL.64 [R1+0x458], R6 ;  /* 0x0004580601007387 */ /* 0x0001e80000100a00 */
[----:B0-----:R-:W2:Y:S04]  /*52180*/  LDL.LU.64 R6, [R1+0x2660] ;  /* 0x0026600001067983 */ /* 0x001ea80000300a00 */
[----:B------:R-:W2:Y:S04]  /*52190*/  LDL.LU.64 R4, [R1+0x2658] ;  /* 0x0026580001047983 */ /* 0x000ea80000300a00 */
[----:B------:R-:W-:Y:S04]  /*521a0*/  STL.64 [R1+0x2598], R30 ;  /* 0x0025981e01007387 */ /* 0x000fe80000100a00 */
[----:B------:R-:W-:Y:S04]  /*521b0*/  STL.64 [R1+0x2590], R28 ;  /* 0x0025901c01007387 */ /* 0x000fe80000100a00 */
[----:B------:R-:W-:Y:S04]  /*521c0*/  STL.64 [R1+0x440], R20 ;  /* 0x0004401401007387 */ /* 0x000fe80000100a00 */
[----:B------:R0:W-:Y:S04]  /*521d0*/  STL.64 [R1+0x448], R22 ;  /* 0x0004481601007387 */ /* 0x0001e80000100a00 */
[----:B0-----:R-:W2:Y:S04]  /*521e0*/  LDL.LU.64 R22, [R1+0x2650] ;  /* 0x0026500001167983 */ /* 0x001ea80000300a00 */
[----:B------:R-:W2:Y:S02]  /*521f0*/  LDL.LU.64 R20, [R1+0x2648] ;  /* 0x0026480001147983 */ /* 0x000ea40000300a00 */
[----:B--2---:R-:W-:-:S15]  /*52200*/  HMMA.16816.F32 R16, R36, R20, R16 ;  /* 0x000000142410723c */ /* 0x004fde0000001810 */
[----:B------:R-:W-:-:S04]  /*52210*/  NOP ;  /* 0x0000000000007918 */ /* 0x000fc80000000000 */
[----:B------:R0:W-:Y:S04]  /*52220*/  STL.64 [R1+0x430], R16 ;  /* 0x0004301001007387 */ /* 0x0001e80000100a00 */
[----:B------:R-:W-:Y:S04]  /*52230*/  STL.64 [R1+0x438], R18 ;  /* 0x0004381201007387 */ /* 0x000fe80000100a00 */
[----:B0-----:R-:W2:Y:S02]  /*52240*/  LDL.LU.64 R16, [R1+0x2640] ;  /* 0x0026400001107983 */ /* 0x001ea40000300a00 */
[----:B--2---:R-:W-:-:S15]  /*52250*/  HMMA.16816.F32 R12, R36, R16, R12 ;  /* 0x00000010240c723c */ /* 0x004fde000000180c */
[----:B------:R-:W-:-:S04]  /*52260*/  NOP ;  /* 0x0000000000007918 */ /* 0x000fc80000000000 */
[----:B------:R0:W-:Y:S04]  /*52270*/  STL.64 [R1+0x420], R12 ;  /* 0x0004200c01007387 */ /* 0x0001e80000100a00 */
[----:B------:R1:W-:Y:S04]  /*52280*/  STL.64 [R1+0x428], R14 ;  /* 0x0004280e01007387 */ /* 0x0003e80000100a00 */
[----:B0-----:R-:W2:Y:S02]  /*52290*/  LDL.LU.64 R12, [R1+0x2638] ;  /* 0x00263800010c7983 */ /* 0x001ea40000300a00 */
[----:B--2---:R-:W-:-:S15]  /*522a0*/  HMMA.16816.F32 R8, R36, R12, R8 ;  /* 0x0000000c2408723c */ /* 0x004fde0000001808 */
[----:B------:R-:W-:-:S04]  /*522b0*/  NOP ;  /* 0x0000000000007918 */ /* 0x000fc80000000000 */
[----:B-1----:R-:W-:Y:S02]  /*522c0*/  IMAD.MOV.U32 R14, RZ, RZ, R8 ;  /* 0x000000ffff0e7224 */ /* 0x002fe400078e0008 */
[----:B------:R-:W-:Y:S02]  /*522d0*/  IMAD.MOV.U32 R15, RZ, RZ, R9 ;  /* 0x000000ffff0f7224 */ /* 0x000fe400078e0009 */
[----:B------:R-:W2:Y:S01]  /*522e0*/  LDL.LU.64 R8, [R1+0x2630] ;  /* 0x0026300001087983 */ /* 0x000ea20000300a00 */
[C---:B------:R-:W-:Y:S08]  /*522f0*/  HMMA.16816.F32 R48, R36.reuse, R4, R48 ;  /* 0x000000042430723c */ /* 0x040ff00000001830 */
[----:B--2---:R-:W-:-:S15]  /*52300*/  HMMA.16816.F32 R40, R36, R8, R40 ;  /* 0x000000082428723c */ /* 0x004fde0000001828 */
[----:B------:R-:W-:-:S04]  /*52310*/  NOP ;  /* 0x0000000000007918 */ /* 0x000fc80000000000 */
[----:B------:R0:W-:Y:S04]  /*52320*/  STL.64 [R1+0x400], R40 ;  /* 0x0004002801007387 */ /* 0x0001e80000100a00 */
[----:B------:R-:W-:Y:S04]  /*52330*/  STL.64 [R1+0x408], R42 ;  /* 0x0004082a01007387 */ /* 0x000fe80000100a00 */
[----:B0-----:R-:W2:Y:S04]  /*52340*/  LDL.LU.64 R40, [R1+0x2628] ;  /* 0x0026280001287983 */ /* 0x001ea80000300a00 */
[----:B------:R0:W-:Y:S04]  /*52350*/  STL.64 [R1+0x3f0], R48 ;  /* 0x0003f03001007387 */ /* 0x0001e80000100a00 */
[----:B------:R1:W-:Y:S04]  /*52360*/  STL.64 [R1+0x3f8], R50 ;  /* 0x0003f83201007387 */ /* 0x0003e80000100a00 */
[----:B0-----:R-:W3:Y:S04]  /*52370*/  LDL.LU R48, [R1+0x370] ;  /* 0x0003700001307983 */ /* 0x001ee80000300800 */
[----:B------:R-:W3:Y:S04]  /*52380*/  LDL.LU R49, [R1+0x374] ;  /* 0x0003740001317983 */ /* 0x000ee80000300800 */
[----:B-1----:R-:W3:Y:S04]  /*52390*/  LDL.LU R50, [R1+0x378] ;  /* 0x0003780001327983 */ /* 0x002ee80000300800 */
[----:B------:R-:W3:Y:S01]  /*523a0*/  LDL.LU R51, [R1+0x37c] ;  /* 0x00037c0001337983 */ /* 0x000ee20000300800 */
[----:B--2---:R-:W-:Y:S03]  /*523b0*/  HMMA.16816.F32 R36, R36, R40, R32 ;  /* 0x000000282424723c */ /* 0x004fe60000001820 */
[----:B------:R-:W3:Y:S04]  /*523c0*/  LDL.LU.64 R34, [R1+0x2620] ;  /* 0x0026200001227983 */ /* 0x000ee80000300a00 */
[----:B------:R-:W3:-:S12]  /*523d0*/  LDL.LU.64 R32, [R1+0x2618] ;  /* 0x0026180001207983 */ /* 0x000ed80000300a00 */
[----:B------:R0:W-:Y:S04]  /*523e0*/  STL.64 [R1+0x280], R36 ;  /* 0x0002802401007387 */ /* 0x0001e80000100a00 */
[----:B------:R1:W-:Y:S04]  /*523f0*/  STL.64 [R1+0x288], R38 ;  /* 0x0002882601007387 */ /* 0x0003e80000100a00 */
[----:B0-----:R-:W2:Y:S04]  /*52400*/  LDL.LU R36, [R1+0x200] ;  /* 0x0002000001247983 */ /* 0x001ea80000300800 */
[----:B------:R-:W2:Y:S04]  /*52410*/  LDL.LU R37, [R1+0x204] ;  /* 0x0002040001257983 */ /* 0x000ea80000300800 */
[----:B-1----:R-:W2:Y:S04]  /*52420*/  LDL.LU R38, [R1+0x208] ;  /* 0x0002080001267983 */ /* 0x002ea80000300800 */
[----:B------:R-:W2:Y:S01]  /*52430*/  LDL.LU R39, [R1+0x20c] ;  /* 0x00020c0001277983 */ /* 0x000ea20000300800 */
[----:B---3--:R-:W-:Y:S03]  /*52440*/  HMMA.16816.F32 R44, R32, R44, R52 ;  /* 0x0000002c202c723c */ /* 0x008fe60000001834 */
[----:B------:R-:W3:Y:S04]  /*52450*/  LDL.LU.64 R54, [R1+0x2610] ;  /* 0x0026100001367983 */ /* 0x000ee80000300a00 */
[----:B------:R-:W3:-:S12]  /*52460*/  LDL.LU.64 R52, [R1+0x2608] ;  /* 0x0026080001347983 */ /* 0x000ed80000300a00 */
[----:B------:R0:W-:Y:S04]  /*52470*/  STL.64 [R1+0x3e0], R44 ;  /* 0x0003e02c01007387 */ /* 0x0001e80000100a00 */
[----:B------:R3:W-:Y:S04]  /*52480*/  STL.64 [R1+0x3e8], R46 ;  /* 0x0003e82e01007387 */ /* 0x0007e80000100a00 */
[----:B0-----:R-:W3:Y:S02]  /*52490*/  LDL.LU.64 R44, [R1+0x2600] ;  /* 0x00260000012c7983 */ /* 0x001ee40000300a00 */
[----:B---3--:R-:W-:Y:S02]  /*524a0*/  HMMA.16816.F32 R44, R32, R44, R52 ;  /* 0x0000002c202c723c */ /* 0x008fe40000001834 */
[----:B------:R-:W3:Y:S04]  /*524b0*/  LDL.LU.64 R54, [R1+0x25f8] ;  /* 0x0025f80001367983 */ /* 0x000ee80000300a00 */
[----:B------:R-:W3:-:S13]  /*524c0*/  LDL.LU.64 R52, [R1+0x25f0] ;  /* 0x0025f00001347983 */ /* 0x000eda0000300a00 */
[----:B------:R0:W-:Y:S04]  /*524d0*/  STL.64 [R1+0x3d0], R44 ;  /* 0x0003d02c01007387 */ /* 0x0001e80000100a00 */
[----:B------:R3:W-:Y:S04]  /*524e0*/  STL.64 [R1+0x3d8], R46 ;  /* 0x0003d82e01007387 */ /* 0x0007e80000100a00 */
[----:B0-----:R-:W3:Y:S01]  /*524f0*/  LDL.LU.64 R44, [R1+0x25e8] ;  /* 0x0025e800012c7983 */ /* 0x001ee20000300a00 */
[----:B------:R-:W-:Y:S02]  /*52500*/  IMAD.MOV.U32 R28, RZ, RZ, R60 ;  /* 0x000000ffff1c7224 */ /* 0x000fe400078e003c */
[----:B------:R-:W-:Y:S01]  /*52510*/  IMAD.MOV.U32 R29, RZ, RZ, R3 ;  /* 0x000000ffff1d7224 */ /* 0x000fe200078e0003 */
[----:B---3--:R-:W-:Y:S01]  /*52520*/  HMMA.16816.F32 R44, R32, R44, R52 ;  /* 0x0000002c202c723c */ /* 0x008fe20000001834 */
[----:B------:R-:W3:Y:S04]  /*52530*/  LDL.LU.64 R54, [R1+0x25e0] ;  /* 0x0025e00001367983 */ /* 0x000ee80000300a00 */
[----:B------:R-:W3:-:S14]  /*52540*/  LDL.LU.64 R52, [R1+0x25d8] ;  /* 0x0025d80001347983 */ /* 0x000edc0000300a00 */
[----:B------:R0:W-:Y:S04]  /*52550*/  STL.64 [R1+0x3c0], R44 ;  /* 0x0003c02c01007387 */ /* 0x0001e80000100a00 */
[----:B------:R-:W-:Y:S04]  /*52560*/  STL.64 [R1+0x3c8], R46 ;  /* 0x0003c82e01007387 */ /* 0x000fe80000100a00 */
[----:B0-----:R-:W4:Y:S01]  /*52570*/  LDL.LU.64 R44, [R1+0x25d0] ;  /* 0x0025d000012c7983 */ /* 0x001f220000300a00 */
[----:B---3--:R-:W-:Y:S03]  /*52580*/  HMMA.16816.F32 R28, R32, R28, R52 ;  /* 0x0000001c201c723c */ /* 0x008fe60000001834 */
[----:B------:R-:W3:Y:S04]  /*52590*/  LDL.LU.64 R54, [R1+0x25c8] ;  /* 0x0025c80001367983 */ /* 0x000ee80000300a00 */
[----:B------:R-:W2:-:S12]  /*525a0*/  LDL.LU.64 R52, [R1+0x25c0] ;  /* 0x0025c00001347983 */ /* 0x000e980000300a00 */
        /* <DEDUP_REMOVED lines=8> */
[----:B------:R-:W2:Y:S01]  /*52630*/  LDL.LU.64 R56, [R1+0x25b0] ;  /* 0x0025b00001387983 */ /* 0x000ea20000300a00 */
[----:B------:R-:W0:Y:S01]  /*52640*/  S2R R43, SR_TID.X ;  /* 0x00000000002b7919 */ /* 0x000e220000002100 */
[----:B------:R-:W-:Y:S01]  /*52650*/  MOV R18, R10 ;  /* 0x0000000a00127202 */ /* 0x000fe20000000f00 */
[----:B------:R-:W-:-:S09]  /*52660*/  IMAD.MOV.U32 R19, RZ, RZ, R11 ;  /* 0x000000ffff137224 */ /* 0x000fd200078e000b */
[----:B------:R1:W-:Y:S01]  /*52670*/  STL.64 [R1+0x3a0], R44 ;  /* 0x0003a02c01007387 */ /* 0x0003e20000100a00 */
[C---:B0-----:R-:W-:Y:S01]  /*52680*/  LOP3.LUT R42, R43.reuse, 0x7, RZ, 0xc0, !PT ;  /* 0x000000072b2a7812 */ /* 0x041fe200078ec0ff */
[----:B------:R-:W-:-:S04]  /*52690*/  IMAD.SHL.U32 R60, R43, 0x2, RZ ;  /* 0x000000022b3c7824 */ /* 0x000fc800078e00ff */
[----:B------:R-:W-:Y:S02]  /*526a0*/  IMAD R42, R42, 0x90, RZ ;  /* 0x000000902a2a7824 */ /* 0x000fe400078e02ff */
[----:B------:R-:W-:-:S03]  /*526b0*/  IMAD.SHL.U32 R43, R43, 0x40, RZ ;  /* 0x000000402b2b7824 */ /* 0x000fc600078e00ff */
[----:B------:R-:W-:Y:S01]  /*526c0*/  LOP3.LUT R42, R42, 0x10, R60, 0x78, !PT ;  /* 0x000000102a2a7812 */ /* 0x000fe200078e783c */
[----:B------:R0:W-:Y:S04]  /*526d0*/  STL.64 [R1+0x3a8], R46 ;  /* 0x0003a82e01007387 */ /* 0x0001e80000100a00 */
[----:B-1----:R-:W3:Y:S04]  /*526e0*/  LDL.LU R44, [R1+0x350] ;  /* 0x00035000012c7983 */ /* 0x002ee80000300800 */
[----:B------:R-:W3:Y:S01]  /*526f0*/  LDL.LU R45, [R1+0x354] ;  /* 0x00035400012d7983 */ /* 0x000ee20000300800 */
[----:B------:R-:W-:-:S04]  /*52700*/  LOP3.LUT R42, R42, 0x400, R43, 0xf8, !PT ;  /* 0x000004002a2a7812 */ /* 0x000fc800078ef82b */
[----:B------:R-:W-:Y:S01]  /*52710*/  LOP3.LUT R42, R42, 0x60, RZ, 0x3c, !PT ;  /* 0x000000602a2a7812 */ /* 0x000fe200078e3cff */
[----:B0-----:R-:W3:Y:S04]  /*52720*/  LDL.LU R46, [R1+0x358] ;  /* 0x00035800012e7983 */ /* 0x001ee80000300800 */
[----:B------:R-:W3:Y:S01]  /*52730*/  LDL.LU R47, [R1+0x35c] ;  /* 0x00035c00012f7983 */ /* 0x000ee20000300800 */
[----:B--2---:R-:W-:-:S15]  /*52740*/  HMMA.16816.F32 R36, R32, R56, R36 ;  /* 0x000000382024723c */ /* 0x004fde0000001824 */
[----:B------:R-:W-:-:S04]  /*52750*/  NOP ;  /* 0x0000000000007918 */ /* 0x000fc80000000000 */
[----:B------:R-:W-:Y:S01]  /*52760*/  STL [R1+0x390], R36 ;  /* 0x0003902401007387 */ /* 0x000fe20000100800 */
[----:B------:R-:W-:-:S03]  /*52770*/  IMAD.MOV.U32 R10, RZ, RZ, R37 ;  /* 0x000000ffff0a7224 */ /* 0x000fc600078e0025 */
[----:B------:R-:W-:Y:S01]  /*52780*/  STL [R1+0x39c], R39 ;  /* 0x00039c2701007387 */ /* 0x000fe20000100800 */
[----:B------:R-:W-:-:S03]  /*52790*/  IMAD.MOV.U32 R11, RZ, RZ, R38 ;  /* 0x000000ffff0b7224 */ /* 0x000fc600078e0026 */
[----:B------:R-:W0:Y:S01]  /*527a0*/  LDSM.16.MT88.4 R36, [R42+UR5+0xb000] ;  /* 0x00b000052a24783b */ /* 0x000e220008004200 */
[----:B------:R-:W-:Y:S03]  /*527b0*/  HMMA.16816.F32 R48, R32, R52, R48 ;  /* 0x000000342030723c */ /* 0x000fe60000001830 */
[----:B----4-:R-:W-:Y:S04]  /*527c0*/  STL.64 [R1+0x2528], R58 ;  /* 0x0025283a01007387 */ /* 0x010fe80000100a00 */
[----:B------:R1:W-:Y:S04]  /*527d0*/  STL.64 [R1+0x2520], R56 ;  /* 0x0025203801007387 */ /* 0x0003e80000100a00 */
[----:B-1----:R-:W2:Y:S04]  /*527e0*/  LDL.LU R56, [R1+0x310] ;  /* 0x0003100001387983 */ /* 0x002ea80000300800 */
[----:B------:R-:W2:Y:S04]  /*527f0*/  LDL.LU R57, [R1+0x314] ;  /* 0x0003140001397983 */ /* 0x000ea80000300800 */
[----:B------:R-:W2:Y:S04]  /*52800*/  LDL.LU R58, [R1+0x318] ;  /* 0x00031800013a7983 */ /* 0x000ea80000300800 */
[----:B------:R-:W2:Y:S01]  /*52810*/  LDL.LU R59, [R1+0x31c] ;  /* 0x00031c00013b7983 */ /* 0x000ea20000300800 */
[----:B------:R-:W-:-:S02]  /*52820*/  IMAD.MOV.U32 R42, RZ, RZ, R48 ;  /* 0x000000ffff2a7224 */ /* 0x000fc400078e0030 */
[----:B------:R-:W-:Y:S01]  /*52830*/  IMAD.MOV.U32 R43, RZ, RZ, R49 ;  /* 0x000000ffff2b7224 */ /* 0x000fe200078e0031 */
[----:B0-----:R-:W-:Y:S04]  /*52840*/  STL.64 [R1+0x24d0], R38 ;  /* 0x0024d02601007387 */ /* 0x001fe80000100a00 */
[----:B------:R0:W-:Y:S04]  /*52850*/  STL.64 [R1+0x24c8], R36 ;  /* 0x0024c82401007387 */ /* 0x0001e80000100a00 */
[----:B0-----:R-:W4:Y:S04]  /*52860*/  LDL.LU R36, [R1+0x260] ;  /* 0x0002600001247983 */ /* 0x001f280000300800 */
[----:B------:R-:W4:Y:S04]  /*52870*/  LDL.LU R37, [R1+0x264] ;  /* 0x0002640001257983 */ /* 0x000f280000300800 */
[----:B------:R-:W4:Y:S04]  /*52880*/  LDL.LU R38, [R1+0x268] ;  /* 0x0002680001267983 */ /* 0x000f280000300800 */
[----:B------:R-:W4:Y:S04]  /*52890*/  LDL.LU R39, [R1+0x26c] ;  /* 0x00026c0001277983 */ /* 0x000f280000300800 */
[----:B------:R0:W-:Y:S04]  /*528a0*/  STL.64 [R1+0x388], R50 ;  /* 0x0003883201007387 */ /* 0x0001e80000100a00 */
[----:B0-----:R-:W2:Y:S04]  /*528b0*/  LDL.LU.64 R50, [R1+0x25a8] ;  /* 0x0025a80001327983 */ /* 0x001ea80000300a00 */
[----:B------:R-:W2:Y:S04]  /*528c0*/  LDL.LU.64 R48, [R1+0x25a0] ;  /* 0x0025a00001307983 */ /* 0x000ea80000300a00 */
[----:B---3--:R-:W-:Y:S04]  /*528d0*/  STL.64 [R1+0x2538], R54 ;  /* 0x0025383601007387 */ /* 0x008fe80000100a00 */
        /* <DEDUP_REMOVED lines=13> */
[----:B0-----:R-:W4:Y:S04]  /*529b0*/  LDL.LU R48, [R1+0x270] ;  /* 0x0002700001307983 */ /* 0x001f280000300800 */
[----:B------:R-:W4:Y:S04]  /*529c0*/  LDL.LU R49, [R1+0x274] ;  /* 0x0002740001317983 */ /* 0x000f280000300800 */
[----:B------:R-:W4:Y:S04]  /*529d0*/  LDL.LU R50, [R1+0x278] ;  /* 0x0002780001327983 */ /* 0x000f280000300800 */
[----:B------:R-:W4:Y:S01]  /*529e0*/  LDL.LU R51, [R1+0x27c] ;  /* 0x00027c0001337983 */ /* 0x000f220000300800 */
[C---:B---3--:R-:W-:Y:S08]  /*529f0*/  HMMA.16816.F32 R52, R32.reuse, R24, R52 ;  /* 0x000000182034723c */ /* 0x048ff00000001834 */
        /* <DEDUP_REMOVED lines=11> */
[----:B------:R-:W3:Y:S04]  /*52ab0*/  LDL.LU R31, [R1+0x30c] ;  /* 0x00030c00011f7983 */ /* 0x000ee80000300800 */
[----:B------:R-:W-:Y:S04]  /*52ac0*/  STL.64 [R1+0x2558], R26 ;  /* 0x0025581a01007387 */ /* 0x000fe80000100a00 */
[----:B------:R0:W-:Y:S02]  /*52ad0*/  STL.64 [R1+0x2550], R24 ;  /* 0x0025501801007387 */ /* 0x0001e40000100a00 */
[C---:B0-----:R-:W-:Y:S02]  /*52ae0*/  HMMA.16816.F32 R24, R32.reuse, R20, R56 ;  /* 0x000000142018723c */ /* 0x041fe40000001838 */
[----:B------:R0:W-:Y:S04]  /*52af0*/  STL.64 [R1+0x350], R52 ;  /* 0x0003503401007387 */ /* 0x0001e80000100a00 */
[----:B------:R1:W-:Y:S04]  /*52b00*/  STL.64 [R1+0x358], R54 ;  /* 0x0003583601007387 */ /* 0x0003e80000100a00 */
[----:B0-----:R-:W2:Y:S09]  /*52b10*/  LDL.LU R52, [R1+0x250] ;  /* 0x0002500001347983 */ /* 0x001eb20000300800 */
[----:B------:R-:W-:Y:S04]  /*52b20*/  STL.64 [R1+0x340], R24 ;  /* 0x0003401801007387 */ /* 0x000fe80000100a00 */
[----:B------:R-:W-:Y:S04]  /*52b30*/  STL.64 [R1+0x348], R26 ;  /* 0x0003481a01007387 */ /* 0x000fe80000100a00 */
[----:B------:R-:W2:Y:S04]  /*52b40*/  LDL.LU R53, [R1+0x254] ;  /* 0x0002540001357983 */ /* 0x000ea80000300800 */
[----:B-1----:R-:W2:Y:S04]  /*52b50*/  LDL.LU R54, [R1+0x258] ;  /* 0x0002580001367983 */ /* 0x002ea80000300800 */
[----:B------:R-:W2:Y:S04]  /*52b60*/  LDL.LU R55, [R1+0x25c] ;  /* 0x00025c0001377983 */ /* 0x000ea80000300800 */
[----:B------:R-:W2:Y:S04]  /*52b70*/  LDL.LU R56, [R1+0x1f0] ;  /* 0x0001f00001387983 */ /* 0x000ea80000300800 */
[----:B------:R-:W2:Y:S04]  /*52b80*/  LDL.LU R57, [R1+0x1f4] ;  /* 0x0001f40001397983 */ /* 0x000ea80000300800 */
[----:B------:R-:W2:Y:S04]  /*52b90*/  LDL.LU R58, [R1+0x1f8] ;  /* 0x0001f800013a7983 */ /* 0x000ea80000300800 */
[----:B------:R-:W2:Y:S04]  /*52ba0*/  LDL.LU R59, [R1+0x1fc] ;  /* 0x0001fc00013b7983 */ /* 0x000ea80000300800 */
[----:B------:R-:W-:Y:S04]  /*52bb0*/  STL.64 [R1+0x2568], R22 ;  /* 0x0025681601007387 */ /* 0x000fe80000100a00 */
[----:B------:R3:W-:Y:S04]  /*52bc0*/  STL.64 [R1+0x2560], R20 ;  /* 0x0025601401007387 */ /* 0x0007e80000100a00 */
[----:B------:R-:W-:Y:S04]  /*52bd0*/  STL.64 [R1+0x2578], R18 ;  /* 0x0025781201007387 */ /* 0x000fe80000100a00 */
[----:B------:R4:W-:Y:S01]  /*52be0*/  STL.64 [R1+0x2570], R16 ;  /* 0x0025701001007387 */ /* 0x0009e20000100a00 */
[C---:B---3--:R-:W-:Y:S08]  /*52bf0*/  HMMA.16816.F32 R20, R32.reuse, R16, R28 ;  /* 0x000000102014723c */ /* 0x048ff0000000181c */
[C---:B----4-:R-:W-:Y:S11]  /*52c00*/  HMMA.16816.F32 R16, R32.reuse, R8, R36 ;  /* 0x000000082010723c */ /* 0x050ff60000001824 */
[----:B------:R-:W-:Y:S04]  /*52c10*/  STL.64 [R1+0x330], R20 ;  /* 0x0003301401007387 */ /* 0x000fe80000100a00 */
[----:B------:R0:W-:Y:S04]  /*52c20*/  STL.64 [R1+0x338], R22 ;  /* 0x0003381601007387 */ /* 0x0001e80000100a00 */
[----:B------:R-:W3:Y:S01]  /*52c30*/  LDL.LU R28, [R1+0x1c0] ;  /* 0x0001c000011c7983 */ /* 0x000ee20000300800 */
[C---:B0-----:R-:W-:Y:S08]  /*52c40*/  HMMA.16816.F32 R20, R32.reuse, R12, R48 ;  /* 0x0000000c2014723c */ /* 0x041ff00000001830 */
[C---:B--2---:R-:W-:Y:S08]  /*52c50*/  HMMA.16816.F32 R48, R32.reuse, R4, R52 ;  /* 0x000000042030723c */ /* 0x044ff00000001834 */
[----:B------:R-:W-:Y:S03]  /*52c60*/  HMMA.16816.F32 R32, R32, R40, R56 ;  /* 0x000000282020723c */ /* 0x000fe60000001838 */
[----:B------:R-:W-:Y:S04]  /*52c70*/  STL.64 [R1+0x320], R20 ;  /* 0x0003201401007387 */ /* 0x000fe80000100a00 */
[----:B------:R-:W-:Y:S04]  /*52c80*/  STL.64 [R1+0x328], R22 ;  /* 0x0003281601007387 */ /* 0x000fe80000100a00 */
[----:B------:R0:W-:Y:S04]  /*52c90*/  STL.64 [R1+0x310], R16 ;  /* 0x0003101001007387 */ /* 0x0001e80000100a00 */
[----:B------:R1:W-:Y:S04]  /*52ca0*/  STL.64 [R1+0x318], R18 ;  /* 0x0003181201007387 */ /* 0x0003e80000100a00 */
[----:B------:R-:W3:Y:S04]  /*52cb0*/  LDL.LU R29, [R1+0x1c4] ;  /* 0x0001c400011d7983 */ /* 0x000ee80000300800 */
[----:B------:R-:W3:Y:S04]  /*52cc0*/  LDL.LU R30, [R1+0x1c8] ;  /* 0x0001c800011e7983 */ /* 0x000ee80000300800 */
[----:B------:R-:W3:Y:S04]  /*52cd0*/  LDL.LU R31, [R1+0x1cc] ;  /* 0x0001cc00011f7983 */ /* 0x000ee80000300800 */
[----:B0-----:R-:W2:Y:S04]  /*52ce0*/  LDL.LU R16, [R1+0x1e0] ;  /* 0x0001e00001107983 */ /* 0x001ea80000300800 */
[----:B------:R-:W2:Y:S04]  /*52cf0*/  LDL.LU R17, [R1+0x1e4] ;  /* 0x0001e40001117983 */ /* 0x000ea80000300800 */
[----:B-1----:R-:W2:Y:S04]  /*52d00*/  LDL.LU R18, [R1+0x1e8] ;  /* 0x0001e80001127983 */ /* 0x002ea80000300800 */
[----:B------:R-:W2:Y:S04]  /*52d10*/  LDL.LU R19, [R1+0x1ec] ;  /* 0x0001ec0001137983 */ /* 0x000ea80000300800 */
[----:B------:R-:W4:Y:S04]  /*52d20*/  LDL.LU R24, [R1+0x1d0] ;  /* 0x0001d00001187983 */ /* 0x000f280000300800 */
[----:B------:R-:W4:Y:S04]  /*52d30*/  LDL.LU R25, [R1+0x1d4] ;  /* 0x0001d40001197983 */ /* 0x000f280000300800 */
[----:B------:R-:W4:Y:S04]  /*52d40*/  LDL.LU R26, [R1+0x1d8] ;  /* 0x0001d800011a7983 */ /* 0x000f280000300800 */
[----:B------:R-:W4:Y:S04]  /*52d50*/  LDL.LU R27, [R1+0x1dc] ;  /* 0x0001dc00011b7983 */ /* 0x000f280000300800 */
[----:B------:R-:W4:Y:S04]  /*52d60*/  LDL.LU.64 R20, [R1+0x30] ;  /* 0x0000300001147983 */ /* 0x000f280000300a00 */
[----:B------:R-:W2:Y:S04]  /*52d70*/  LDL.LU.64 R36, [R1+0x10] ;  /* 0x0000100001247983 */ /* 0x000ea80000300a00 */
[----:B------:R-:W-:Y:S04]  /*52d80*/  STL.64 [R1+0x2500], R10 ;  /* 0x0025000a01007387 */ /* 0x000fe80000100a00 */
[----:B------:R0:W-:Y:S04]  /*52d90*/  STL.64 [R1+0x24f8], R8 ;  /* 0x0024f80801007387 */ /* 0x0001e80000100a00 */
[----:B0-----:R-:W2:Y:S04]  /*52da0*/  LDL.LU R8, [R1+0x1b0] ;  /* 0x0001b00001087983 */ /* 0x001ea80000300800 */
[----:B------:R-:W2:Y:S04]  /*52db0*/  LDL.LU R9, [R1+0x1b4] ;  /* 0x0001b40001097983 */ /* 0x000ea80000300800 */
[----:B------:R-:W2:Y:S04]  /*52dc0*/  LDL.LU R10, [R1+0x1b8] ;  /* 0x0001b800010a7983 */ /* 0x000ea80000300800 */
[----:B------:R-:W2:Y:S04]  /*52dd0*/  LDL.LU R11, [R1+0x1bc] ;  /* 0x0001bc00010b7983 */ /* 0x000ea80000300800 */
[----:B------:R-:W-:Y:S04]  /*52de0*/  STL.64 [R1+0x24f0], R6 ;  /* 0x0024f00601007387 */ /* 0x000fe80000100a00 */
[----:B------:R0:W-:Y:S04]  /*52df0*/  STL.64 [R1+0x24e8], R4 ;  /* 0x0024e80401007387 */ /* 0x0001e80000100a00 */
[----:B------:R-:W-:Y:S04]  /*52e00*/  STL.64 [R1+0x300], R48 ;  /* 0x0003003001007387 */ /* 0x000fe80000100a00 */
[----:B------:R-:W-:Y:S04]  /*52e10*/  STL.64 [R1+0x308], R50 ;  /* 0x0003083201007387 */ /* 0x000fe80000100a00 */
[----:B0-----:R-:W2:Y:S04]  /*52e20*/  LDL.LU.64 R4, [R1+0x40] ;  /* 0x0000400001047983 */ /* 0x001ea80000300a00 */
[----:B------:R-:W3:Y:S04]  /*52e30*/  LDL.LU R52, [R1+0x1a0] ;  /* 0x0001a00001347983 */ /* 0x000ee80000300800 */
[----:B------:R0:W-:Y:S04]  /*52e40*/  STL.64 [R1+0x270], R32 ;  /* 0x0002702001007387 */ /* 0x0001e80000100a00 */
[----:B------:R1:W-:Y:S04]  /*52e50*/  STL.64 [R1+0x278], R34 ;  /* 0x0002782201007387 */ /* 0x0003e80000100a00 */
[----:B------:R-:W3:Y:S04]  /*52e60*/  LDL.LU R53, [R1+0x1a4] ;  /* 0x0001a40001357983 */ /* 0x000ee80000300800 */
[----:B------:R-:W3:Y:S04]  /*52e70*/  LDL.LU R54, [R1+0x1a8] ;  /* 0x0001a80001367983 */ /* 0x000ee80000300800 */
[----:B------:R-:W3:Y:S04]  /*52e80*/  LDL.LU R55, [R1+0x1ac] ;  /* 0x0001ac0001377983 */ /* 0x000ee80000300800 */
[----:B------:R-:W3:Y:S04]  /*52e90*/  LDL.LU.64 R56, [R1] ;  /* 0x0000000001387983 */ /* 0x000ee80000300a00 */
[----:B0-----:R-:W3:Y:S04]  /*52ea0*/  LDL.LU R32, [R1+0x190] ;  /* 0x0001900001207983 */ /* 0x001ee80000300800 */
[----:B------:R-:W3:Y:S04]  /*52eb0*/  LDL.LU R33, [R1+0x194] ;  /* 0x0001940001217983 */ /* 0x000ee80000300800 */
[----:B-1----:R-:W3:Y:S04]  /*52ec0*/  LDL.LU R34, [R1+0x198] ;  /* 0x0001980001227983 */ /* 0x002ee80000300800 */
[----:B------:R-:W3:Y:S04]  /*52ed0*/  LDL.LU R35, [R1+0x19c] ;  /* 0x00019c0001237983 */ /* 0x000ee80000300800 */
[----:B------:R-:W3:Y:S04]  /*52ee0*/  LDL.LU R48, [R1+0x180] ;  /* 0x0001800001307983 */ /* 0x000ee80000300800 */
[----:B------:R-:W3:Y:S04]  /*52ef0*/  LDL.LU R49, [R1+0x184] ;  /* 0x0001840001317983 */ /* 0x000ee80000300800 */
[----:B------:R-:W3:Y:S04]  /*52f00*/  LDL.LU R50, [R1+0x188] ;  /* 0x0001880001327983 */ /* 0x000ee80000300800 */
[----:B------:R-:W-:Y:S04]  /*52f10*/  STL.64 [R1+0x24e0], R42 ;  /* 0x0024e02a01007387 */ /* 0x000fe80000100a00 */
[----:B------:R0:W-:Y:S04]  /*52f20*/  STL.64 [R1+0x24d8], R40 ;  /* 0x0024d82801007387 */ /* 0x0001e80000100a00 */
[----:B0-----:R-:W3:Y:S01]  /*52f30*/  LDL.LU.64 R40, [R1+0x20] ;  /* 0x0000200001287983 */ /* 0x001ee20000300a00 */
[----:B------:R-:W-:Y:S01]  /*52f40*/  IMAD.MOV.U32 R51, RZ, RZ, R61 ;  /* 0x000000ffff337224 */ /* 0x000fe200078e003d */
[C---:B----4-:R-:W-:Y:S08]  /*52f50*/  HMMA.16816.F32 R24, R44.reuse, R20, R24 ;  /* 0x000000142c18723c */ /* 0x050ff00000001818 */
[----:B--2---:R-:W-:Y:S01]  /*52f60*/  HMMA.16816.F32 R16, R44, R4, R16 ;  /* 0x000000042c10723c */ /* 0x004fe20000001810 */
[----:B------:R-:W-:-:S02]  /*52f70*/  IMAD.MOV.U32 R3, RZ, RZ, R4 ;  /* 0x000000ffff037224 */ /* 0x000fc400078e0004 */
[----:B------:R-:W-:Y:S02]  /*52f80*/  IMAD.MOV.U32 R60, RZ, RZ, R5 ;  /* 0x000000ffff3c7224 */ /* 0x000fe400078e0005 */
[----:B------:R-:W-:Y:S02]  /*52f90*/  IMAD.MOV.U32 R5, RZ, RZ, R20 ;  /* 0x000000ffff057224 */ /* 0x000fe400078e0014 */
[----:B------:R-:W-:Y:S01]  /*52fa0*/  IMAD.MOV.U32 R4, RZ, RZ, R21 ;  /* 0x000000ffff047224 */ /* 0x000fe200078e0015 */
[----:B---3--:R-:W-:Y:S03]  /*52fb0*/  HMMA.16816.F32 R52, R44, R56, R52 ;  /* 0x000000382c34723c */ /* 0x008fe60000001834 */
[----:B------:R-:W-:-:S08]  /*52fc0*/  IMAD.MOV.U32 R61, RZ, RZ, R27 ;  /* 0x000000ffff3d7224 */ /* 0x000fd000078e001b */
[----:B------:R-:W-:Y:S04]  /*52fd0*/  STL.64 [R1+0x260], R16 ;  /* 0x0002601001007387 */ /* 0x000fe80000100a00 */
[----:B------:R0:W-:Y:S04]  /*52fe0*/  STL.64 [R1+0x268], R18 ;  /* 0x0002681201007387 */ /* 0x0001e80000100a00 */
[----:B0-----:R-:W2:Y:S04]  /*52ff0*/  LDL.LU.64 R18, [R1+0x2578] ;  /* 0x0025780001127983 */ /* 0x001ea80000300a00 */
[----:B------:R-:W3:Y:S01]  /*53000*/  LDL.LU.64 R16, [R1+0x2570] ;  /* 0x0025700001107983 */ /* 0x000ee20000300a00 */
[----:B------:R-:W-:Y:S01]  /*53010*/  HMMA.16816.F32 R28, R44, R40, R28 ;  /* 0x000000282c1c723c */ /* 0x000fe2000000181c */
[----:B------:R-:W-:-:S02]  /*53020*/  IMAD.MOV.U32 R7, RZ, RZ, R40 ;  /* 0x000000ffff077224 */ /* 0x000fc400078e0028 */
[----:B------:R-:W-:-:S05]  /*53030*/  IMAD.MOV.U32 R6, RZ, RZ, R41 ;  /* 0x000000ffff067224 */ /* 0x000fca00078e0029 */
[----:B------:R-:W-:Y:S01]  /*53040*/  HMMA.16816.F32 R40, R44, R36, R8 ;  /* 0x000000242c28723c */ /* 0x000fe20000001808 */
[----:B------:R-:W4:Y:S04]  /*53050*/  LDL.LU.64 R22, [R1+0x2568] ;  /* 0x0025680001167983 */ /* 0x000f280000300a00 */
[----:B------:R-:W2:Y:S04]  /*53060*/  LDL.LU.64 R20, [R1+0x2560] ;  /* 0x0025600001147983 */ /* 0x000ea80000300a00 */
[----:B------:R-:W-:Y:S04]  /*53070*/  STL.64 [R1+0x250], R24 ;  /* 0x0002501801007387 */ /* 0x000fe80000100a00 */
[----:B------:R0:W-:Y:S04]  /*53080*/  STL [R1+0x258], R26 ;  /* 0x0002581a01007387 */ /* 0x0001e80000100800 */
[----:B0-----:R-:W2:Y:S04]  /*53090*/  LDL.LU.64 R26, [R1+0x2558] ;  /* 0x00255800011a7983 */ /* 0x001ea80000300a00 */
[----:B------:R-:W2:Y:S04]  /*530a0*/  LDL.LU.64 R24, [R1+0x2550] ;  /* 0x0025500001187983 */ /* 0x000ea80000300a00 */
[----:B------:R-:W-:Y:S04]  /*530b0*/  STL.64 [R1+0x240], R28 ;  /* 0x0002401c01007387 */ /* 0x000fe80000100a00 */
[----:B------:R0:W-:Y:S01]  /*530c0*/  STL.64 [R1+0x248], R30 ;  /* 0x0002481e01007387 */ /* 0x0001e20000100a00 */
[----:B------:R-:W-:Y:S01]  /*530d0*/  MOV R9, R36 ;  /* 0x0000002400097202 */ /* 0x000fe20000000f00 */
[----:B------:R-:W-:-:S02]  /*530e0*/  IMAD.MOV.U32 R8, RZ, RZ, R37 ;  /* 0x000000ffff087224 */ /* 0x000fc400078e0025 */
[----:B0-----:R-:W2:Y:S04]  /*530f0*/  LDL.LU.64 R30, [R1+0x2548] ;  /* 0x00254800011e7983 */ /* 0x001ea80000300a00 */
[----:B------:R-:W2:Y:S04]  /*53100*/  LDL.LU.64 R28, [R1+0x2540] ;  /* 0x00254000011c7983 */ /* 0x000ea80000300a00 */
[----:B------:R0:W-:Y:S04]  /*53110*/  STL.64 [R1+0x230], R40 ;  /* 0x0002302801007387 */ /* 0x0001e80000100a00 */
[----:B------:R1:W-:Y:S04]  /*53120*/  STL.64 [R1+0x238], R42 ;  /* 0x0002382a01007387 */ /* 0x0003e80000100a00 */
[----:B0-----:R-:W2:Y:S04]  /*53130*/  LDL.LU R40, [R1+0x510] ;  /* 0x0005100001287983 */ /* 0x001ea80000300800 */
[----:B------:R-:W2:Y:S04]  /*53140*/  LDL.LU R41, [R1+0x514] ;  /* 0x0005140001297983 */ /* 0x000ea80000300800 */
[----:B-1----:R-:W2:Y:S04]  /*53150*/  LDL.LU R42, [R1+0x518] ;  /* 0x00051800012a7983 */ /* 0x002ea80000300800 */
[----:B------:R-:W2:Y:S04]  /*53160*/  LDL.LU R43, [R1+0x51c] ;  /* 0x00051c00012b7983 */ /* 0x000ea80000300800 */
[----:B------:R-:W3:Y:S04]  /*53170*/  LDL.LU R36, [R1+0x500] ;  /* 0x0005000001247983 */ /* 0x000ee80000300800 */
[----:B------:R-:W3:Y:S04]  /*53180*/  LDL.LU R37, [R1+0x504] ;  /* 0x0005040001257983 */ /* 0x000ee80000300800 */
[----:B------:R-:W3:Y:S04]  /*53190*/  LDL.LU R38, [R1+0x508] ;  /* 0x0005080001267983 */ /* 0x000ee80000300800 */
[----:B------:R-:W3:Y:S04]  /*531a0*/  LDL.LU R39, [R1+0x50c] ;  /* 0x00050c0001277983 */ /* 0x000ee80000300800 */
[----:B------:R-:W-:Y:S04]  /*531b0*/  STL.64 [R1+0x220], R52 ;  /* 0x0002203401007387 */ /* 0x000fe80000100a00 */
[----:B------:R0:W-:Y:S01]  /*531c0*/  STL.64 [R1+0x228], R54 ;  /* 0x0002283601007387 */ /* 0x0001e20000100a00 */
[----:B------:R-:W-:-:S02]  /*531d0*/  IMAD.MOV.U32 R11, RZ, RZ, R56 ;  /* 0x000000ffff0b7224 */ /* 0x000fc400078e0038 */
[----:B------:R-:W-:Y:S01]  /*531e0*/  IMAD.MOV.U32 R10, RZ, RZ, R57 ;  /* 0x000000ffff0a7224 */ /* 0x000fe200078e0039 */
[----:B0-----:R-:W2:Y:S04]  /*531f0*/  LDL.LU.64 R54, [R1+0x2538] ;  /* 0x0025380001367983 */ /* 0x001ea80000300a00 */
[----:B------:R-:W2:Y:S04]  /*53200*/  LDL.LU.64 R52, [R1+0x2530] ;  /* 0x0025300001347983 */ /* 0x000ea80000300a00 */
[----:B------:R-:W2:Y:S04]  /*53210*/  LDL.LU.64 R58, [R1+0x2528] ;  /* 0x00252800013a7983 */ /* 0x000ea80000300a00 */
[----:B------:R-:W2:Y:S02]  /*53220*/  LDL.LU.64 R56, [R1+0x2520] ;  /* 0x0025200001387983 */ /* 0x000ea40000300a00 */
[----:B--2---:R-:W-:Y:S02]  /*53230*/  HMMA.16816.F32 R32, R44, R56, R32 ;  /* 0x000000382c20723c */ /* 0x004fe40000001820 */
[----:B------:R-:W-:Y:S04]  /*53240*/  STL.64 [R1+0x2440], R58 ;  /* 0x0024403a01007387 */ /* 0x000fe80000100a00 */
[----:B------:R0:W-:-:S13]  /*53250*/  STL.64 [R1+0x2438], R56 ;  /* 0x0024383801007387 */ /* 0x0001da0000100a00 */
[----:B------:R-:W-:Y:S04]  /*53260*/  STL.64 [R1+0x210], R32 ;  /* 0x0002102001007387 */ /* 0x000fe80000100a00 */
[----:B------:R1:W-:Y:S01]  /*53270*/  STL.64 [R1+0x218], R34 ;  /* 0x0002182201007387 */ /* 0x0003e20000100a00 */
[----:B------:R-:W-:Y:S03]  /*53280*/  HMMA.16816.F32 R48, R44, R52, R48 ;  /* 0x000000342c30723c */ /* 0x000fe60000001830 */
[----:B0-----:R-:W2:Y:S04]  /*53290*/  LDL.LU R56, [R1+0x520] ;  /* 0x0005200001387983 */ /* 0x001ea80000300800 */
[----:B------:R-:W2:Y:S04]  /*532a0*/  LDL.LU R57, [R1+0x524] ;  /* 0x0005240001397983 */ /* 0x000ea80000300800 */
[----:B------:R-:W2:Y:S04]  /*532b0*/  LDL.LU R58, [R1+0x528] ;  /* 0x00052800013a7983 */ /* 0x000ea80000300800 */
[----:B------:R-:W2:Y:S01]  /*532c0*/  LDL.LU R59, [R1+0x52c] ;  /* 0x00052c00013b7983 */ /* 0x000ea20000300800 */
[----:B-1----:R-:W0:Y:S02]  /*532d0*/  S2R R34, SR_TID.X ;  /* 0x0000000000227919 */ /* 0x002e240000002100 */
[C---:B0-----:R-:W-:Y:S01]  /*532e0*/  LOP3.LUT R35, R34.reuse, 0x7, RZ, 0xc0, !PT ;  /* 0x0000000722237812 */ /* 0x041fe200078ec0ff */
[----:B------:R-:W-:-:S04]  /*532f0*/  IMAD.SHL.U32 R33, R34, 0x2, RZ ;  /* 0x0000000222217824 */ /* 0x000fc800078e00ff */
[----:B------:R-:W-:Y:S02]  /*53300*/  IMAD R35, R35, 0x90, RZ ;  /* 0x0000009023237824 */ /* 0x000fe400078e02ff */
[----:B------:R-:W-:-:S03]  /*53310*/  IMAD.SHL.U32 R34, R34, 0x40, RZ ;  /* 0x0000004022227824 */ /* 0x000fc600078e00ff */
[----:B------:R-:W-:-:S04]  /*53320*/  LOP3.LUT R35, R35, 0x10, R33, 0x78, !PT ;  /* 0x0000001023237812 */ /* 0x000fc800078e7821 */
[----:B------:R-:W-:-:S06]  /*53330*/  LOP3.LUT R35, R35, 0x400, R34, 0xf8, !PT ;  /* 0x0000040023237812 */ /* 0x000fcc00078ef822 */
[----:B------:R-:W0:Y:S04]  /*53340*/  LDSM.16.MT88.4 R32, [R35+UR5+0xb800] ;  /* 0x00b800052320783b */ /* 0x000e280008004200 */
[----:B------:R-:W-:Y:S04]  /*53350*/  STL.64 [R1+0x200], R48 ;  /* 0x0002003001007387 */ /* 0x000fe80000100a00 */
[----:B------:R1:W-:Y:S04]  /*53360*/  STL.64 [R1+0x208], R50 ;  /* 0x0002083201007387 */ /* 0x0003e80000100a00 */
[----:B-1----:R-:W2:Y:S04]  /*53370*/  LDL.LU.64 R50, [R1+0x2518] ;  /* 0x0025180001327983 */ /* 0x002ea80000300a00 */
[----:B------:R-:W3:Y:S04]  /*53380*/  LDL.LU.64 R48, [R1+0x2510] ;  /* 0x0025100001307983 */ /* 0x000ee80000300a00 */
        /* <DEDUP_REMOVED lines=11> */
[----:B------:R-:W4:Y:S04]  /*53440*/  LDL.LU R35, [R1+0x54c] ;  /* 0x00054c0001237983 */ /* 0x000f280000300800 */
[----:B--2---:R-:W-:Y:S04]  /*53450*/  STL.64 [R1+0x2460], R50 ;  /* 0x0024603201007387 */ /* 0x004fe80000100a00 */
[----:B---3--:R-:W-:Y:S01]  /*53460*/  STL.64 [R1+0x2458], R48 ;  /* 0x0024583001007387 */ /* 0x008fe20000100a00 */
[----:B----4-:R-:W-:-:S15]  /*53470*/  HMMA.16816.F32 R32, R44, R48, R32 ;  /* 0x000000302c20723c */ /* 0x010fde0000001820 */
[----:B------:R-:W-:-:S04]  /*53480*/  NOP ;  /* 0x0000000000007918 */ /* 0x000fc80000000000 */
[----:B------:R-:W-:Y:S04]  /*53490*/  STL.64 [R1+0x1f0], R32 ;  /* 0x0001f02001007387 */ /* 0x000fe80000100a00 */
[----:B------:R0:W-:Y:S02]  /*534a0*/  STL.64 [R1+0x1f8], R34 ;  /* 0x0001f82201007387 */ /* 0x0001e40000100a00 */
[----:B0-----:R-:W-:Y:S02]  /*534b0*/  HMMA.16816.F32 R32, R44, R28, R52 ;  /* 0x0000001c2c20723c */ /* 0x001fe40000001834 */
[----:B------:R-:W-:Y:S04]  /*534c0*/  STL.64 [R1+0x2470], R30 ;  /* 0x0024701e01007387 */ /* 0x000fe80000100a00 */
[----:B------:R-:W-:-:S13]  /*534d0*/  STL.64 [R1+0x2468], R28 ;  /* 0x0024681c01007387 */ /* 0x000fda0000100a00 */
[----:B------:R0:W-:Y:S04]  /*534e0*/  STL.64 [R1+0x1e0], R32 ;  /* 0x0001e02001007387 */ /* 0x0001e80000100a00 */
[----:B------:R1:W-:Y:S04]  /*534f0*/  STL.64 [R1+0x1e8], R34 ;  /* 0x0001e82201007387 */ /* 0x0003e80000100a00 */
[----:B0-----:R-:W2:Y:S04]  /*53500*/  LDL.LU R32, [R1+0xb0] ;  /* 0x0000b00001207983 */ /* 0x001ea80000300800 */
[----:B------:R-:W2:Y:S04]  /*53510*/  LDL.LU R33, [R1+0xb4] ;  /* 0x0000b40001217983 */ /* 0x000ea80000300800 */
[----:B-1----:R-:W3:Y:S04]  /*53520*/  LDL.LU R34, [R1+0xb8] ;  /* 0x0000b80001227983 */ /* 0x002ee80000300800 */
[----:B------:R-:W3:Y:S01]  /*53530*/  LDL.LU R35, [R1+0xbc] ;  /* 0x0000bc0001237983 */ /* 0x000ee20000300800 */
[----:B------:R-:W-:Y:S01]  /*53540*/  HMMA.16816.F32 R28, R44, R24, R56 ;  /* 0x000000182c1c723c */ /* 0x000fe20000001838 */
[----:B------:R-:W-:-:S02]  /*53550*/  IMAD.MOV.U32 R56, RZ, RZ, R11 ;  /* 0x000000ffff387224 */ /* 0x000fc400078e000b */
[----:B------:R-:W-:Y:S02]  /*53560*/  IMAD.MOV.U32 R57, RZ, RZ, R10 ;  /* 0x000000ffff397224 */ /* 0x000fe400078e000a */
[----:B------:R-:W-:Y:S02]  /*53570*/  IMAD.MOV.U32 R48, RZ, RZ, R9 ;  /* 0x000000ffff307224 */ /* 0x000fe400078e0009 */
[----:B------:R-:W-:Y:S01]  /*53580*/  IMAD.MOV.U32 R49, RZ, RZ, R8 ;  /* 0x000000ffff317224 */ /* 0x000fe200078e0008 */
[----:B---3--:R-:W-:Y:S04]  /*53590*/  STL.64 [R1+0x2480], R34 ;  /* 0x0024802201007387 */ /* 0x008fe80000100a00 */
[----:B--2---:R-:W-:Y:S04]  /*535a0*/  STL.64 [R1+0x2478], R32 ;  /* 0x0024782001007387 */ /* 0x004fe80000100a00 */
[----:B------:R-:W-:Y:S04]  /*535b0*/  STL.64 [R1+0x2490], R26 ;  /* 0x0024901a01007387 */ /* 0x000fe80000100a00 */
[----:B------:R0:W-:Y:S04]  /*535c0*/  STL.64 [R1+0x2488], R24 ;  /* 0x0024881801007387 */ /* 0x0001e80000100a00 */
        /* <DEDUP_REMOVED lines=8> */
[----:B------:R-:W-:Y:S04]  /*53650*/  STL.64 [R1+0x1b0], R20 ;  /* 0x0001b01401007387 */ /* 0x000fe80000100a00 */
[----:B------:R-:W-:Y:S04]  /*53660*/  STL.64 [R1+0x1b8], R22 ;  /* 0x0001b81601007387 */ /* 0x000fe80000100a00 */
[----:B------:R2:W-:Y:S04]  /*53670*/  STL.64 [R1+0x24a8], R56 ;  /* 0x0024a83801007387 */ /* 0x0005e80000100a00 */
[----:B------:R3:W-:Y:S04]  /*53680*/  STL.64 [R1+0x24b0], R48 ;  /* 0x0024b03001007387 */ /* 0x0007e80000100a00 */
[----:B------:R-:W4:Y:S04]  /*53690*/  LDL.LU R28, [R1+0x480] ;  /* 0x00048000011c7983 */ /* 0x000f280000300800 */
[----:B------:R-:W4:Y:S04]  /*536a0*/  LDL.LU R29, [R1+0x484] ;  /* 0x00048400011d7983 */ /* 0x000f280000300800 */
[----:B------:R-:W2:Y:S04]  /*536b0*/  LDL.LU R30, [R1+0x488] ;  /* 0x00048800011e7983 */ /* 0x000ea80000300800 */
[----:B------:R-:W2:Y:S04]  /*536c0*/  LDL.LU R31, [R1+0x48c] ;  /* 0x00048c00011f7983 */ /* 0x000ea80000300800 */
[----:B--2---:R-:W-:Y:S04]  /*536d0*/  STL.64 [R1+0x24c0], R30 ;  /* 0x0024c01e01007387 */ /* 0x004fe80000100a00 */
[----:B----4-:R2:W-:Y:S04]  /*536e0*/  STL.64 [R1+0x24b8], R28 ;  /* 0x0024b81c01007387 */ /* 0x0105e80000100a00 */
        /* <DEDUP_REMOVED lines=12> */
[----:B------:R-:W4:Y:S01]  /*537b0*/  LDL.LU R59, [R1+0x4ac] ;  /* 0x0004ac00013b7983 */ /* 0x000f220000300800 */
[----:B------:R-:W-:-:S03]  /*537c0*/  IMAD.MOV.U32 R20, RZ, RZ, R5 ;  /* 0x000000ffff147224 */ /* 0x000fc600078e0005 */
[----:B------:R-:W4:Y:S01]  /*537d0*/  LDL.LU R4, [R1+0x4e0] ;  /* 0x0004e00001047983 */ /* 0x000f220000300800 */
[----:B------:R-:W-:-:S03]  /*537e0*/  IMAD.MOV.U32 R33, RZ, RZ, R6 ;  /* 0x000000ffff217224 */ /* 0x000fc600078e0006 */
[----:B------:R-:W4:Y:S01]  /*537f0*/  LDL.LU R5, [R1+0x4e4] ;  /* 0x0004e40001057983 */ /* 0x000f220000300800 */
[----:B------:R-:W-:-:S03]  /*53800*/  IMAD.MOV.U32 R32, RZ, RZ, R7 ;  /* 0x000000ffff207224 */ /* 0x000fc600078e0007 */
        /* <DEDUP_REMOVED lines=10> */
[----:B---3--:R-:W-:-:S02]  /*538b0*/  IMAD.MOV.U32 R48, RZ, RZ, R3 ;  /* 0x000000ffff307224 */ /* 0x008fc400078e0003 */
[----:B------:R-:W-:Y:S01]  /*538c0*/  IMAD.MOV.U32 R49, RZ, RZ, R60 ;  /* 0x000000ffff317224 */ /* 0x000fe200078e003c */
[----:B------:R-:W3:Y:S04]  /*538d0*/  LDL.LU R3, [R1+0x250c] ;  /* 0x00250c0001037983 */ /* 0x000ee80000300800 */
[----:B------:R-:W3:Y:S04]  /*538e0*/  LDL.LU R60, [R1+0x2508] ;  /* 0x00250800013c7983 */ /* 0x000ee80000300800 */
        /* <DEDUP_REMOVED lines=10> */
[----:B0-----:R-:W2:Y:S04]  /*53990*/  LDL.LU R16, [R1+0xc0] ;  /* 0x0000c00001107983 */ /* 0x001ea80000300800 */
[----:B------:R-:W2:Y:S04]  /*539a0*/  LDL.LU R17, [R1+0xc4] ;  /* 0x0000c40001117983 */ /* 0x000ea80000300800 */
[----:B------:R-:W2:Y:S04]  /*539b0*/  LDL.LU R18, [R1+0xc8] ;  /* 0x0000c80001127983 */ /* 0x000ea80000300800 */
[----:B------:R-:W2:Y:S01]  /*539c0*/  LDL.LU R19, [R1+0xcc] ;  /* 0x0000cc0001137983 */ /* 0x000ea20000300800 */
[----:B----4-:R-:W-:-:S15]  /*539d0*/  HMMA.16816.F32 R8, R44, R12, R8 ;  /* 0x0000000c2c08723c */ /* 0x010fde0000001808 */
[----:B------:R-:W-:-:S04]  /*539e0*/  NOP ;  /* 0x0000000000007918 */ /* 0x000fc80000000000 */
[----:B------:R-:W-:Y:S04]  /*539f0*/  STL.64 [R1+0x1a0], R8 ;  /* 0x0001a00801007387 */ /* 0x000fe80000100a00 */
[----:B------:R0:W-:Y:S04]  /*53a00*/  STL.64 [R1+0x1a8], R10 ;  /* 0x0001a80a01007387 */ /* 0x0001e80000100a00 */
[----:B0-----:R-:W4:Y:S04]  /*53a10*/  LDL.LU.64 R10, [R1+0x2500] ;  /* 0x00250000010a7983 */ /* 0x001f280000300a00 */
        /* <DEDUP_REMOVED lines=13> */
[----:B----4-:R-:W-:Y:S04]  /*53af0*/  STL.64 [R1+0x23e0], R10 ;  /* 0x0023e00a01007387 */ /* 0x010fe80000100a00 */
[----:B------:R0:W-:Y:S04]  /*53b00*/  STL.64 [R1+0x23d8], R8 ;  /* 0x0023d80801007387 */ /* 0x0001e80000100a00 */
        /* <DEDUP_REMOVED lines=9> */
[----:B------:R-:W2:Y:S02]  /*53ba0*/  LDL.LU.64 R40, [R1+0x24d8] ;  /* 0x0024d80001287983 */ /* 0x000ea40000300a00 */
[----:B--2---:R-:W-:Y:S02]  /*53bb0*/  HMMA.16816.F32 R44, R44, R40, R36 ;  /* 0x000000282c2c723c */ /* 0x004fe40000001824 */
[----:B------:R-:W2:Y:S04]  /*53bc0*/  LDL.LU.64 R38, [R1+0x24d0] ;  /* 0x0024d00001267983 */ /* 0x000ea80000300a00 */
[----:B------:R-:W2:-:S13]  /*53bd0*/  LDL.LU.64 R36, [R1+0x24c8] ;  /* 0x0024c80001247983 */ /* 0x000e9a0000300a00 */
[----:B------:R0:W-:Y:S04]  /*53be0*/  STL.64 [R1+0x150], R44 ;  /* 0x0001502c01007387 */ /* 0x0001e80000100a00 */
[----:B------:R1:W-:Y:S04]  /*53bf0*/  STL.64 [R1+0x158], R46 ;  /* 0x0001582e01007387 */ /* 0x0003e80000100a00 */
[----:B0-----:R-:W3:Y:S04]  /*53c00*/  LDL.LU R44, [R1+0x170] ;  /* 0x00017000012c7983 */ /* 0x001ee80000300800 */
[----:B------:R-:W3:Y:S04]  /*53c10*/  LDL.LU R45, [R1+0x174] ;  /* 0x00017400012d7983 */ /* 0x000ee80000300800 */
[----:B-1----:R-:W3:Y:S04]  /*53c20*/  LDL.LU R46, [R1+0x178] ;  /* 0x00017800012e7983 */ /* 0x002ee80000300800 */
[----:B------:R-:W3:Y:S01]  /*53c30*/  LDL.LU R47, [R1+0x17c] ;  /* 0x00017c00012f7983 */ /* 0x000ee20000300800 */
[C---:B--2---:R-:W-:Y:S03]  /*53c40*/  HMMA.16816.F32 R48, R36.reuse, R48, R28 ;  /* 0x000000302430723c */ /* 0x044fe6000000181c */
[----:B------:R-:W2:Y:S04]  /*53c50*/  LDL.LU.64 R30, [R1+0x24c0] ;  /* 0x0024c000011e7983 */ /* 0x000ea80000300a00 */
[----:B------:R-:W2:Y:S01]  /*53c60*/  LDL.LU.64 R28, [R1+0x24b8] ;  /* 0x0024b800011c7983 */ /* 0x000ea20000300a00 */
[C---:B------:R-:W-:Y:S11]  /*53c70*/  HMMA.16816.F32 R20, R36.reuse, R20, R56 ;  /* 0x000000142414723c */ /* 0x040ff60000001838 */
[----:B------:R0:W-:Y:S04]  /*53c80*/  STL.64 [R1+0x140], R48 ;  /* 0x0001403001007387 */ /* 0x0001e80000100a00 */
[----:B------:R-:W-:Y:S04]  /*53c90*/  STL.64 [R1+0x148], R50 ;  /* 0x0001483201007387 */ /* 0x000fe80000100a00 */
[----:B0-----:R-:W2:Y:S04]  /*53ca0*/  LDL.LU.64 R48, [R1+0x24b0] ;  /* 0x0024b00001307983 */ /* 0x001ea80000300a00 */
[----:B------:R-:W3:Y:S01]  /*53cb0*/  LDL.LU.64 R56, [R1+0x24a8] ;  /* 0x0024a80001387983 */ /* 0x000ee20000300a00 */
[C---:B------:R-:W-:Y:S03]  /*53cc0*/  HMMA.16816.F32 R32, R36.reuse, R32, R24 ;  /* 0x000000202420723c */ /* 0x040fe60000001818 */
[----:B------:R-:W-:Y:S04]  /*53cd0*/  STL.64 [R1+0x130], R20 ;  /* 0x0001301401007387 */ /* 0x000fe80000100a00 */
[----:B------:R0:W-:Y:S04]  /*53ce0*/  STL.64 [R1+0x138], R22 ;  /* 0x0001381601007387 */ /* 0x0001e80000100a00 */
[----:B0-----:R-:W4:Y:S04]  /*53cf0*/  LDL.LU.64 R22, [R1+0x24a0] ;  /* 0x0024a00001167983 */ /* 0x001f280000300a00 */
[----:B------:R-:W4:Y:S04]  /*53d00*/  LDL.LU.64 R20, [R1+0x2498] ;  /* 0x0024980001147983 */ /* 0x000f280000300a00 */
[----:B------:R-:W4:Y:S04]  /*53d10*/  LDL.LU.64 R26, [R1+0x2490] ;  /* 0x00249000011a7983 */ /* 0x000f280000300a00 */
[----:B------:R-:W4:Y:S04]  /*53d20*/  LDL.LU.64 R24, [R1+0x2488] ;  /* 0x0024880001187983 */ /* 0x000f280000300a00 */
[----:B------:R-:W-:Y:S04]  /*53d30*/  STL.64 [R1+0x120], R32 ;  /* 0x0001202001007387 */ /* 0x000fe80000100a00 */
[----:B------:R0:W-:Y:S04]  /*53d40*/  STL.64 [R1+0x128], R34 ;  /* 0x0001282201007387 */ /* 0x0001e80000100a00 */
[----:B0-----:R-:W4:Y:S04]  /*53d50*/  LDL.LU.64 R34, [R1+0x2480] ;  /* 0x0024800001227983 */ /* 0x001f280000300a00 */
[----:B------:R-:W4:Y:S01]  /*53d60*/  LDL.LU.64 R32, [R1+0x2478] ;  /* 0x0024780001207983 */ /* 0x000f220000300a00 */
[C---:B--2---:R-:W-:Y:S08]  /*53d70*/  HMMA.16816.F32 R48, R36.reuse, R48, R28 ;  /* 0x000000302430723c */ /* 0x044ff0000000181c */
[C---:B---3--:R-:W-:Y:S01]  /*53d80*/  HMMA.16816.F32 R56, R36.reuse, R56, R52 ;  /* 0x000000382438723c */ /* 0x048fe20000001834 */
[----:B------:R-:W2:Y:S04]  /*53d90*/  LDL.LU.64 R30, [R1+0x2470] ;  /* 0x00247000011e7983 */ /* 0x000ea80000300a00 */
[----:B------:R-:W3:Y:S06]  /*53da0*/  LDL.LU.64 R28, [R1+0x2468] ;  /* 0x00246800011c7983 */ /* 0x000eec0000300a00 */
[----:B------:R-:W-:Y:S04]  /*53db0*/  STL.64 [R1+0x110], R48 ;  /* 0x0001103001007387 */ /* 0x000fe80000100a00 */
[----:B------:R0:W-:Y:S04]  /*53dc0*/  STL.64 [R1+0x118], R50 ;  /* 0x0001183201007387 */ /* 0x0001e80000100a00 */
[----:B0-----:R-:W2:Y:S04]  /*53dd0*/  LDL.LU.64 R50, [R1+0x2460] ;  /* 0x0024600001327983 */ /* 0x001ea80000300a00 */
[----:B------:R-:W2:Y:S04]  /*53de0*/  LDL.LU.64 R48, [R1+0x2458] ;  /* 0x0024580001307983 */ /* 0x000ea80000300a00 */
[----:B------:R-:W2:Y:S04]  /*53df0*/  LDL.LU.64 R54, [R1+0x2450] ;  /* 0x0024500001367983 */ /* 0x000ea80000300a00 */
[----:B------:R-:W4:Y:S04]  /*53e00*/  LDL.LU.64 R52, [R1+0x2448] ;  /* 0x0024480001347983 */ /* 0x000f280000300a00 */
[----:B------:R-:W-:Y:S04]  /*53e10*/  STL.64 [R1+0x100], R56 ;  /* 0x0001003801007387 */ /* 0x000fe80000100a00 */
[----:B------:R0:W-:Y:S04]  /*53e20*/  STL.64 [R1+0x108], R58 ;  /* 0x0001083a01007387 */ /* 0x0001e80000100a00 */
[----:B0-----:R-:W2:Y:S04]  /*53e30*/  LDL.LU.64 R58, [R1+0x2440] ;  /* 0x00244000013a7983 */ /* 0x001ea80000300a00 */
[----:B------:R-:W2:Y:S01]  /*53e40*/  LDL.LU.64 R56, [R1+0x2438] ;  /* 0x0024380001387983 */ /* 0x000ea20000300a00 */
[C---:B----4-:R-:W-:Y:S08]  /*53e50*/  HMMA.16816.F32 R8, R36.reuse, R52, R8 ;  /* 0x000000342408723c */ /* 0x050ff00000001808 */
[C---:B--2---:R-:W-:Y:S01]  /*53e60*/  HMMA.16816.F32 R44, R36.reuse, R56, R44 ;  /* 0x00000038242c723c */ /* 0x044fe2000000182c */
[----:B------:R-:W-:Y:S07]  /*53e70*/  STL.64 [R1+0x23b0], R58 ;  /* 0x0023b03a01007387 */ /* 0x000fee0000100a00 */
[C---:B------:R-:W-:Y:S11]  /*53e80*/  HMMA.16816.F32 R12, R36.reuse, R48, R12 ;  /* 0x00000030240c723c */ /* 0x040ff6000000180c */
[----:B------:R-:W-:Y:S04]  /*53e90*/  STL.64 [R1+0xf0], R44 ;  /* 0x0000f02c01007387 */ /* 0x000fe80000100a00 */
[----:B------:R-:W-:Y:S04]  /*53ea0*/  STL.64 [R1+0xf8], R46 ;  /* 0x0000f82e01007387 */ /* 0x000fe80000100a00 */
[----:B------:R-:W-:Y:S04]  /*53eb0*/  STL.64 [R1+0x23c0], R54 ;  /* 0x0023c03601007387 */ /* 0x000fe80000100a00 */
[----:B------:R-:W-:Y:S04]  /*53ec0*/  STL.64 [R1+0xe0], R8 ;  /* 0x0000e00801007387 */ /* 0x000fe80000100a00 */
[----:B------:R3:W-:Y:S02]  /*53ed0*/  STL.64 [R1+0xe8], R10 ;  /* 0x0000e80a01007387 */ /* 0x0007e40000100a00 */
[C---:B---3--:R-:W-:Y:S02]  /*53ee0*/  HMMA.16816.F32 R8, R36.reuse, R28, R16 ;  /* 0x0000001c2408723c */ /* 0x048fe40000001810 */
[----:B------:R-:W-:Y:S04]  /*53ef0*/  STL.64 [R1+0x23a8], R50 ;  /* 0x0023a83201007387 */ /* 0x000fe80000100a00 */
[----:B------:R-:W-:Y:S04]  /*53f00*/  STL.64 [R1+0xd0], R12 ;  /* 0x0000d00c01007387 */ /* 0x000fe80000100a00 */
[----:B------:R-:W-:Y:S04]  /*53f10*/  STL.64 [R1+0xd8], R14 ;  /* 0x0000d80e01007387 */ /* 0x000fe80000100a00 */
[----:B------:R-:W2:Y:S05]  /*53f20*/  LDL.LU R16, [R1+0xa0] ;  /* 0x0000a00001107983 */ /* 0x000eaa0000300800 */
[----:B------:R-:W-:Y:S04]  /*53f30*/  STL.64 [R1+0xc0], R8 ;  /* 0x0000c00801007387 */ /* 0x000fe80000100a00 */
[----:B------:R0:W-:Y:S04]  /*53f40*/  STL.64 [R1+0xc8], R10 ;  /* 0x0000c80a01007387 */ /* 0x0001e80000100a00 */
[----:B------:R-:W2:Y:S04]  /*53f50*/  LDL.LU R17, [R1+0xa4] ;  /* 0x0000a40001117983 */ /* 0x000ea80000300800 */
[----:B------:R-:W2:Y:S04]  /*53f60*/  LDL.LU R18, [R1+0xa8] ;  /* 0x0000a80001127983 */ /* 0x000ea80000300800 */
[----:B------:R-:W2:Y:S01]  /*53f70*/  LDL.LU R19, [R1+0xac] ;  /* 0x0000ac0001137983 */ /* 0x000ea20000300800 */
[----:B0-----:R-:W-:Y:S03]  /*53f80*/  HMMA.16816.F32 R8, R36, R24, R32 ;  /* 0x000000182408723c */ /* 0x001fe60000001820 */
[----:B------:R-:W-:Y:S04]  /*53f90*/  STL.64 [R1+0x2390], R30 ;  /* 0x0023901e01007387 */ /* 0x000fe80000100a00 */
[----:B------:R-:W3:Y:S01]  /*53fa0*/  LDL.LU R12, [R1+0x90] ;  /* 0x00009000010c7983 */ /* 0x000ee20000300800 */
[----:B------:R-:W-:-:S11]  /*53fb0*/  MOV R52, R0 ;  /* 0x0000000000347202 */ /* 0x000fd60000000f00 */
        /* <DEDUP_REMOVED lines=20> */
[----:B------:R-:W-:Y:S02]  /*54100*/  IMAD.MOV.U32 R54, RZ, RZ, R26 ;  /* 0x000000ffff367224 */ /* 0x000fe400078e001a */
[----:B------:R-:W-:Y:S01]  /*54110*/  IMAD.MOV.U32 R55, RZ, RZ, R27 ;  /* 0x000000ffff377224 */ /* 0x000fe200078e001b */
[----:B------:R-:W3:Y:S04]  /*54120*/  LDL.LU R26, [R1+0x242c] ;  /* 0x00242c00011a7983 */ /* 0x000ee80000300800 */
[----:B------:R-:W3:Y:S04]  /*54130*/  LDL.LU R27, [R1+0x2428] ;  /* 0x00242800011b7983 */ /* 0x000ee80000300800 */
[----:B------:R-:W4:Y:S04]  /*54140*/  LDL R50, [R1+0x38] ;  /* 0x0000380001327983 */ /* 0x000f280000100800 */
[----:B------:R-:W4:Y:S01]  /*54150*/  LDL R51, [R1+0x3c] ;  /* 0x00003c0001337983 */ /* 0x000f220000100800 */
[----:B------:R-:W-:-:S02]  /*54160*/  IMAD.MOV.U32 R28, RZ, RZ, R3 ;  /* 0x000000ffff1c7224 */ /* 0x000fc400078e0003 */
[----:B------:R-:W-:Y:S01]  /*54170*/  IMAD.MOV.U32 R29, RZ, RZ, R22 ;  /* 0x000000ffff1d7224 */ /* 0x000fe200078e0016 */
[----:B------:R-:W4:Y:S04]  /*54180*/  LDL.LU R3, [R1+0x2424] ;  /* 0x0024240001037983 */ /* 0x000f280000300800 */
[----:B------:R-:W4:Y:S01]  /*54190*/  LDL.LU R22, [R1+0x2420] ;  /* 0x0024200001167983 */ /* 0x000f220000300800 */
[----:B------:R-:W-:Y:S02]  /*541a0*/  IMAD.MOV.U32 R30, RZ, RZ, R23 ;  /* 0x000000ffff1e7224 */ /* 0x000fe400078e0017 */
[----:B------:R-:W-:Y:S01]  /*541b0*/  IMAD.MOV.U32 R31, RZ, RZ, R7 ;  /* 0x000000ffff1f7224 */ /* 0x000fe200078e0007 */
[----:B------:R-:W4:Y:S04]  /*541c0*/  LDL.LU R23, [R1+0x241c] ;  /* 0x00241c0001177983 */ /* 0x000f280000300800 */
[----:B------:R-:W4:Y:S04]  /*541d0*/  LDL.LU R7, [R1+0x2418] ;  /* 0x0024180001077983 */ /* 0x000f280000300800 */
[----:B------:R-:W4:Y:S01]  /*541e0*/  LDL.64 R58, [R1+0x28] ;  /* 0x00002800013a7983 */ /* 0x000f220000100a00 */
[----:B--2---:R-:W-:Y:S03]  /*541f0*/  HMMA.16816.F32 R16, R36, R20, R16 ;  /* 0x000000142410723c */ /* 0x004fe60000001810 */
[----:B---3--:R0:W-:Y:S04]  /*54200*/  STL.64 [R1+0x2388], R26 ;  /* 0x0023881a01007387 */ /* 0x0081e80000100a00 */
[----:B0-----:R-:W2:-:S12]  /*54210*/  LDL.64 R26, [R1+0x48] ;  /* 0x00004800011a7983 */ /* 0x001e980000100a00 */
[----:B------:R-:W-:Y:S04]  /*54220*/  STL.64 [R1+0xa0], R16 ;  /* 0x0000a01001007387 */ /* 0x000fe80000100a00 */
[----:B------:R0:W-:Y:S04]  /*54230*/  STL.64 [R1+0xa8], R18 ;  /* 0x0000a81201007387 */ /* 0x0001e80000100a00 */
[----:B0-----:R-:W3:Y:S04]  /*54240*/  LDL.LU.64 R18, [R1+0x2410] ;  /* 0x0024100001127983 */ /* 0x001ee80000300a00 */
[----:B------:R-:W2:Y:S04]  /*54250*/  LDL.LU.64 R16, [R1+0x2408] ;  /* 0x0024080001107983 */ /* 0x000ea80000300a00 */
[----:B----4-:R0:W-:Y:S04]  /*54260*/  STL.64 [R1+0x2380], R22 ;  /* 0x0023801601007387 */ /* 0x0101e80000100a00 */
[----:B------:R-:W4:Y:S04]  /*54270*/  LDL.LU R20, [R1+0x2f0] ;  /* 0x0002f00001147983 */ /* 0x000f280000300800 */
[----:B------:R-:W4:Y:S01]  /*54280*/  LDL.LU R21, [R1+0x2f4] ;  /* 0x0002f40001157983 */ /* 0x000f220000300800 */
[----:B0-----:R-:W-:-:S02]  /*54290*/  IMAD.MOV.U32 R22, RZ, RZ, R60 ;  /* 0x000000ffff167224 */ /* 0x001fc400078e003c */
[----:B------:R-:W-:Y:S01]  /*542a0*/  IMAD.MOV.U32 R23, RZ, RZ, R6 ;  /* 0x000000ffff177224 */ /* 0x000fe200078e0006 */
        /* <DEDUP_REMOVED lines=8> */
[----:B---3--:R0:W-:Y:S01]  /*54330*/  STL.64 [R1+0x23b8], R18 ;  /* 0x0023b81201007387 */ /* 0x0081e20000100a00 */
[----:B------:R-:W-:-:S02]  /*54340*/  IMAD.MOV.U32 R16, RZ, RZ, R7 ;  /* 0x000000ffff107224 */ /* 0x000fc400078e0007 */
[----:B------:R-:W-:Y:S01]  /*54350*/  IMAD.MOV.U32 R17, RZ, RZ, R3 ;  /* 0x000000ffff117224 */ /* 0x000fe200078e0003 */
[----:B------:R-:W3:Y:S01]  /*54360*/  LDL.LU R7, [R1+0x23e8] ;  /* 0x0023e80001077983 */ /* 0x000ee20000300800 */
[----:B0-----:R-:W-:Y:S02]  /*54370*/  IMAD.MOV.U32 R19, RZ, RZ, R0 ;  /* 0x000000ffff137224 */ /* 0x001fe400078e0000 */
[----:B------:R-:W-:Y:S01]  /*54380*/  IMAD.MOV.U32 R18, RZ, RZ, R2 ;  /* 0x000000ffff127224 */ /* 0x000fe200078e0002 */
[----:B--2---:R-:W-:-:S15]  /*54390*/  HMMA.16816.F32 R8, R36, R12, R8 ;  /* 0x0000000c2408723c */ /* 0x004fde0000001808 */
[----:B------:R-:W-:-:S04]  /*543a0*/  NOP ;  /* 0x0000000000007918 */ /* 0x000fc80000000000 */
[----:B------:R-:W-:Y:S01]  /*543b0*/  IMAD.MOV.U32 R3, RZ, RZ, R10 ;  /* 0x000000ffff037224 */ /* 0x000fe200078e000a */
[----:B------:R0:W-:Y:S01]  /*543c0*/  STL [R1+0x80], R8 ;  /* 0x0000800801007387 */ /* 0x0001e20000100800 */
[----:B------:R-:W-:Y:S01]  /*543d0*/  MOV R0, R11 ;  /* 0x0000000b00007202 */ /* 0x000fe20000000f00 */
[----:B------:R-:W-:Y:S02]  /*543e0*/  IMAD.MOV.U32 R2, RZ, RZ, R9 ;  /* 0x000000ffff027224 */ /* 0x000fe400078e0009 */
[----:B------:R-:W2:Y:S04]  /*543f0*/  LDL.LU.64 R10, [R1+0x23e0] ;  /* 0x0023e000010a7983 */ /* 0x000ea80000300a00 */
[----:B0-----:R-:W2:Y:S04]  /*54400*/  LDL.LU.64 R8, [R1+0x23d8] ;  /* 0x0023d80001087983 */ /* 0x001ea80000300a00 */
[----:B------:R-:W-:Y:S04]  /*54410*/  STL [R1+0x2188], R0 ;  /* 0x0021880001007387 */ /* 0x000fe80000100800 */
[----:B------:R-:W-:Y:S04]  /*54420*/  STL [R1+0x2184], R3 ;  /* 0x0021840301007387 */ /* 0x000fe80000100800 */
[----:B------:R-:W-:Y:S01]  /*54430*/  STL [R1+0x2180], R2 ;  /* 0x0021800201007387 */ /* 0x000fe20000100800 */
[C---:B------:R-:W-:Y:S08]  /*54440*/  HMMA.16816.F32 R44, R36.reuse, R4, R44 ;  /* 0x00000004242c723c */ /* 0x040ff0000000182c */
[----:B--2---:R-:W-:-:S15]  /*54450*/  HMMA.16816.F32 R32, R36, R8, R32 ;  /* 0x000000082420723c */ /* 0x004fde0000001820 */
[----:B------:R-:W-:-:S04]  /*54460*/  NOP ;  /* 0x0000000000007918 */ /* 0x000fc80000000000 */
[----:B------:R-:W-:Y:S04]  /*54470*/  STL.64 [R1+0x70], R32 ;  /* 0x0000702001007387 */ /* 0x000fe80000100a00 */
[----:B------:R0:W-:Y:S04]  /*54480*/  STL.64 [R1+0x78], R34 ;  /* 0x0000782201007387 */ /* 0x0001e80000100a00 */
[----:B0-----:R-:W4:Y:S04]  /*54490*/  LDL.LU.64 R34, [R1+0x23d0] ;  /* 0x0023d00001227983 */ /* 0x001f280000300a00 */
[----:B------:R-:W4:Y:S04]  /*544a0*/  LDL.LU.64 R32, [R1+0x23c8] ;  /* 0x0023c80001207983 */ /* 0x000f280000300a00 */
[----:B---3--:R0:W-:Y:S04]  /*544b0*/  STL.64 [R1+0x2358], R6 ;  /* 0x0023580601007387 */ /* 0x0081e80000100a00 */
[----:B------:R-:W-:Y:S04]  /*544c0*/  STL.64 [R1+0x60], R44 ;  /* 0x0000602c01007387 */ /* 0x000fe80000100a00 */
[----:B------:R-:W-:Y:S04]  /*544d0*/  STL.64 [R1+0x68], R46 ;  /* 0x0000682e01007387 */ /* 0x000fe80000100a00 */
[----:B------:R-:W1:Y:S01]  /*544e0*/  LDSM.16.MT88.4 R44, [R60+UR5+0xb800] ;  /* 0x00b800053c2c783b */ /* 0x000e620008004200 */
[----:B0-----:R-:W-:-:S15]  /*544f0*/  HMMA.16816.F32 R4, R36, R40, R16 ;  /* 0x000000282404723c */ /* 0x001fde0000001810 */
[----:B------:R-:W-:-:S04]  /*54500*/  NOP ;  /* 0x0000000000007918 */ /* 0x000fc80000000000 */
[----:B------:R-:W-:Y:S02]  /*54510*/  IMAD.MOV.U32 R0, RZ, RZ, R5 ;  /* 0x000000ffff007224 */ /* 0x000fe400078e0005 */
[----:B------:R-:W-:Y:S02]  /*54520*/  IMAD.MOV.U32 R3, RZ, RZ, R6 ;  /* 0x000000ffff037224 */ /* 0x000fe400078e0006 */
[----:B------:R-:W-:Y:S01]  /*54530*/  IMAD.MOV.U32 R2, RZ, RZ, R7 ;  /* 0x000000ffff027224 */ /* 0x000fe200078e0007 */
[----:B-1----:R-:W-:Y:S04]  /*54540*/  STL.64 [R1+0x2348], R46 ;  /* 0x0023482e01007387 */ /* 0x002fe80000100a00 */
[----:B------:R0:W-:Y:S04]  /*54550*/  STL.64 [R1+0x2340], R44 ;  /* 0x0023402c01007387 */ /* 0x0001e80000100a00 */
[----:B------:R4:W-:Y:S01]  /*54560*/  STL [R1+0x50], R4 ;  /* 0x0000500401007387 */ /* 0x0009e20000100800 */
[----:B------:R-:W-:-:S02]  /*54570*/  IMAD.MOV.U32 R41, RZ, RZ, R26 ;  /* 0x000000ffff297224 */ /* 0x000fc400078e001a */
[----:B------:R-:W-:Y:S02]  /*54580*/  IMAD.MOV.U32 R40, RZ, RZ, R27 ;  /* 0x000000ffff287224 */ /* 0x000fe400078e001b */
[----:B0-----:R-:W-:Y:S02]  /*54590*/  IMAD.MOV.U32 R45, RZ, RZ, R58 ;  /* 0x000000ffff2d7224 */ /* 0x001fe400078e003a */
[----:B------:R-:W-:Y:S01]  /*545a0*/  IMAD.MOV.U32 R44, RZ, RZ, R59 ;  /* 0x000000ffff2c7224 */ /* 0x000fe200078e003b */
[C---:B----4-:R-:W-:Y:S08]  /*545b0*/  HMMA.16816.F32 R4, R32.reuse, R26, R20 ;  /* 0x0000001a2004723c */ /* 0x050ff00000001814 */
[----:B------:R-:W-:Y:S11]  /*545c0*/  HMMA.16816.F32 R16, R32, R50, R28 ;  /* 0x000000322010723c */ /* 0x000ff6000000181c */
[----:B------:R-:W-:Y:S04]  /*545d0*/  STL.64 [R1+0x7f0], R4 ;  /* 0x0007f00401007387 */ /* 0x000fe80000100a00 */
[----:B------:R0:W-:Y:S01]  /*545e0*/  STL.64 [R1+0x7f8], R6 ;  /* 0x0007f80601007387 */ /* 0x0001e20000100a00 */
[----:B------:R-:W-:-:S02]  /*545f0*/  IMAD.MOV.U32 R60, RZ, RZ, R4 ;  /* 0x000000ffff3c7224 */ /* 0x000fc400078e0004 */
[C---:B0-----:R-:W-:Y:S01]  /*54600*/  HMMA.16816.F32 R4, R32.reuse, R58, R52 ;  /* 0x0000003a2004723c */ /* 0x041fe20000001834 */
[----:B------:R-:W-:Y:S04]  /*54610*/  STL.64 [R1+0x2370], R42 ;  /* 0x0023702a01007387 */ /* 0x000fe80000100a00 */
[----:B------:R-:W-:Y:S04]  /*54620*/  STL.64 [R1+0x2368], R40 ;  /* 0x0023682801007387 */ /* 0x000fe80000100a00 */
[----:B------:R-:W-:Y:S04]  /*54630*/  STL [R1+0x2120], R60 ;  /* 0x0021203c01007387 */ /* 0x000fe80000100800 */
[----:B------:R0:W-:Y:S04]  /*54640*/  STL.64 [R1+0x7c0], R16 ;  /* 0x0007c01001007387 */ /* 0x0001e80000100a00 */
[----:B------:R1:W-:Y:S04]  /*54650*/  STL.64 [R1+0x7c8], R18 ;  /* 0x0007c81201007387 */ /* 0x0003e80000100a00 */
        /* <DEDUP_REMOVED lines=10> */
[----:B------:R-:W2:Y:S04]  /*54700*/  LDL.64 R54, [R1+0x18] ;  /* 0x0000180001367983 */ /* 0x000ea80000100a00 */
[----:B------:R-:W4:Y:S04]  /*54710*/  LDL.64 R58, [R1+0x8] ;  /* 0x00000800013a7983 */ /* 0x000f280000100a00 */
        /* <DEDUP_REMOVED lines=20> */
[----:B------:R0:W-:Y:S04]  /*54860*/  STL.64 [R1+0x2378], R44 ;  /* 0x0023782c01007387 */ /* 0x0001e80000100a00 */
        /* <DEDUP_REMOVED lines=8> */
[C---:B--2---:R-:W-:Y:S08]  /*548f0*/  HMMA.16816.F32 R4, R32.reuse, R54, R4 ;  /* 0x000000362004723c */ /* 0x044ff00000001804 */
[----:B----4-:R-:W-:Y:S11]  /*54900*/  HMMA.16816.F32 R16, R32, R58, R16 ;  /* 0x0000003a2010723c */ /* 0x010ff60000001810 */
        /* <DEDUP_REMOVED lines=9> */
[----:B0-----:R-:W4:Y:S04]  /*549a0*/  LDL.LU.64 R18, [R1+0x23b8] ;  /* 0x0023b80001127983 */ /* 0x001f280000300a00 */
[----:B------:R-:W3:Y:S01]  /*549b0*/  LDL.LU.64 R58, [R1+0x23b0] ;  /* 0x0023b000013a7983 */ /* 0x000ee20000300a00 */
[----:B------:R-:W0:Y:S01]  /*549c0*/  S2R R53, SR_TID.X ;  /* 0x0000000000357919 */ /* 0x000e220000002100 */
[----:B---3--:R-:W-:-:S15]  /*549d0*/  HMMA.16816.F32 R48, R32, R58, R48 ;  /* 0x0000003a2030723c */ /* 0x008fde0000001830 */
[----:B------:R-:W-:-:S04]  /*549e0*/  NOP ;  /* 0x0000000000007918 */ /* 0x000fc80000000000 */
[----:B------:R-:W-:Y:S01]  /*549f0*/  STL.64 [R1+0x6d0], R48 ;  /* 0x0006d03001007387 */ /* 0x000fe20000100a00 */
[----:B------:R-:W-:-:S03]  /*54a00*/  IMAD.MOV.U32 R9, RZ, RZ, R50 ;  /* 0x000000ffff097224 */ /* 0x000fc600078e0032 */
[----:B------:R1:W-:Y:S04]  /*54a10*/  STL.64 [R1+0x6d8], R50 ;  /* 0x0006d83201007387 */ /* 0x0003e80000100a00 */
[----:B-1----:R-:W3:Y:S01]  /*54a20*/  LDL.LU.64 R50, [R1+0x23a8] ;  /* 0x0023a80001327983 */ /* 0x002ee20000300a00 */
[C---:B0-----:R-:W-:Y:S01]  /*54a30*/  LOP3.LUT R57, R53.reuse, 0x7, RZ, 0xc0, !PT ;  /* 0x0000000735397812 */ /* 0x041fe200078ec0ff */
[----:B--2---:R-:W-:Y:S01]  /*54a40*/  HMMA.16816.F32 R36, R32, R54, R36 ;  /* 0x000000362024723c */ /* 0x004fe20000001824 */
[C---:B------:R-:W-:Y:S02]  /*54a50*/  IMAD.SHL.U32 R56, R53.reuse, 0x40, RZ ;  /* 0x0000004035387824 */ /* 0x040fe400078e00ff */
[----:B------:R-:W-:Y:S02]  /*54a60*/  IMAD.SHL.U32 R53, R53, 0x2, RZ ;  /* 0x0000000235357824 */ /* 0x000fe400078e00ff */
[----:B------:R-:W-:Y:S01]  /*54a70*/  IMAD R57, R57, 0x90, RZ ;  /* 0x0000009039397824 */ /* 0x000fe200078e02ff */
[----:B------:R-:W-:-:S04]  /*54a80*/  MOV R8, R48 ;  /* 0x0000003000087202 */ /* 0x000fc80000000f00 */
[----:B------:R-:W-:-:S04]  /*54a90*/  LOP3.LUT R57, R57, 0x10, R53, 0x78, !PT ;  /* 0x0000001039397812 */ /* 0x000fc800078e7835 */
[----:B------:R-:W-:Y:S01]  /*54aa0*/  LOP3.LUT R57, R57, 0x400, R56, 0xf8, !PT ;  /* 0x0000040039397812 */ /* 0x000fe200078ef838 */
[----:B------:R-:W-:Y:S04]  /*54ab0*/  STL [R1+0x2128], R8 ;  /* 0x0021280801007387 */ /* 0x000fe80000100800 */
[----:B------:R-:W-:Y:S01]  /*54ac0*/  STL [R1+0x2124], R9 ;  /* 0x0021240901007387 */ /* 0x000fe20000100800 */
[----:B------:R-:W-:-:S03]  /*54ad0*/  LOP3.LUT R57, R57, 0x40, RZ, 0x3c, !PT ;  /* 0x0000004039397812 */ /* 0x000fc600078e3cff */
[----:B------:R-:W-:Y:S04]  /*54ae0*/  STL.64 [R1+0x6b0], R36 ;  /* 0x0006b02401007387 */ /* 0x000fe80000100a00 */
[----:B------:R-:W-:Y:S04]  /*54af0*/  STL.64 [R1+0x6b8], R38 ;  /* 0x0006b82601007387 */ /* 0x000fe80000100a00 */
[----:B------:R-:W0:Y:S04]  /*54b00*/  LDSM.16.MT88.4 R36, [R57+UR5+0xb800] ;  /* 0x00b800053924783b */ /* 0x000e280008004200 */
[----:B0-----:R-:W-:Y:S04]  /*54b10*/  STL.64 [R1+0x22c8], R38 ;  /* 0x0022c82601007387 */ /* 0x001fe80000100a00 */
[----:B------:R0:W-:Y:S02]  /*54b20*/  STL.64 [R1+0x22c0], R36 ;  /* 0x0022c02401007387 */ /* 0x0001e40000100a00 */
[----:B0-----:R-:W-:-:S02]  /*54b30*/  IMAD.MOV.U32 R36, RZ, RZ, R14 ;  /* 0x000000ffff247224 */ /* 0x001fc400078e000e */
[----:B------:R-:W-:Y:S01]  /*54b40*/  IMAD.MOV.U32 R37, RZ, RZ, R15 ;  /* 0x000000ffff257224 */ /* 0x000fe200078e000f */
[----:B------:R-:W2:Y:S04]  /*54b50*/  LDL.LU R14, [R1+0x23a4] ;  /* 0x0023a400010e7983 */ /* 0x000ea80000300800 */
[----:B------:R-:W2:Y:S01]  /*54b60*/  LDL.LU R15, [R1+0x23a0] ;  /* 0x0023a000010f7983 */ /* 0x000ea20000300800 */
[----:B----4-:R-:W-:Y:S02]  /*54b70*/  IMAD.MOV.U32 R38, RZ, RZ, R18 ;  /* 0x000000ffff267224 */ /* 0x010fe400078e0012 */
[----:B------:R-:W-:Y:S01]  /*54b80*/  IMAD.MOV.U32 R39, RZ, RZ, R19 ;  /* 0x000000ffff277224 */ /* 0x000fe200078e0013 */
[----:B------:R-:W4:Y:S04]  /*54b90*/  LDL.LU R18, [R1+0x239c] ;  /* 0x00239c0001127983 */ /* 0x000f280000300800 */
[----:B------:R-:W4:Y:S01]  /*54ba0*/  LDL.LU R19, [R1+0x2398] ;  /* 0x0023980001137983 */ /* 0x000f220000300800 */
[----:B---3--:R-:W-:-:S15]  /*54bb0*/  HMMA.16816.F32 R28, R32, R50, R28 ;  /* 0x00000032201c723c */ /* 0x008fde000000181c */
[----:B------:R-:W-:-:S04]  /*54bc0*/  NOP ;  /* 0x0000000000007918 */ /* 0x000fc80000000000 */
[----:B------:R-:W-:Y:S04]  /*54bd0*/  STL.64 [R1+0x660], R28 ;  /* 0x0006601c01007387 */ /* 0x000fe80000100a00 */
[----:B------:R0:W-:Y:S04]  /*54be0*/  STL.64 [R1+0x668], R30 ;  /* 0x0006681e01007387 */ /* 0x0001e80000100a00 */
[----:B0-----:R-:W3:Y:S02]  /*54bf0*/  LDL.LU.64 R30, [R1+0x2390] ;  /* 0x00239000011e7983 */ /* 0x001ee40000300a00 */
        /* <DEDUP_REMOVED lines=9> */
[----:B0-----:R-:W3:Y:S01]  /*54c90*/  LDL.LU.64 R22, [R1+0x2380] ;  /* 0x0023800001167983 */ /* 0x001ee20000300a00 */
[C---:B----4-:R-:W-:Y:S08]  /*54ca0*/  HMMA.16816.F32 R40, R32.reuse, R18, R40 ;  /* 0x000000122028723c */ /* 0x050ff00000001828 */
[----:B--2---:R-:W-:Y:S11]  /*54cb0*/  HMMA.16816.F32 R36, R32, R14, R36 ;  /* 0x0000000e2024723c */ /* 0x004ff60000001824 */
[----:B------:R-:W-:-:S02]  /*54cc0*/  IMAD.MOV.U32 R21, RZ, RZ, R42 ;  /* 0x000000ffff157224 */ /* 0x000fc400078e002a */
[----:B------:R-:W-:Y:S02]  /*54cd0*/  IMAD.MOV.U32 R25, RZ, RZ, R43 ;  /* 0x000000ffff197224 */ /* 0x000fe400078e002b */
[----:B------:R-:W-:Y:S02]  /*54ce0*/  IMAD.MOV.U32 R24, RZ, RZ, R41 ;  /* 0x000000ffff187224 */ /* 0x000fe400078e0029 */
[----:B------:R-:W-:Y:S02]  /*54cf0*/  IMAD.MOV.U32 R20, RZ, RZ, R40 ;  /* 0x000000ffff147224 */ /* 0x000fe400078e0028 */
[----:B------:R-:W-:Y:S02]  /*54d00*/  IMAD.MOV.U32 R29, RZ, RZ, R38 ;  /* 0x000000ffff1d7224 */ /* 0x000fe400078e0026 */
[----:B------:R-:W-:Y:S01]  /*54d10*/  IMAD.MOV.U32 R28, RZ, RZ, R36 ;  /* 0x000000ffff1c7224 */ /* 0x000fe200078e0024 */
[----:B---3--:R-:W-:-:S15]  /*54d20*/  HMMA.16816.F32 R44, R32, R22, R44 ;  /* 0x00000016202c723c */ /* 0x008fde000000182c */
[----:B------:R-:W-:-:S04]  /*54d30*/  NOP ;  /* 0x0000000000007918 */ /* 0x000fc80000000000 */
[----:B------:R-:W-:Y:S02]  /*54d40*/  IMAD.MOV.U32 R12, RZ, RZ, R44 ;  /* 0x000000ffff0c7224 */ /* 0x000fe400078e002c */
[----:B------:R-:W-:Y:S02]  /*54d50*/  IMAD.MOV.U32 R13, RZ, RZ, R46 ;  /* 0x000000ffff0d7224 */ /* 0x000fe400078e002e */
[----:B------:R-:W-:Y:S01]  /*54d60*/  IMAD.MOV.U32 R16, RZ, RZ, R45 ;  /* 0x000000ffff107224 */ /* 0x000fe200078e002d */
[----:B------:R0:W-:Y:S01]  /*54d70*/  STL.64 [R1+0x580], R44 ;  /* 0x0005802c01007387 */ /* 0x0001e20000100a00 */
[----:B------:R-:W-:-:S03]  /*54d80*/  IMAD.MOV.U32 R17, RZ, RZ, R47 ;  /* 0x000000ffff117224 */ /* 0x000fc600078e002f */
[----:B------:R-:W-:Y:S04]  /*54d90*/  STL.64 [R1+0x588], R46 ;  /* 0x0005882e01007387 */ /* 0x000fe80000100a00 */
[----:B0-----:R-:W2:Y:S04]  /*54da0*/  LDL.LU.64 R44, [R1+0x2378] ;  /* 0x00237800012c7983 */ /* 0x001ea80000300a00 */
[----:B------:R-:W-:Y:S04]  /*54db0*/  STL [R1+0x2138], R12 ;  /* 0x0021380c01007387 */ /* 0x000fe80000100800 */
[----:B------:R-:W-:Y:S04]  /*54dc0*/  STL [R1+0x2134], R13 ;  /* 0x0021340d01007387 */ /* 0x000fe80000100800 */
[----:B------:R-:W-:Y:S04]  /*54dd0*/  STL [R1+0x2130], R16 ;  /* 0x0021301001007387 */ /* 0x000fe80000100800 */
[----:B------:R-:W-:Y:S04]  /*54de0*/  STL [R1+0x212c], R17 ;  /* 0x00212c1101007387 */ /* 0x000fe80000100800 */
[----:B------:R-:W-:Y:S04]  /*54df0*/  STL.64 [R1+0x540], R40 ;  /* 0x0005402801007387 */ /* 0x000fe80000100a00 */
[----:B------:R0:W-:Y:S04]  /*54e00*/  STL.64 [R1+0x548], R42 ;  /* 0x0005482a01007387 */ /* 0x0001e80000100a00 */
[----:B0-----:R-:W3:Y:S04]  /*54e10*/  LDL.LU.64 R42, [R1+0x2370] ;  /* 0x00237000012a7983 */ /* 0x001ee80000300a00 */
[----:B------:R-:W4:Y:S04]  /*54e20*/  LDL.LU.64 R40, [R1+0x2368] ;  /* 0x0023680001287983 */ /* 0x000f280000300a00 */
[----:B------:R-:W-:Y:S04]  /*54e30*/  STL.64 [R1+0x22d0], R18 ;  /* 0x0022d01201007387 */ /* 0x000fe80000100a00 */
[----:B------:R-:W-:Y:S04]  /*54e40*/  STL [R1+0x2144], R21 ;  /* 0x0021441501007387 */ /* 0x000fe80000100800 */
[----:B------:R0:W-:Y:S04]  /*54e50*/  STL.64 [R1+0x22e0], R22 ;  /* 0x0022e01601007387 */ /* 0x0001e80000100a00 */
[----:B------:R-:W-:Y:S04]  /*54e60*/  STL [R1+0x22d8], R20 ;  /* 0x0022d81401007387 */ /* 0x000fe80000100800 */
[----:B------:R1:W-:Y:S04]  /*54e70*/  STL [R1+0x2140], R24 ;  /* 0x0021401801007387 */ /* 0x0003e80000100800 */
[----:B------:R0:W-:Y:S04]  /*54e80*/  STL [R1+0x213c], R25 ;  /* 0x00213c1901007387 */ /* 0x0001e80000100800 */
[----:B------:R0:W-:Y:S04]  /*54e90*/  STL.64 [R1+0x22e8], R26 ;  /* 0x0022e81a01007387 */ /* 0x0001e80000100a00 */
[----:B------:R-:W-:Y:S04]  /*54ea0*/  STL.64 [R1+0x510], R36 ;  /* 0x0005102401007387 */ /* 0x000fe80000100a00 */
[----:B------:R-:W-:Y:S04]  /*54eb0*/  STL.64 [R1+0x518], R38 ;  /* 0x0005182601007387 */ /* 0x000fe80000100a00 */
[----:B------:R1:W-:Y:S04]  /*54ec0*/  STL.64 [R1+0x2300], R30 ;  /* 0x0023001e01007387 */ /* 0x0003e80000100a00 */
[----:B------:R-:W-:Y:S01]  /*54ed0*/  STL.64 [R1+0x22f8], R28 ;  /* 0x0022f81c01007387 */ /* 0x000fe20000100a00 */
[----:B0-----:R-:W-:Y:S01]  /*54ee0*/  IMAD.MOV.U32 R22, RZ, RZ, R7 ;  /* 0x000000ffff167224 */ /* 0x001fe200078e0007 */
[----:B------:R-:W-:-:S05]  /*54ef0*/  MOV R23, R6 ;  /* 0x0000000600177202 */ /* 0x000fca0000000f00 */
[----:B------:R0:W-:Y:S04]  /*54f00*/  STL.64 [R1+0x2308], R22 ;  /* 0x0023081601007387 */ /* 0x0001e80000100a00 */
[----:B-1----:R-:W2:Y:S04]  /*54f10*/  LDL.LU R24, [R1+0x3a0] ;  /* 0x0003a00001187983 */ /* 0x002ea80000300800 */
[----:B------:R-:W2:Y:S04]  /*54f20*/  LDL.LU R25, [R1+0x3a4] ;  /* 0x0003a40001197983 */ /* 0x000ea80000300800 */
[----:B------:R-:W2:Y:S04]  /*54f30*/  LDL.LU R26, [R1+0x3a8] ;  /* 0x0003a800011a7983 */ /* 0x000ea80000300800 */
[----:B------:R-:W2:Y:S01]  /*54f40*/  LDL.LU R27, [R1+0x3ac] ;  /* 0x0003ac00011b7983 */ /* 0x000ea20000300800 */
[----:B------:R-:W-:-:S02]  /*54f50*/  IMAD.MOV.U32 R30, RZ, RZ, R5 ;  /* 0x000000ffff1e7224 */ /* 0x000fc400078e0005 */
[----:B------:R-:W-:Y:S01]  /*54f60*/  IMAD.MOV.U32 R31, RZ, RZ, R4 ;  /* 0x000000ffff1f7224 */ /* 0x000fe200078e0004 */
[----:B--2---:R1:W-:Y:S04]  /*54f70*/  STL.64 [R1+0x2318], R26 ;  /* 0x0023181a01007387 */ /* 0x0043e80000100a00 */
[----:B------:R2:W-:Y:S04]  /*54f80*/  STL.64 [R1+0x2310], R24 ;  /* 0x0023101801007387 */ /* 0x0005e80000100a00 */
[----:B------:R-:W-:Y:S04]  /*54f90*/  STL.64 [R1+0x2320], R30 ;  /* 0x0023201e01007387 */ /* 0x000fe80000100a00 */
        /* <DEDUP_REMOVED lines=8> */
[----:B------:R-:W3:Y:S04]  /*55020*/  LDL.LU R36, [R1+0x3f0] ;  /* 0x0003f00001247983 */ /* 0x000ee80000300800 */
[----:B------:R-:W3:Y:S01]  /*55030*/  LDL.LU R37, [R1+0x3f4] ;  /* 0x0003f40001257983 */ /* 0x000ee20000300800 */
[----:B-1----:R-:W-:-:S02]  /*55040*/  IMAD.MOV.U32 R26, RZ, RZ, R45 ;  /* 0x000000ffff1a7224 */ /* 0x002fc400078e002d */
[----:B------:R-:W-:Y:S01]  /*55050*/  IMAD.MOV.U32 R27, RZ, RZ, R44 ;  /* 0x000000ffff1b7224 */ /* 0x000fe200078e002c */
[----:B------:R-:W3:Y:S04]  /*55060*/  LDL.LU R38, [R1+0x3f8] ;  /* 0x0003f80001267983 */ /* 0x000ee80000300800 */
[----:B------:R-:W3:Y:S01]  /*55070*/  LDL.LU R39, [R1+0x3fc] ;  /* 0x0003fc0001277983 */ /* 0x000ee20000300800 */
[----:B------:R-:W-:Y:S02]  /*55080*/  IMAD.MOV.U32 R17, RZ, RZ, R10 ;  /* 0x000000ffff117224 */ /* 0x000fe400078e000a */
[----:B------:R-:W-:Y:S01]  /*55090*/  IMAD.MOV.U32 R18, RZ, RZ, R11 ;  /* 0x000000ffff127224 */ /* 0x000fe200078e000b */
[----:B--2---:R-:W-:Y:S04]  /*550a0*/  STL.64 [R1+0x2330], R22 ;  /* 0x0023301601007387 */ /* 0x004fe80000100a00 */
[----:B------:R-:W-:Y:S04]  /*550b0*/  STL.64 [R1+0x2328], R20 ;  /* 0x0023281401007387 */ /* 0x000fe80000100a00 */
[----:B------:R0:W-:Y:S04]  /*550c0*/  STL.64 [R1+0x2338], R26 ;  /* 0x0023381a01007387 */ /* 0x0001e80000100a00 */
[----:B------:R-:W2:Y:S04]  /*550d0*/  LDL.LU R44, [R1+0x280] ;  /* 0x00028000012c7983 */ /* 0x000ea80000300800 */
[----:B------:R-:W2:Y:S04]  /*550e0*/  LDL.LU R45, [R1+0x284] ;  /* 0x00028400012d7983 */ /* 0x000ea80000300800 */
[----:B------:R-:W2:Y:S04]  /*550f0*/  LDL.LU R46, [R1+0x288] ;  /* 0x00028800012e7983 */ /* 0x000ea80000300800 */
[----:B------:R-:W2:Y:S04]  /*55100*/  LDL.LU R47, [R1+0x28c] ;  /* 0x00028c00012f7983 */ /* 0x000ea80000300800 */
[----:B------:R-:W2:Y:S04]  /*55110*/  LDL.LU R24, [R1+0x3e0] ;  /* 0x0003e00001187983 */ /* 0x000ea80000300800 */
[----:B------:R-:W2:Y:S04]  /*55120*/  LDL.LU R25, [R1+0x3e4] ;  /* 0x0003e40001197983 */ /* 0x000ea80000300800 */
[----:B0-----:R-:W2:Y:S04]  /*55130*/  LDL.LU R26, [R1+0x3e8] ;  /* 0x0003e800011a7983 */ /* 0x001ea80000300800 */
[----:B------:R-:W2:Y:S04]  /*55140*/  LDL.LU R27, [R1+0x3ec] ;  /* 0x0003ec00011b7983 */ /* 0x000ea80000300800 */
[----:B------:R-:W2:Y:S04]  /*55150*/  LDL.LU R28, [R1+0x3c0] ;  /* 0x0003c000011c7983 */ /* 0x000ea80000300800 */
[----:B------:R-:W2:Y:S04]  /*55160*/  LDL.LU R29, [R1+0x3c4] ;  /* 0x0003c400011d7983 */ /* 0x000ea80000300800 */
[----:B------:R-:W2:Y:S04]  /*55170*/  LDL.LU R30, [R1+0x3c8] ;  /* 0x0003c800011e7983 */ /* 0x000ea80000300800 */
[----:B------:R-:W2:Y:S04]  /*55180*/  LDL.LU R31, [R1+0x3cc] ;  /* 0x0003cc00011f7983 */ /* 0x000ea80000300800 */
[----:B------:R-:W2:Y:S04]  /*55190*/  LDL.LU R16, [R1+0x390] ;  /* 0x0003900001107983 */ /* 0x000ea80000300800 */
[----:B------:R-:W3:Y:S04]  /*551a0*/  LDL.LU R10, [R1+0x2364] ;  /* 0x00236400010a7983 */ /* 0x000ee80000300800 */
[----:B------:R-:W3:Y:S04]  /*551b0*/  LDL.LU R11, [R1+0x2360] ;  /* 0x00236000010b7983 */ /* 0x000ee80000300800 */
[----:B------:R-:W2:Y:S04]  /*551c0*/  LDL.LU R19, [R1+0x39c] ;  /* 0x00039c0001137983 */ /* 0x000ea80000300800 */
[----:B------:R0:W-:Y:S04]  /*551d0*/  STL.64 [R1+0x22f0], R14 ;  /* 0x0022f00e01007387 */ /* 0x0001e80000100a00 */
[----:B------:R-:W2:Y:S04]  /*551e0*/  LDL.LU R12, [R1+0x3d0] ;  /* 0x0003d000010c7983 */ /* 0x000ea80000300800 */
[----:B------:R-:W2:Y:S01]  /*551f0*/  LDL.LU R13, [R1+0x3d4] ;  /* 0x0003d400010d7983 */ /* 0x000ea20000300800 */
[----:B----4-:R-:W-:-:S03]  /*55200*/  IMAD.MOV.U32 R22, RZ, RZ, R41 ;  /* 0x000000ffff167224 */ /* 0x010fc600078e0029 */
[----:B0-----:R-:W4:Y:S04]  /*55210*/  LDL.LU R14, [R1+0x3d8] ;  /* 0x0003d800010e7983 */ /* 0x001f280000300800 */
[----:B------:R-:W4:Y:S01]  /*55220*/  LDL.LU R15, [R1+0x3dc] ;  /* 0x0003dc00010f7983 */ /* 0x000f220000300800 */
[----:B---3--:R-:W-:-:S15]  /*55230*/  HMMA.16816.F32 R4, R32, R10, R4 ;  /* 0x0000000a2004723c */ /* 0x008fde0000001804 */
[----:B------:R-:W-:-:S04]  /*55240*/  NOP ;  /* 0x0000000000007918 */ /* 0x000fc80000000000 */
[----:B------:R-:W-:Y:S01]  /*55250*/  STL.64 [R1+0x4d0], R4 ;  /* 0x0004d00401007387 */ /* 0x000fe20000100a00 */
[----:B------:R-:W-:-:S03]  /*55260*/  IMAD.MOV.U32 R41, RZ, RZ, R7 ;  /* 0x000000ffff297224 */ /* 0x000fc600078e0007 */
[----:B------:R0:W-:Y:S04]  /*55270*/  STL.64 [R1+0x4d8], R6 ;  /* 0x0004d80601007387 */ /* 0x0001e80000100a00 */
[----:B0-----:R-:W3:Y:S02]  /*55280*/  LDL.LU.64 R6, [R1+0x2358] ;  /* 0x0023580001067983 */ /* 0x001ee40000300a00 */
[----:B---3--:R-:W-:-:S15]  /*55290*/  HMMA.16816.F32 R36, R32, R6, R36 ;  /* 0x000000062024723c */ /* 0x008fde0000001824 */
[----:B------:R-:W-:-:S04]  /*552a0*/  NOP ;  /* 0x0000000000007918 */ /* 0x000fc80000000000 */
[----:B------:R0:W-:Y:S04]  /*552b0*/  STL.64 [R1+0x490], R36 ;  /* 0x0004902401007387 */ /* 0x0001e80000100a00 */
[----:B------:R1:W-:Y:S01]  /*552c0*/  STL.64 [R1+0x498], R38 ;  /* 0x0004982601007387 */ /* 0x0003e20000100a00 */
[----:B------:R-:W-:Y:S02]  /*552d0*/  IMAD.MOV.U32 R48, RZ, RZ, R37 ;  /* 0x000000ffff307224 */ /* 0x000fe400078e0025 */
[----:B0-----:R-:W-:Y:S02]  /*552e0*/  IMAD.MOV.U32 R36, RZ, RZ, R42 ;  /* 0x000000ffff247224 */ /* 0x001fe400078e002a */
[----:B------:R-:W-:Y:S01]  /*552f0*/  IMAD.MOV.U32 R37, RZ, RZ, R43 ;  /* 0x000000ffff257224 */ /* 0x000fe200078e002b */
[----:B------:R-:W2:Y:S04]  /*55300*/  LDL.LU R42, [R1+0x2354] ;  /* 0x00235400012a7983 */ /* 0x000ea80000300800 */
[----:B------:R-:W2:Y:S01]  /*55310*/  LDL.LU R43, [R1+0x2350] ;  /* 0x00235000012b7983 */ /* 0x000ea20000300800 */
[----:B------:R-:W-:-:S03]  /*55320*/  IMAD.MOV.U32 R49, RZ, RZ, R39 ;  /* 0x000000ffff317224 */ /* 0x000fc600078e0027 */
[----:B-1----:R-:W3:Y:S04]  /*55330*/  LDL.LU R38, [R1+0x388] ;  /* 0x0003880001267983 */ /* 0x002ee80000300800 */
[----:B------:R-:W3:Y:S01]  /*55340*/  LDL.LU R39, [R1+0x38c] ;  /* 0x00038c0001277983 */ /* 0x000ee20000300800 */
[----:B------:R-:W0:Y:S01]  /*55350*/  S2R R57, SR_TID.X ;  /* 0x0000000000397919 */ /* 0x000e220000002100 */
[----:B------:R-:W-:Y:S02]  /*55360*/  IMAD.MOV.U32 R23, RZ, RZ, R40 ;  /* 0x000000ffff177224 */ /* 0x000fe400078e0028 */
[----:B------:R-:W-:Y:S01]  /*55370*/  IMAD.MOV.U32 R40, RZ, RZ, R5 ;  /* 0x000000ffff287224 */ /* 0x000fe200078e0005 */
[C---:B0-----:R-:W-:Y:S01]  /*55380*/  LOP3.LUT R56, R57.reuse, 0x7, RZ, 0xc0, !PT ;  /* 0x0000000739387812 */ /* 0x041fe200078ec0ff */
[----:B------:R-:W-:-:S04]  /*55390*/  IMAD.SHL.U32 R53, R57, 0x2, RZ ;  /* 0x0000000239357824 */ /* 0x000fc800078e00ff */
[----:B------:R-:W-:Y:S01]  /*553a0*/  IMAD R56, R56, 0x90, RZ ;  /* 0x0000009038387824 */ /* 0x000fe200078e02ff */
[----:B------:R-:W-:-:S04]  /*553b0*/  SHF.L.U32 R57, R57, 0x6, RZ ;  /* 0x0000000639397819 */ /* 0x000fc800000006ff */
[----:B------:R-:W-:-:S04]  /*553c0*/  LOP3.LUT R5, R56, 0x10, R53, 0x78, !PT ;  /* 0x0000001038057812 */ /* 0x000fc800078e7835 */
[----:B------:R-:W-:-:S04]  /*553d0*/  LOP3.LUT R5, R5, 0x400, R57, 0xf8, !PT ;  /* 0x0000040005057812 */ /* 0x000fc800078ef839 */
[----:B------:R-:W-:Y:S01]  /*553e0*/  LOP3.LUT R5, R5, 0x60, RZ, 0x3c, !PT ;  /* 0x0000006005057812 */ /* 0x000fe200078e3cff */
[----:B--2---:R-:W-:Y:S01]  /*553f0*/  HMMA.16816.F32 R32, R32, R42, R44 ;  /* 0x0000002a2020723c */ /* 0x004fe2000000182c */
[----:B------:R-:W2:Y:S04]  /*55400*/  LDL.LU.64 R46, [R1+0x2348] ;  /* 0x00234800012e7983 */ /* 0x000ea80000300a00 */
[----:B------:R-:W2:-:S14]  /*55410*/  LDL.LU.64 R44, [R1+0x2340] ;  /* 0x00234000012c7983 */ /* 0x000e9c0000300a00 */
[----:B------:R-:W-:Y:S01]  /*55420*/  STL.64 [R1+0x450], R32 ;  /* 0x0004502001007387 */ /* 0x000fe20000100a00 */
[----:B------:R-:W-:Y:S02]  /*55430*/  IMAD.MOV.U32 R57, RZ, RZ, R35 ;  /* 0x000000ffff397224 */ /* 0x000fe400078e0023 */
[----:B------:R-:W-:Y:S02]  /*55440*/  IMAD.MOV.U32 R56, RZ, RZ, R33 ;  /* 0x000000ffff387224 */ /* 0x000fe400078e0021 */
[----:B------:R-:W-:Y:S01]  /*55450*/  IMAD.MOV.U32 R53, RZ, RZ, R34 ;  /* 0x000000ffff357224 */ /* 0x000fe200078e0022 */
[----:B------:R-:W-:Y:S01]  /*55460*/  STL.64 [R1+0x458], R34 ;  /* 0x0004582201007387 */ /* 0x000fe20000100a00 */
[----:B------:R-:W-:-:S03]  /*55470*/  IMAD.MOV.U32 R52, RZ, RZ, R32 ;  /* 0x000000ffff347224 */ /* 0x000fc600078e0020 */
[----:B------:R-:W0:Y:S04]  /*55480*/  LDSM.16.MT88.4 R32, [R5+UR5+0xb800] ;  /* 0x00b800050520783b */ /* 0x000e280008004200 */
[----:B0-----:R0:W-:Y:S04]  /*55490*/  STL.64 [R1+0x2230], R34 ;  /* 0x0022302201007387 */ /* 0x0011e80000100a00 */
[----:B------:R-:W-:Y:S04]  /*554a0*/  STL.64 [R1+0x2228], R32 ;  /* 0x0022282001007387 */ /* 0x000fe80000100a00 */
[----:B0-----:R-:W4:Y:S01]  /*554b0*/  LDL.LU.64 R34, [R1+0x38] ;  /* 0x0000380001227983 */ /* 0x001f220000300a00 */
[----:B--2---:R-:W-:Y:S03]  /*554c0*/  HMMA.16816.F32 R20, R44, R22, R24 ;  /* 0x000000162c14723c */ /* 0x004fe60000001818 */
[----:B------:R-:W2:-:S15]  /*554d0*/  LDL.LU.64 R26, [R1+0x2338] ;  /* 0x00233800011a7983 */ /* 0x000e9e0000300a00 */
[----:B------:R-:W-:Y:S01]  /*554e0*/  NOP ;  /* 0x0000000000007918 */ /* 0x000fe20000000000 */
[----:B------:R-:W-:Y:S04]  /*554f0*/  STL.64 [R1+0x7d0], R20 ;  /* 0x0007d01401007387 */ /* 0x000fe80000100a00 */
[----:B------:R0:W-:Y:S04]  /*55500*/  STL.64 [R1+0x7d8], R22 ;  /* 0x0007d81601007387 */ /* 0x0001e80000100a00 */
[----:B0-----:R-:W3:Y:S04]  /*55510*/  LDL.LU.64 R22, [R1+0x2330] ;  /* 0x0023300001167983 */ /* 0x001ee80000300a00 */
[----:B------:R-:W3:Y:S01]  /*55520*/  LDL.LU.64 R20, [R1+0x2328] ;  /* 0x0023280001147983 */ /* 0x000ee20000300a00 */
[----:B----4-:R-:W-:-:S15]  /*55530*/  HMMA.16816.F32 R12, R44, R34, R12 ;  /* 0x000000222c0c723c */ /* 0x010fde000000180c */
[----:B------:R-:W-:-:S04]  /*55540*/  NOP ;  /* 0x0000000000007918 */ /* 0x000fc80000000000 */
[----:B------:R0:W-:Y:S04]  /*55550*/  STL.64 [R1+0x790], R12 ;  /* 0x0007900c01007387 */ /* 0x0001e80000100a00 */
[----:B------:R1:W-:Y:S04]  /*55560*/  STL.64 [R1+0x798], R14 ;  /* 0x0007980e01007387 */ /* 0x0003e80000100a00 */
[----:B0-----:R-:W4:Y:S04]  /*55570*/  LDL.LU R12, [R1+0x370] ;  /* 0x00037000010c7983 */ /* 0x001f280000300800 */
[----:B------:R-:W4:Y:S04]  /*55580*/  LDL.LU R13, [R1+0x374] ;  /* 0x00037400010d7983 */ /* 0x000f280000300800 */
[----:B-1----:R-:W4:Y:S04]  /*55590*/  LDL.LU R14, [R1+0x378] ;  /* 0x00037800010e7983 */ /* 0x002f280000300800 */
[----:B------:R-:W4:Y:S01]  /*555a0*/  LDL.LU R15, [R1+0x37c] ;  /* 0x00037c00010f7983 */ /* 0x000f220000300800 */
[----:B--2---:R-:W-:Y:S03]  /*555b0*/  HMMA.16816.F32 R24, R44, R26, R28 ;  /* 0x0000001a2c18723c */ /* 0x004fe6000000181c */
[----:B------:R-:W3:-:S15]  /*555c0*/  LDL.LU.64 R30, [R1+0x2320] ;  /* 0x00232000011e7983 */ /* 0x000ede0000300a00 */
[----:B------:R-:W-:Y:S01]  /*555d0*/  NOP ;  /* 0x0000000000007918 */ /* 0x000fe20000000000 */
[----:B------:R-:W-:Y:S04]  /*555e0*/  STL.64 [R1+0x760], R24 ;  /* 0x0007601801007387 */ /* 0x000fe80000100a00 */
[----:B------:R0:W-:Y:S04]  /*555f0*/  STL.64 [R1+0x768], R26 ;  /* 0x0007681a01007387 */ /* 0x0001e80000100a00 */
[----:B0-----:R-:W2:Y:S04]  /*55600*/  LDL.LU.64 R26, [R1+0x2318] ;  /* 0x00231800011a7983 */ /* 0x001ea80000300a00 */
[----:B------:R-:W2:Y:S01]  /*55610*/  LDL.LU.64 R24, [R1+0x2310] ;  /* 0x0023100001187983 */ /* 0x000ea20000300a00 */
[----:B---3--:R-:W-:Y:S03]  /*55620*/  HMMA.16816.F32 R28, R44, R30, R20 ;  /* 0x0000001e2c1c723c */ /* 0x008fe60000001814 */
[----:B------:R-:W2:-:S15]  /*55630*/  LDL.LU.64 R22, [R1+0x2308] ;  /* 0x0023080001167983 */ /* 0x000e9e0000300a00 */
[----:B------:R-:W-:Y:S01]  /*55640*/  NOP ;  /* 0x0000000000007918 */ /* 0x000fe20000000000 */
[----:B------:R-:W-:Y:S04]  /*55650*/  STL.64 [R1+0x720], R28 ;  /* 0x0007201c01007387 */ /* 0x000fe80000100a00 */
[----:B------:R0:W-:Y:S04]  /*55660*/  STL.64 [R1+0x728], R30 ;  /* 0x0007281e01007387 */ /* 0x0001e80000100a00 */
[----:B0-----:R-:W3:Y:S04]  /*55670*/  LDL.LU.64 R30, [R1+0x2300] ;  /* 0x00230000011e7983 */ /* 0x001ee80000300a00 */
[----:B------:R-:W3:Y:S01]  /*55680*/  LDL.LU.64 R28, [R1+0x22f8] ;  /* 0x0022f800011c7983 */ /* 0x000ee20000300a00 */
[----:B--2---:R-:W-:Y:S03]  /*55690*/  HMMA.16816.F32 R20, R44, R22, R24 ;  /* 0x000000162c14723c */ /* 0x004fe60000001818 */
[----:B------:R-:W3:-:S15]  /*556a0*/  LDL.LU R24, [R1+0x360] ;  /* 0x0003600001187983 */ /* 0x000ede0000300800 */
[----:B------:R-:W-:Y:S01]  /*556b0*/  NOP ;  /* 0x0000000000007918 */ /* 0x000fe20000000000 */
[----:B------:R0:W-:Y:S04]  /*556c0*/  STL.64 [R1+0x6e0], R20 ;  /* 0x0006e01401007387 */ /* 0x0001e80000100a00 */
[----:B------:R1:W-:Y:S04]  /*556d0*/  STL.64 [R1+0x6e8], R22 ;  /* 0x0006e81601007387 */ /* 0x0003e80000100a00 */
[----:B------:R-:W3:Y:S04]  /*556e0*/  LDL.LU R25, [R1+0x364] ;  /* 0x0003640001197983 */ /* 0x000ee80000300800 */
[----:B------:R-:W3:Y:S04]  /*556f0*/  LDL.LU R26, [R1+0x368] ;  /* 0x00036800011a7983 */ /* 0x000ee80000300800 */
[----:B------:R-:W3:Y:S01]  /*55700*/  LDL.LU R27, [R1+0x36c] ;  /* 0x00036c00011b7983 */ /* 0x000ee20000300800 */
[C---:B------:R-:W-:Y:S08]  /*55710*/  HMMA.16816.F32 R16, R44.reuse, R58, R16 ;  /* 0x0000003a2c10723c */ /* 0x040ff00000001810 */
[C---:B------:R-:W-:Y:S01]  /*55720*/  HMMA.16816.F32 R36, R44.reuse, R54, R36 ;  /* 0x000000362c24723c */ /* 0x040fe20000001824 */
[----:B0-----:R-:W2:Y:S07]  /*55730*/  LDL.LU R20, [R1+0x350] ;  /* 0x0003500001147983 */ /* 0x001eae0000300800 */
[C---:B----4-:R-:W-:Y:S03]  /*55740*/  HMMA.16816.F32 R12, R44.reuse, R50, R12 ;  /* 0x000000322c0c723c */ /* 0x050fe6000000180c */
[----:B------:R-:W-:Y:S04]  /*55750*/  STL.64 [R1+0x6a0], R16 ;  /* 0x0006a01001007387 */ /* 0x000fe80000100a00 */
[----:B------:R-:W-:Y:S04]  /*55760*/  STL.64 [R1+0x6a8], R18 ;  /* 0x0006a81201007387 */ /* 0x000fe80000100a00 */
[----:B------:R-:W2:Y:S04]  /*55770*/  LDL.LU R21, [R1+0x354] ;  /* 0x0003540001157983 */ /* 0x000ea80000300800 */
[----:B-1----:R-:W2:Y:S04]  /*55780*/  LDL.LU R22, [R1+0x358] ;  /* 0x0003580001167983 */ /* 0x002ea80000300800 */
[----:B------:R-:W2:Y:S04]  /*55790*/  LDL.LU R23, [R1+0x35c] ;  /* 0x00035c0001177983 */ /* 0x000ea80000300800 */
[----:B------:R0:W-:Y:S04]  /*557a0*/  STL.64 [R1+0x2280], R58 ;  /* 0x0022803a01007387 */ /* 0x0001e80000100a00 */
[----:B------:R-:W-:Y:S04]  /*557b0*/  STL.64 [R1+0x2278], R56 ;  /* 0x0022783801007387 */ /* 0x000fe80000100a00 */
[----:B0-----:R-:W4:Y:S04]  /*557c0*/  LDL.LU.64 R58, [R1+0x48] ;  /* 0x00004800013a7983 */ /* 0x001f280000300a00 */
[----:B------:R-:W2:Y:S04]  /*557d0*/  LDL.LU R16, [R1+0x340] ;  /* 0x0003400001107983 */ /* 0x000ea80000300800 */
        /* <DEDUP_REMOVED lines=28> */
[----:B0-----:R-:W2:Y:S04]  /*559a0*/  LDL.LU.64 R26, [R1+0x22e8] ;  /* 0x0022e800011a7983 */ /* 0x001ea80000300a00 */
        /* <DEDUP_REMOVED lines=11> */
[----:B------:R-:W3:Y:S04]  /*55a60*/  LDL.LU R20, [R1+0x22d8] ;  /* 0x0022d80001147983 */ /* 0x000ee80000300800 */
[----:B------:R0:W-:Y:S04]  /*55a70*/  STL.64 [R1+0x2288], R26 ;  /* 0x0022881a01007387 */ /* 0x0001e80000100a00 */
[----:B------:R-:W3:Y:S04]  /*55a80*/  LDL.LU R24, [R1+0x300] ;  /* 0x0003000001187983 */ /* 0x000ee80000300800 */
[----:B------:R-:W3:Y:S04]  /*55a90*/  LDL.LU R25, [R1+0x304] ;  /* 0x0003040001197983 */ /* 0x000ee80000300800 */
[----:B0-----:R-:W3:Y:S04]  /*55aa0*/  LDL.LU R26, [R1+0x308] ;  /* 0x00030800011a7983 */ /* 0x001ee80000300800 */
[----:B------:R-:W3:Y:S01]  /*55ab0*/  LDL.LU R27, [R1+0x30c] ;  /* 0x00030c00011b7983 */ /* 0x000ee20000300800 */
[----:B--2---:R-:W-:-:S15]  /*55ac0*/  HMMA.16816.F32 R16, R44, R22, R16 ;  /* 0x000000162c10723c */ /* 0x004fde0000001810 */
[----:B------:R-:W-:-:S04]  /*55ad0*/  NOP ;  /* 0x0000000000007918 */ /* 0x000fc80000000000 */
[----:B------:R-:W-:Y:S04]  /*55ae0*/  STL.64 [R1+0x560], R16 ;  /* 0x0005601001007387 */ /* 0x000fe80000100a00 */
[----:B------:R0:W-:Y:S04]  /*55af0*/  STL.64 [R1+0x568], R18 ;  /* 0x0005681201007387 */ /* 0x0001e80000100a00 */
[----:B0-----:R-:W2:Y:S04]  /*55b00*/  LDL.LU.64 R18, [R1+0x22d0] ;  /* 0x0022d00001127983 */ /* 0x001ea80000300a00 */
[----:B------:R-:W-:Y:S04]  /*55b10*/  STL.64 [R1+0x2298], R22 ;  /* 0x0022981601007387 */ /* 0x000fe80000100a00 */
[----:B---3--:R0:W-:Y:S04]  /*55b20*/  STL [R1+0x2290], R20 ;  /* 0x0022901401007387 */ /* 0x0081e80000100800 */
        /* <DEDUP_REMOVED lines=10> */
[----:B---3--:R-:W-:-:S15]  /*55bd0*/  HMMA.16816.F32 R20, R44, R14, R20 ;  /* 0x0000000e2c14723c */ /* 0x008fde0000001814 */
[----:B------:R-:W-:-:S04]  /*55be0*/  NOP ;  /* 0x0000000000007918 */ /* 0x000fc80000000000 */
[----:B------:R-:W-:Y:S04]  /*55bf0*/  STL.64 [R1+0x4e0], R20 ;  /* 0x0004e01401007387 */ /* 0x000fe80000100a00 */
[----:B------:R0:W-:Y:S02]  /*55c00*/  STL.64 [R1+0x4e8], R22 ;  /* 0x0004e81601007387 */ /* 0x0001e40000100a00 */
[----:B0-----:R-:W-:Y:S02]  /*55c10*/  HMMA.16816.F32 R20, R44, R10, R48 ;  /* 0x0000000a2c14723c */ /* 0x001fe40000001830 */
[----:B------:R-:W3:-:S15]  /*55c20*/  LDL.LU R48, [R1+0x250] ;  /* 0x0002500001307983 */ /* 0x000ede0000300800 */
[----:B------:R-:W-:Y:S02]  /*55c30*/  NOP ;  /* 0x0000000000007918 */ /* 0x000fe40000000000 */
[----:B------:R-:W-:Y:S04]  /*55c40*/  STL.64 [R1+0x4b0], R20 ;  /* 0x0004b01401007387 */ /* 0x000fe80000100a00 */
[----:B------:R-:W-:Y:S04]  /*55c50*/  STL.64 [R1+0x4b8], R22 ;  /* 0x0004b81601007387 */ /* 0x000fe80000100a00 */
[----:B------:R-:W3:Y:S04]  /*55c60*/  LDL.LU R49, [R1+0x254] ;  /* 0x0002540001317983 */ /* 0x000ee80000300800 */
[----:B------:R-:W3:Y:S04]  /*55c70*/  LDL.LU R50, [R1+0x258] ;  /* 0x0002580001327983 */ /* 0x000ee80000300800 */
[----:B------:R0:W-:Y:S04]  /*55c80*/  STL.64 [R1+0x22a0], R10 ;  /* 0x0022a00a01007387 */ /* 0x0001e80000100a00 */
[----:B------:R1:W-:Y:S01]  /*55c90*/  STL.64 [R1+0x22b8], R6 ;  /* 0x0022b80601007387 */ /* 0x0003e20000100a00 */
[C---:B0-----:R-:W-:Y:S08]  /*55ca0*/  HMMA.16816.F32 R8, R44.reuse, R6, R24 ;  /* 0x000000062c08723c */ /* 0x041ff00000001818 */
[----:B-1----:R-:W-:Y:S11]  /*55cb0*/  HMMA.16816.F32 R4, R44, R42, R28 ;  /* 0x0000002a2c04723c */ /* 0x002ff6000000181c */
[----:B------:R-:W-:Y:S04]  /*55cc0*/  STL.64 [R1+0x470], R8 ;  /* 0x0004700801007387 */ /* 0x000fe80000100a00 */
[----:B------:R-:W-:Y:S04]  /*55cd0*/  STL.64 [R1+0x478], R10 ;  /* 0x0004780a01007387 */ /* 0x000fe80000100a00 */
[----:B------:R-:W-:Y:S04]  /*55ce0*/  STL.64 [R1+0x2240], R42 ;  /* 0x0022402a01007387 */ /* 0x000fe80000100a00 */
[----:B------:R-:W-:Y:S04]  /*55cf0*/  STL.64 [R1+0x2238], R40 ;  /* 0x0022382801007387 */ /* 0x000fe80000100a00 */
[----:B------:R-:W-:Y:S04]  /*55d00*/  STL.64 [R1+0x3d0], R4 ;  /* 0x0003d00401007387 */ /* 0x000fe80000100a00 */
[----:B------:R2:W-:Y:S01]  /*55d10*/  STL.64 [R1+0x3d8], R6 ;  /* 0x0003d80601007387 */ /* 0x0005e20000100a00 */
[----:B----4-:R-:W-:-:S02]  /*55d20*/  IMAD.MOV.U32 R13, RZ, RZ, R58 ;  /* 0x000000ffff0d7224 */ /* 0x010fc400078e003a */
[----:B------:R-:W-:Y:S02]  /*55d30*/  IMAD.MOV.U32 R12, RZ, RZ, R59 ;  /* 0x000000ffff0c7224 */ /* 0x000fe400078e003b */
[----:B------:R-:W-:Y:S01]  /*55d40*/  IMAD.MOV.U32 R51, RZ, RZ, R61 ;  /* 0x000000ffff337224 */ /* 0x000fe200078e003d */
[----:B--2---:R-:W-:-:S15]  /*55d50*/  HMMA.16816.F32 R4, R36, R58, R52 ;  /* 0x0000003a2404723c */ /* 0x004fde0000001834 */
[----:B------:R-:W-:-:S04]  /*55d60*/  NOP ;  /* 0x0000000000007918 */ /* 0x000fc80000000000 */
[----:B------:R0:W-:Y:S04]  /*55d70*/  STL.64 [R1+0x7e0], R4 ;  /* 0x0007e00401007387 */ /* 0x0001e80000100a00 */
[----:B------:R1:W-:Y:S04]  /*55d80*/  STL.64 [R1+0x7e8], R6 ;  /* 0x0007e80601007387 */ /* 0x0003e80000100a00 */
[----:B------:R2:W-:Y:S04]  /*55d90*/  STL.64 [R1+0x22b0], R14 ;  /* 0x0022b00e01007387 */ /* 0x0005e80000100a00 */
[----:B------:R-:W-:Y:S04]  /*55da0*/  STL.64 [R1+0x22a8], R12 ;  /* 0x0022a80c01007387 */ /* 0x000fe80000100a00 */
[----:B------:R-:W4:Y:S04]  /*55db0*/  LDL.LU R24, [R1+0x220] ;  /* 0x0002200001187983 */ /* 0x000f280000300800 */
[----:B------:R-:W4:Y:S04]  /*55dc0*/  LDL.LU R25, [R1+0x224] ;  /* 0x0002240001197983 */ /* 0x000f280000300800 */
[----:B------:R-:W4:Y:S01]  /*55dd0*/  LDL.LU R26, [R1+0x228] ;  /* 0x00022800011a7983 */ /* 0x000f220000300800 */
[----:B------:R-:W-:-:S03]  /*55de0*/  IMAD.MOV.U32 R61, RZ, RZ, R4 ;  /* 0x000000ffff3d7224 */ /* 0x000fc600078e0004 */
[----:B------:R-:W4:Y:S04]  /*55df0*/  LDL.LU R27, [R1+0x22c] ;  /* 0x00022c00011b7983 */ /* 0x000f280000300800 */
[----:B0-----:R-:W4:Y:S04]  /*55e00*/  LDL.LU R4, [R1+0x240] ;  /* 0x0002400001047983 */ /* 0x001f280000300800 */
[----:B------:R-:W4:Y:S04]  /*55e10*/  LDL.LU R5, [R1+0x244] ;  /* 0x0002440001057983 */ /* 0x000f280000300800 */
[----:B-1----:R-:W4:Y:S04]  /*55e20*/  LDL.LU R6, [R1+0x248] ;  /* 0x0002480001067983 */ /* 0x002f280000300800 */
[----:B------:R-:W4:Y:S04]  /*55e30*/  LDL.LU R7, [R1+0x24c] ;  /* 0x00024c0001077983 */ /* 0x000f280000300800 */
[----:B--2---:R-:W4:Y:S04]  /*55e40*/  LDL.LU.64 R14, [R1+0x28] ;  /* 0x00002800010e7983 */ /* 0x004f280000300a00 */
        /* <DEDUP_REMOVED lines=9> */
[----:B------:R-:W2:Y:S01]  /*55ee0*/  LDL.LU R55, [R1+0x21c] ;  /* 0x00021c0001377983 */ /* 0x000ea20000300800 */
[----:B---3--:R-:W-:Y:S01]  /*55ef0*/  HMMA.16816.F32 R28, R36, R34, R48 ;  /* 0x00000022241c723c */ /* 0x008fe20000001830 */
[----:B------:R-:W-:-:S02]  /*55f00*/  IMAD.MOV.U32 R17, RZ, RZ, R34 ;  /* 0x000000ffff117224 */ /* 0x000fc400078e0022 */
[----:B------:R-:W-:-:S15]  /*55f10*/  IMAD.MOV.U32 R16, RZ, RZ, R35 ;  /* 0x000000ffff107224 */ /* 0x000fde00078e0023 */
[----:B------:R-:W-:Y:S01]  /*55f20*/  NOP ;  /* 0x0000000000007918 */ /* 0x000fe20000000000 */
        /* <DEDUP_REMOVED lines=22> */
[C---:B----4-:R-:W-:Y:S08]  /*56090*/  HMMA.16816.F32 R4, R36.reuse, R14, R4 ;  /* 0x0000000e2404723c */ /* 0x050ff00000001804 */
[C---:B--2---:R-:W-:Y:S08]  /*560a0*/  HMMA.16816.F32 R8, R36.reuse, R22, R8 ;  /* 0x000000162408723c */ /* 0x044ff00000001808 */
[----:B------:R-:W-:Y:S01]  /*560b0*/  HMMA.16816.F32 R24, R36, R58, R24 ;  /* 0x0000003a2418723c */ /* 0x000fe20000001818 */
[----:B------:R-:W-:-:S02]  /*560c0*/  MOV R21, R59 ;  /* 0x0000003b00157202 */ /* 0x000fc40000000f00 */
[----:B------:R0:W-:Y:S04]  /*560d0*/  STL.64 [R1+0x770], R4 ;  /* 0x0007700401007387 */ /* 0x0001e80000100a00 */
[----:B------:R1:W-:Y:S01]  /*560e0*/  STL.64 [R1+0x778], R6 ;  /* 0x0007780601007387 */ /* 0x0003e20000100a00 */
[----:B0-----:R-:W-:-:S03]  /*560f0*/  IMAD.MOV.U32 R5, RZ, RZ, R14 ;  /* 0x000000ffff057224 */ /* 0x001fc600078e000e */
[----:B-1----:R-:W2:Y:S01]  /*56100*/  LDL.LU.64 R6, [R1+0x22b8] ;  /* 0x0022b80001067983 */ /* 0x002ea20000300a00 */
[----:B------:R-:W-:-:S03]  /*56110*/  IMAD.MOV.U32 R4, RZ, RZ, R15 ;  /* 0x000000ffff047224 */ /* 0x000fc600078e000f */
[----:B------:R-:W4:Y:S04]  /*56120*/  LDL.LU.64 R14, [R1+0x22b0] ;  /* 0x0022b000010e7983 */ /* 0x000f280000300a00 */
[----:B------:R-:W2:Y:S04]  /*56130*/  LDL.LU.64 R12, [R1+0x22a8] ;  /* 0x0022a800010c7983 */ /* 0x000ea80000300a00 */
[----:B------:R0:W-:Y:S04]  /*56140*/  STL.64 [R1+0x730], R8 ;  /* 0x0007300801007387 */ /* 0x0001e80000100a00 */
[----:B------:R1:W-:Y:S01]  /*56150*/  STL.64 [R1+0x738], R10 ;  /* 0x0007380a01007387 */ /* 0x0003e20000100a00 */
[----:B0-----:R-:W-:-:S03]  /*56160*/  IMAD.MOV.U32 R9, RZ, RZ, R22 ;  /* 0x000000ffff097224 */ /* 0x001fc600078e0016 */
[----:B-1----:R-:W2:Y:S01]  /*56170*/  LDL.LU.64 R10, [R1+0x22a0] ;  /* 0x0022a000010a7983 */ /* 0x002ea20000300a00 */
[----:B------:R-:W-:-:S03]  /*56180*/  IMAD.MOV.U32 R8, RZ, RZ, R23 ;  /* 0x000000ffff087224 */ /* 0x000fc600078e0017 */
[----:B------:R-:W2:Y:S04]  /*56190*/  LDL.LU.64 R22, [R1+0x2298] ;  /* 0x0022980001167983 */ /* 0x000ea80000300a00 */
[----:B------:R-:W2:Y:S04]  /*561a0*/  LDL.LU R20, [R1+0x2290] ;  /* 0x0022900001147983 */ /* 0x000ea80000300800 */
[----:B------:R0:W-:Y:S04]  /*561b0*/  STL.64 [R1+0x700], R24 ;  /* 0x0007001801007387 */ /* 0x0001e80000100a00 */
[----:B------:R1:W-:Y:S01]  /*561c0*/  STL.64 [R1+0x708], R26 ;  /* 0x0007081a01007387 */ /* 0x0003e20000100a00 */
[----:B0-----:R-:W-:-:S03]  /*561d0*/  IMAD.MOV.U32 R24, RZ, RZ, R58 ;  /* 0x000000ffff187224 */ /* 0x001fc600078e003a */
[----:B-1----:R-:W2:Y:S04]  /*561e0*/  LDL.LU.64 R26, [R1+0x2288] ;  /* 0x00228800011a7983 */ /* 0x002ea80000300a00 */
[----:B------:R-:W2:Y:S04]  /*561f0*/  LDL.LU.64 R58, [R1+0x2280] ;  /* 0x00228000013a7983 */ /* 0x000ea80000300a00 */
        /* <DEDUP_REMOVED lines=44> */
[----:B----4-:R0:W-:Y:S04]  /*564c0*/  STL.64 [R1+0x2190], R28 ;  /* 0x0021901c01007387 */ /* 0x0101e80000100a00 */
[----:B0-----:R-:W4:Y:S04]  /*564d0*/  LDL.LU R28, [R1+0x1d0] ;  /* 0x0001d000011c7983 */ /* 0x001f280000300800 */
[----:B------:R-:W4:Y:S04]  /*564e0*/  LDL.LU R29, [R1+0x1d4] ;  /* 0x0001d400011d7983 */ /* 0x000f280000300800 */
[----:B------:R-:W4:Y:S04]  /*564f0*/  LDL.LU R30, [R1+0x1d8] ;  /* 0x0001d800011e7983 */ /* 0x000f280000300800 */
[----:B------:R-:W4:Y:S04]  /*56500*/  LDL.LU R31, [R1+0x1dc] ;  /* 0x0001dc00011f7983 */ /* 0x000f280000300800 */
[----:B------:R-:W-:Y:S01]  /*56510*/  STL.64 [R1+0x21d0], R26 ;  /* 0x0021d01a01007387 */ /* 0x000fe20000100a00 */
[C---:B------:R-:W-:Y:S08]  /*56520*/  HMMA.16816.F32 R44, R36.reuse, R10, R44 ;  /* 0x0000000a242c723c */ /* 0x040ff0000000182c */
[----:B----4-:R-:W-:-:S15]  /*56530*/  HMMA.16816.F32 R28, R36, R26, R28 ;  /* 0x0000001a241c723c */ /* 0x010fde000000181c */
[----:B------:R-:W-:-:S04]  /*56540*/  NOP ;  /* 0x0000000000007918 */ /* 0x000fc80000000000 */
[----:B------:R-:W-:Y:S04]  /*56550*/  STL.64 [R1+0x5b0], R28 ;  /* 0x0005b01c01007387 */ /* 0x000fe80000100a00 */
[----:B------:R3:W-:Y:S02]  /*56560*/  STL.64 [R1+0x5b8], R30 ;  /* 0x0005b81e01007387 */ /* 0x0007e40000100a00 */
[C---:B---3--:R-:W-:Y:S02]  /*56570*/  HMMA.16816.F32 R28, R36.reuse, R22, R48 ;  /* 0x00000016241c723c */ /* 0x048fe40000001830 */
[----:B------:R-:W-:Y:S04]  /*56580*/  STL.64 [R1+0x21e0], R22 ;  /* 0x0021e01601007387 */ /* 0x000fe80000100a00 */
[----:B------:R-:W-:Y:S02]  /*56590*/  STL [R1+0x21d8], R20 ;  /* 0x0021d81401007387 */ /* 0x000fe40000100800 */
[C---:B------:R-:W-:Y:S11]  /*565a0*/  HMMA.16816.F32 R48, R36.reuse, R18, R52 ;  /* 0x000000122430723c */ /* 0x040ff60000001834 */
[----:B------:R-:W-:Y:S04]  /*565b0*/  STL.64 [R1+0x570], R28 ;  /* 0x0005701c01007387 */ /* 0x000fe80000100a00 */
[----:B------:R0:W-:Y:S02]  /*565c0*/  STL.64 [R1+0x578], R30 ;  /* 0x0005781e01007387 */ /* 0x0001e40000100a00 */
[C---:B0-----:R-:W-:Y:S02]  /*565d0*/  HMMA.16816.F32 R28, R36.reuse, R14, R56 ;  /* 0x0000000e241c723c */ /* 0x041fe40000001838 */
[----:B------:R-:W-:Y:S04]  /*565e0*/  STL.64 [R1+0x2178], R18 ;  /* 0x0021781201007387 */ /* 0x000fe80000100a00 */
[----:B------:R-:W-:Y:S04]  /*565f0*/  STL.64 [R1+0x530], R48 ;  /* 0x0005303001007387 */ /* 0x000fe80000100a00 */
[----:B------:R-:W-:Y:S04]  /*56600*/  STL.64 [R1+0x538], R50 ;  /* 0x0005383201007387 */ /* 0x000fe80000100a00 */
[----:B------:R-:W-:Y:S05]  /*56610*/  STL.64 [R1+0x2170], R14 ;  /* 0x0021700e01007387 */ /* 0x000fea0000100a00 */
[----:B------:R-:W-:Y:S04]  /*56620*/  STL.64 [R1+0x500], R28 ;  /* 0x0005001c01007387 */ /* 0x000fe80000100a00 */
[----:B------:R0:W-:Y:S02]  /*56630*/  STL.64 [R1+0x508], R30 ;  /* 0x0005081e01007387 */ /* 0x0001e40000100a00 */
[----:B0-----:R-:W-:Y:S02]  /*56640*/  HMMA.16816.F32 R28, R36, R6, R32 ;  /* 0x00000006241c723c */ /* 0x001fe40000001820 */
[----:B------:R-:W-:Y:S04]  /*56650*/  STL.64 [R1+0x21e8], R10 ;  /* 0x0021e80a01007387 */ /* 0x000fe80000100a00 */
[----:B------:R0:W-:Y:S04]  /*56660*/  STL.64 [R1+0x4c0], R44 ;  /* 0x0004c02c01007387 */ /* 0x0001e80000100a00 */
[----:B------:R1:W-:Y:S04]  /*56670*/  STL.64 [R1+0x4c8], R46 ;  /* 0x0004c82e01007387 */ /* 0x0003e80000100a00 */
[----:B0-----:R-:W3:Y:S05]  /*56680*/  LDL.LU R44, [R1+0xb0] ;  /* 0x0000b000012c7983 */ /* 0x001eea0000300800 */
[----:B------:R-:W-:Y:S04]  /*56690*/  STL.64 [R1+0x480], R28 ;  /* 0x0004801c01007387 */ /* 0x000fe80000100a00 */
[----:B------:R-:W-:Y:S04]  /*566a0*/  STL.64 [R1+0x488], R30 ;  /* 0x0004881e01007387 */ /* 0x000fe80000100a00 */
[----:B------:R-:W3:Y:S04]  /*566b0*/  LDL.LU R45, [R1+0xb4] ;  /* 0x0000b400012d7983 */ /* 0x000ee80000300800 */
[----:B-1----:R-:W4:Y:S04]  /*566c0*/  LDL.LU R46, [R1+0xb8] ;  /* 0x0000b800012e7983 */ /* 0x002f280000300800 */
[----:B------:R-:W4:Y:S04]  /*566d0*/  LDL.LU R47, [R1+0xbc] ;  /* 0x0000bc00012f7983 */ /* 0x000f280000300800 */
[----:B----4-:R-:W-:Y:S04]  /*566e0*/  STL.64 [R1+0x21f8], R46 ;  /* 0x0021f82e01007387 */ /* 0x010fe80000100a00 */
[----:B---3--:R-:W-:Y:S04]  /*566f0*/  STL.64 [R1+0x21f0], R44 ;  /* 0x0021f02c01007387 */ /* 0x008fe80000100a00 */
[----:B------:R-:W3:Y:S04]  /*56700*/  LDL.LU R52, [R1+0xf0] ;  /* 0x0000f00001347983 */ /* 0x000ee80000300800 */
[----:B------:R-:W3:Y:S04]  /*56710*/  LDL.LU R53, [R1+0xf4] ;  /* 0x0000f40001357983 */ /* 0x000ee80000300800 */
[----:B------:R-:W4:Y:S04]  /*56720*/  LDL.LU R54, [R1+0xf8] ;  /* 0x0000f80001367983 */ /* 0x000f280000300800 */
[----:B------:R-:W4:Y:S01]  /*56730*/  LDL.LU R55, [R1+0xfc] ;  /* 0x0000fc0001377983 */ /* 0x000f220000300800 */
[----:B------:R-:W-:-:S02]  /*56740*/  IMAD.MOV.U32 R58, RZ, RZ, R24 ;  /* 0x000000ffff3a7224 */ /* 0x000fc400078e0018 */
[----:B------:R-:W-:Y:S01]  /*56750*/  IMAD.MOV.U32 R59, RZ, RZ, R21 ;  /* 0x000000ffff3b7224 */ /* 0x000fe200078e0015 */
[----:B----4-:R-:W-:Y:S04]  /*56760*/  STL.64 [R1+0x2208], R54 ;  /* 0x0022083601007387 */ /* 0x010fe80000100a00 */
[----:B---3--:R0:W-:Y:S04]  /*56770*/  STL.64 [R1+0x2200], R52 ;  /* 0x0022003401007387 */ /* 0x0081e80000100a00 */
[----:B------:R-:W-:Y:S04]  /*56780*/  STL.64 [R1+0x2210], R58 ;  /* 0x0022103a01007387 */ /* 0x000fe80000100a00 */
        /* <DEDUP_REMOVED lines=8> */
[----:B------:R-:W3:Y:S04]  /*56810*/  LDL.LU R8, [R1+0x120] ;  /* 0x0001200001087983 */ /* 0x000ee80000300800 */
[----:B------:R-:W3:Y:S04]  /*56820*/  LDL.LU R9, [R1+0x124] ;  /* 0x0001240001097983 */ /* 0x000ee80000300800 */
[----:B------:R-:W3:Y:S04]  /*56830*/  LDL.LU R10, [R1+0x128] ;  /* 0x00012800010a7983 */ /* 0x000ee80000300800 */
[----:B------:R-:W3:Y:S04]  /*56840*/  LDL.LU R11, [R1+0x12c] ;  /* 0x00012c00010b7983 */ /* 0x000ee80000300800 */
[----:B------:R-:W2:Y:S04]  /*56850*/  LDL.LU R32, [R1+0x150] ;  /* 0x0001500001207983 */ /* 0x000ea80000300800 */
[----:B------:R-:W2:Y:S04]  /*56860*/  LDL.LU R33, [R1+0x154] ;  /* 0x0001540001217983 */ /* 0x000ea80000300800 */
[----:B------:R-:W2:Y:S04]  /*56870*/  LDL.LU R34, [R1+0x158] ;  /* 0x0001580001227983 */ /* 0x000ea80000300800 */
[----:B------:R-:W2:Y:S04]  /*56880*/  LDL.LU R35, [R1+0x15c] ;  /* 0x00015c0001237983 */ /* 0x000ea80000300800 */
[----:B0-----:R-:W4:Y:S04]  /*56890*/  LDL.LU R52, [R1+0x130] ;  /* 0x0001300001347983 */ /* 0x001f280000300800 */
[----:B------:R-:W4:Y:S04]  /*568a0*/  LDL.LU R53, [R1+0x134] ;  /* 0x0001340001357983 */ /* 0x000f280000300800 */
[----:B------:R-:W4:Y:S04]  /*568b0*/  LDL.LU R54, [R1+0x138] ;  /* 0x0001380001367983 */ /* 0x000f280000300800 */
[----:B------:R-:W4:Y:S04]  /*568c0*/  LDL.LU R55, [R1+0x13c] ;  /* 0x00013c0001377983 */ /* 0x000f280000300800 */
        /* <DEDUP_REMOVED lines=39> */
[----:B------:R-:W2:Y:S01]  /*56b40*/  LDL.LU R43, [R1+0xec] ;  /* 0x0000ec00012b7983 */ /* 0x000ea20000300800 */
[----:B---3--:R-:W-:Y:S03]  /*56b50*/  HMMA.16816.F32 R56, R32, R58, R48 ;  /* 0x0000003a2038723c */ /* 0x008fe60000001830 */
[----:B------:R-:W3:Y:S04]  /*56b60*/  LDL.LU.64 R50, [R1+0x2220] ;  /* 0x0022200001327983 */ /* 0x000ee80000300a00 */
[----:B------:R-:W3:-:S12]  /*56b70*/  LDL.LU.64 R48, [R1+0x2218] ;  /* 0x0022180001307983 */ /* 0x000ed80000300a00 */
[----:B------:R-:W-:Y:S04]  /*56b80*/  STL.64 [R1+0x7a0], R56 ;  /* 0x0007a03801007387 */ /* 0x000fe80000100a00 */
[----:B------:R0:W-:Y:S04]  /*56b90*/  STL.64 [R1+0x7a8], R58 ;  /* 0x0007a83a01007387 */ /* 0x0001e80000100a00 */
[----:B0-----:R-:W3:Y:S01]  /*56ba0*/  LDL.LU.64 R58, [R1+0x2210] ;  /* 0x00221000013a7983 */ /* 0x001ee20000300a00 */
[----:B------:R-:W-:Y:S02]  /*56bb0*/  IMAD.MOV.U32 R6, RZ, RZ, R5 ;  /* 0x000000ffff067224 */ /* 0x000fe400078e0005 */
[----:B------:R-:W-:Y:S01]  /*56bc0*/  IMAD.MOV.U32 R7, RZ, RZ, R4 ;  /* 0x000000ffff077224 */ /* 0x000fe200078e0004 */
[C---:B----4-:R-:W-:Y:S08]  /*56bd0*/  HMMA.16816.F32 R44, R32.reuse, R46, R52 ;  /* 0x0000002e202c723c */ /* 0x050ff00000001834 */
[C---:B------:R-:W-:Y:S08]  /*56be0*/  HMMA.16816.F32 R4, R32.reuse, R6, R8 ;  /* 0x000000062004723c */ /* 0x040ff00000001808 */
[C---:B------:R-:W-:Y:S01]  /*56bf0*/  HMMA.16816.F32 R24, R32.reuse, R26, R20 ;  /* 0x0000001a2018723c */ /* 0x040fe20000001814 */
[----:B------:R-:W4:Y:S04]  /*56c00*/  LDL.LU.64 R54, [R1+0x2208] ;  /* 0x0022080001367983 */ /* 0x000f280000300a00 */
[----:B------:R-:W4:Y:S04]  /*56c10*/  LDL.LU.64 R52, [R1+0x2200] ;  /* 0x0022000001347983 */ /* 0x000f280000300a00 */
[----:B------:R-:W-:Y:S04]  /*56c20*/  STL.64 [R1+0x750], R44 ;  /* 0x0007502c01007387 */ /* 0x000fe80000100a00 */
[----:B------:R0:W-:Y:S04]  /*56c30*/  STL.64 [R1+0x758], R46 ;  /* 0x0007582e01007387 */ /* 0x0001e80000100a00 */
[----:B0-----:R-:W2:Y:S04]  /*56c40*/  LDL.LU.64 R46, [R1+0x21f8] ;  /* 0x0021f800012e7983 */ /* 0x001ea80000300a00 */
[----:B------:R-:W2:Y:S04]  /*56c50*/  LDL.LU.64 R44, [R1+0x21f0] ;  /* 0x0021f000012c7983 */ /* 0x000ea80000300a00 */
[----:B------:R-:W2:Y:S04]  /*56c60*/  LDL.LU.64 R10, [R1+0x21e8] ;  /* 0x0021e800010a7983 */ /* 0x000ea80000300a00 */
[----:B------:R0:W-:Y:S04]  /*56c70*/  STL.64 [R1+0x6f0], R4 ;  /* 0x0006f00401007387 */ /* 0x0001e80000100a00 */
[----:B------:R1:W-:Y:S04]  /*56c80*/  STL.64 [R1+0x6f8], R6 ;  /* 0x0006f80601007387 */ /* 0x0003e80000100a00 */
[----:B0-----:R-:W2:Y:S04]  /*56c90*/  LDL.LU R4, [R1+0x70] ;  /* 0x0000700001047983 */ /* 0x001ea80000300800 */
[----:B------:R-:W2:Y:S04]  /*56ca0*/  LDL.LU R5, [R1+0x74] ;  /* 0x0000740001057983 */ /* 0x000ea80000300800 */
[----:B-1----:R-:W2:Y:S04]  /*56cb0*/  LDL.LU R6, [R1+0x78] ;  /* 0x0000780001067983 */ /* 0x002ea80000300800 */
[----:B------:R-:W2:Y:S04]  /*56cc0*/  LDL.LU R7, [R1+0x7c] ;  /* 0x00007c0001077983 */ /* 0x000ea80000300800 */
[----:B------:R-:W2:Y:S04]  /*56cd0*/  LDL.LU.64 R22, [R1+0x21e0] ;  /* 0x0021e00001167983 */ /* 0x000ea80000300a00 */
[----:B------:R0:W5:Y:S04]  /*56ce0*/  LDL.LU R20, [R1+0x21d8] ;  /* 0x0021d80001147983 */ /* 0x0001680000300800 */
[----:B------:R-:W-:Y:S04]  /*56cf0*/  STL.64 [R1+0x690], R24 ;  /* 0x0006901801007387 */ /* 0x000fe80000100a00 */
[----:B------:R1:W-:Y:S04]  /*56d00*/  STL.64 [R1+0x698], R26 ;  /* 0x0006981a01007387 */ /* 0x0003e80000100a00 */
[----:B-1----:R-:W2:Y:S01]  /*56d10*/  LDL.LU.64 R26, [R1+0x21d0] ;  /* 0x0021d000011a7983 */ /* 0x002ea20000300a00 */
[----:B---3--:R-:W-:Y:S03]  /*56d20*/  HMMA.16816.F32 R56, R32, R58, R48 ;  /* 0x0000003a2038723c */ /* 0x008fe60000001830 */
[----:B------:R-:W3:Y:S04]  /*56d30*/  LDL.LU.64 R50, [R1+0x21c8] ;  /* 0x0021c80001327983 */ /* 0x000ee80000300a00 */
[----:B------:R0:W5:-:S12]  /*56d40*/  LDL.LU.64 R48, [R1+0x21c0] ;  /* 0x0021c00001307983 */ /* 0x0001580000300a00 */
[----:B------:R-:W-:Y:S04]  /*56d50*/  STL.64 [R1+0x630], R56 ;  /* 0x0006303801007387 */ /* 0x000fe80000100a00 */
[----:B------:R1:W-:Y:S04]  /*56d60*/  STL.64 [R1+0x638], R58 ;  /* 0x0006383a01007387 */ /* 0x0003e80000100a00 */
[----:B-1----:R-:W4:Y:S04]  /*56d70*/  LDL.LU.64 R58, [R1+0x21b8] ;  /* 0x0021b800013a7983 */ /* 0x002f280000300a00 */
[----:B------:R0:W5:Y:S01]  /*56d80*/  LDL.LU.64 R56, [R1+0x21b0] ;  /* 0x0021b00001387983 */ /* 0x0001620000300a00 */
[----:B----4-:R-:W-:-:S15]  /*56d90*/  HMMA.16816.F32 R52, R32, R58, R52 ;  /* 0x0000003a2034723c */ /* 0x010fde0000001834 */
[----:B------:R-:W-:-:S04]  /*56da0*/  NOP ;  /* 0x0000000000007918 */ /* 0x000fc80000000000 */
[----:B------:R-:W-:Y:S04]  /*56db0*/  STL.64 [R1+0x5a0], R52 ;  /* 0x0005a03401007387 */ /* 0x000fe80000100a00 */
[----:B------:R1:W-:Y:S04]  /*56dc0*/  STL.64 [R1+0x5a8], R54 ;  /* 0x0005a83601007387 */ /* 0x0003e80000100a00 */
[----:B-1----:R-:W2:Y:S01]  /*56dd0*/  LDL.LU.64 R54, [R1+0x21a8] ;  /* 0x0021a80001367983 */ /* 0x002ea20000300a00 */
[C---:B---3--:R-:W-:Y:S03]  /*56de0*/  HMMA.16816.F32 R28, R32.reuse, R50, R28 ;  /* 0x00000032201c723c */ /* 0x048fe6000000181c */
[----:B------:R0:W5:Y:S05]  /*56df0*/  LDL.LU.64 R52, [R1+0x21a0] ;  /* 0x0021a00001347983 */ /* 0x00016a0000300a00 */
[----:B--2---:R-:W-:-:S15]  /*56e00*/  HMMA.16816.F32 R40, R32, R54, R40 ;  /* 0x000000362028723c */ /* 0x004fde0000001828 */
[----:B------:R-:W-:-:S04]  /*56e10*/  NOP ;  /* 0x0000000000007918 */ /* 0x000fc80000000000 */
[----:B------:R1:W-:Y:S04]  /*56e20*/  STL.64 [R1+0x550], R40 ;  /* 0x0005502801007387 */ /* 0x0003e80000100a00 */
[----:B------:R2:W-:Y:S04]  /*56e30*/  STL.64 [R1+0x558], R42 ;  /* 0x0005582a01007387 */ /* 0x0005e80000100a00 */
[----:B-1----:R-:W3:Y:S04]  /*56e40*/  LDL.LU R40, [R1+0x60] ;  /* 0x0000600001287983 */ /* 0x002ee80000300800 */
[----:B------:R-:W3:Y:S04]  /*56e50*/  LDL.LU R41, [R1+0x64] ;  /* 0x0000640001297983 */ /* 0x000ee80000300800 */
[----:B--2---:R-:W3:Y:S04]  /*56e60*/  LDL.LU R42, [R1+0x68] ;  /* 0x00006800012a7983 */ /* 0x004ee80000300800 */
[----:B------:R-:W3:Y:S04]  /*56e70*/  LDL.LU R43, [R1+0x6c] ;  /* 0x00006c00012b7983 */ /* 0x000ee80000300800 */
[----:B------:R-:W2:Y:S04]  /*56e80*/  LDL.LU R25, [R1+0x918] ;  /* 0x0009180001197983 */ /* 0x000ea80000300800 */
[----:B------:R-:W-:Y:S04]  /*56e90*/  STL.64 [R1+0x4f0], R28 ;  /* 0x0004f01c01007387 */ /* 0x000fe80000100a00 */
[----:B------:R1:W-:Y:S04]  /*56ea0*/  STL.64 [R1+0x4f8], R30 ;  /* 0x0004f81e01007387 */ /* 0x0003e80000100a00 */
[----:B-1----:R-:W4:Y:S01]  /*56eb0*/  LDL.LU.64 R30, [R1+0x2198] ;  /* 0x00219800011e7983 */ /* 0x002f220000300a00 */
[C---:B------:R-:W-:Y:S08]  /*56ec0*/  HMMA.16816.F32 R44, R32.reuse, R26, R44 ;  /* 0x0000001a202c723c */ /* 0x040ff0000000182c */
[C---:B------:R-:W-:Y:S01]  /*56ed0*/  HMMA.16816.F32 R16, R32.reuse, R22, R16 ;  /* 0x000000162010723c */ /* 0x040fe20000001810 */
[----:B------:R0:W5:Y:S07]  /*56ee0*/  LDL.LU.64 R28, [R1+0x2190] ;  /* 0x00219000011c7983 */ /* 0x00016e0000300a00 */
[----:B----4-:R-:W-:-:S15]  /*56ef0*/  HMMA.16816.F32 R36, R32, R30, R36 ;  /* 0x0000001e2024723c */ /* 0x010fde0000001824 */
[----:B------:R-:W-:-:S04]  /*56f00*/  NOP ;  /* 0x0000000000007918 */ /* 0x000fc80000000000 */
[----:B------:R1:W-:Y:S04]  /*56f10*/  STL.64 [R1+0x4a0], R36 ;  /* 0x0004a02401007387 */ /* 0x0003e80000100a00 */
[----:B------:R4:W-:Y:S04]  /*56f20*/  STL.64 [R1+0x4a8], R38 ;  /* 0x0004a82601007387 */ /* 0x0009e80000100a00 */
[----:B-1----:R-:W2:Y:S04]  /*56f30*/  LDL.LU.64 R36, [R1+0x608] ;  /* 0x0006080001247983 */ /* 0x002ea80000300a00 */
[----:B----4-:R-:W4:Y:S04]  /*56f40*/  LDL.LU.64 R38, [R1+0x600] ;  /* 0x0006000001267983 */ /* 0x010f280000300a00 */
[----:B------:R1:W-:Y:S04]  /*56f50*/  STL.64 [R1+0x460], R44 ;  /* 0x0004602c01007387 */ /* 0x0003e80000100a00 */
[----:B------:R0:W-:Y:S04]  /*56f60*/  STL.64 [R1+0x468], R46 ;  /* 0x0004682e01007387 */ /* 0x0001e80000100a00 */
[----:B-1----:R-:W2:Y:S01]  /*56f70*/  LDL.LU R44, [R1+0x50] ;  /* 0x00005000012c7983 */ /* 0x002ea20000300800 */
[----:B------:R-:W-:-:S03]  /*56f80*/  IMAD.MOV.U32 R45, RZ, RZ, R0 ;  /* 0x000000ffff2d7224 */ /* 0x000fc600078e0000 */
[----:B------:R-:W2:Y:S01]  /*56f90*/  LDL.LU R0, [R1+0x2188] ;  /* 0x0021880001007983 */ /* 0x000ea20000300800 */
[----:B0-----:R-:W-:Y:S02]  /*56fa0*/  IMAD.MOV.U32 R46, RZ, RZ, R3 ;  /* 0x000000ffff2e7224 */ /* 0x001fe400078e0003 */
[----:B------:R-:W-:Y:S01]  /*56fb0*/  IMAD.MOV.U32 R47, RZ, RZ, R2 ;  /* 0x000000ffff2f7224 */ /* 0x000fe200078e0002 */
[----:B------:R-:W2:Y:S04]  /*56fc0*/  LDL.LU R3, [R1+0x2184] ;  /* 0x0021840001037983 */ /* 0x000ea80000300800 */
[----:B------:R-:W2:Y:S04]  /*56fd0*/  LDL.LU R2, [R1+0x2180] ;  /* 0x0021800001027983 */ /* 0x000ea80000300800 */
[----:B------:R-:W-:Y:S04]  /*56fe0*/  STL.64 [R1+0x3f0], R16 ;  /* 0x0003f01001007387 */ /* 0x000fe80000100a00 */
[----:B------:R0:W-:Y:S04]  /*56ff0*/  STL.64 [R1+0x3f8], R18 ;  /* 0x0003f81201007387 */ /* 0x0001e80000100a00 */
[----:B0-----:R-:W2:Y:S02]  /*57000*/  LDL.LU.64 R18, [R1+0x2178] ;  /* 0x0021780001127983 */ /* 0x001ea40000300a00 */
[----:B--2---:R-:W-:Y:S02]  /*57010*/  HMMA.16816.F32 R16, R32, R18, R12 ;  /* 0x000000122010723c */ /* 0x004fe4000000180c */
[----:B------:R-:W2:-:S15]  /*57020*/  LDL.LU.64 R14, [R1+0x2170] ;  /* 0x00217000010e7983 */ /* 0x000e9e0000300a00 */
[----:B------:R-:W-:Y:S02]  /*57030*/  NOP ;  /* 0x0000000000007918 */ /* 0x000fe40000000000 */
[----:B------:R0:W-:Y:S04]  /*57040*/  STL.64 [R1+0x440], R16 ;  /* 0x0004401001007387 */ /* 0x0001e80000100a00 */
[----:B------:R1:W-:Y:S04]  /*57050*/  STL.64 [R1+0x448], R18 ;  /* 0x0004481201007387 */ /* 0x0003e80000100a00 */
[----:B0-----:R-:W2:Y:S01]  /*57060*/  LDL.LU R16, [R1+0x80] ;  /* 0x0000800001107983 */ /* 0x001ea20000300800 */
[----:B------:R-:W-:Y:S02]  /*57070*/  IMAD.MOV.U32 R17, RZ, RZ, R2 ;  /* 0x000000ffff117224 */ /* 0x000fe400078e0002 */
[----:B-1----:R-:W-:Y:S01]  /*57080*/  IMAD.MOV.U32 R18, RZ, RZ, R3 ;  /* 0x000000ffff127224 */ /* 0x002fe200078e0003 */
[----:B------:R-:W-:Y:S01]  /*57090*/  MOV R19, R0 ;  /* 0x0000000000137202 */ /* 0x000fe20000000f00 */
[C---:B------:R-:W-:Y:S01]  /*570a0*/  HMMA.16816.F32 R4, R32.reuse, R10, R4 ;  /* 0x0000000a2004723c */ /* 0x040fe20000001804 */
[----:B------:R-:W3:Y:S04]  /*570b0*/  LDL.LU R2, [R1+0x216c] ;  /* 0x00216c0001027983 */ /* 0x000ee80000300800 */
[----:B------:R-:W3:Y:S04]  /*570c0*/  LDL.LU R3, [R1+0x2168] ;  /* 0x0021680001037983 */ /* 0x000ee80000300800 */
[----:B------:R-:W3:Y:S04]  /*570d0*/  LDL.LU R60, [R1+0x1f4c] ;  /* 0x001f4c00013c7983 */ /* 0x000ee80000300800 */
[----:B------:R-:W3:Y:S06]  /*570e0*/  LDL.LU R24, [R1+0x1f44] ;  /* 0x001f440001187983 */ /* 0x000eec0000300800 */
[----:B------:R-:W-:Y:S01]  /*570f0*/  IMAD.MOV.U32 R11, RZ, RZ, R6 ;  /* 0x000000ffff0b7224 */ /* 0x000fe200078e0006 */
[----:B--2---:R-:W-:-:S15]  /*57100*/  HMMA.16816.F32 R12, R32, R14, R16 ;  /* 0x0000000e200c723c */ /* 0x004fde0000001810 */
[----:B------:R-:W-:-:S04]  /*57110*/  NOP ;  /* 0x0000000000007918 */ /* 0x000fc80000000000 */
[----:B------:R0:W-:Y:S04]  /*57120*/  STL.64 [R1+0x430], R12 ;  /* 0x0004300c01007387 */ /* 0x0001e80000100a00 */
[----:B------:R1:W-:Y:S04]  /*57130*/  STL.64 [R1+0x438], R14 ;  /* 0x0004380e01007387 */ /* 0x0003e80000100a00 */
[----:B------:R-:W2:Y:S04]  /*57140*/  LDL.LU R21, [R1+0x1f3c] ;  /* 0x001f3c0001157983 */ /* 0x000ea80000300800 */
[----:B------:R-:W2:Y:S04]  /*57150*/  LDL.LU R0, [R1+0x1f34] ;  /* 0x001f340001007983 */ /* 0x000ea80000300800 */
[----:B------:R-:W2:Y:S04]  /*57160*/  LDL.LU R17, [R1+0x1f2c] ;  /* 0x001f2c0001117983 */ /* 0x000ea80000300800 */
[----:B------:R-:W2:Y:S04]  /*57170*/  LDL.LU R16, [R1+0x1f24] ;  /* 0x001f240001107983 */ /* 0x000ea80000300800 */
[----:B0-----:R-:W2:Y:S04]  /*57180*/  LDL.LU R13, [R1+0x1f48] ;  /* 0x001f4800010d7983 */ /* 0x001ea80000300800 */
[----:B------:R-:W2:Y:S04]  /*57190*/  LDL.LU R9, [R1+0x1f1c] ;  /* 0x001f1c0001097983 */ /* 0x000ea80000300800 */
[----:B------:R-:W2:Y:S04]  /*571a0*/  LDL.LU R8, [R1+0x1f40] ;  /* 0x001f400001087983 */ /* 0x000ea80000300800 */
[----:B------:R-:W-:Y:S01]  /*571b0*/  STL.64 [R1+0x420], R4 ;  /* 0x0004200401007387 */ /* 0x000fe20000100a00 */
[----:B-1----:R-:W-:-:S03]  /*571c0*/  IMAD.MOV.U32 R15, RZ, RZ, R7 ;  /* 0x000000ffff0f7224 */ /* 0x002fc600078e0007 */
[----:B------:R0:W-:Y:S01]  /*571d0*/  STL.64 [R1+0x428], R6 ;  /* 0x0004280601007387 */ /* 0x0001e20000100a00 */
[----:B------:R-:W-:Y:S01]  /*571e0*/  IMAD.MOV.U32 R10, RZ, RZ, R4 ;  /* 0x000000ffff0a7224 */ /* 0x000fe200078e0004 */
[----:B------:R-:W1:Y:S02]  /*571f0*/  LDC R12, c[0x0][0x3a8] ;  /* 0x0000ea00ff0c7b82 */ /* 0x000e640000000800 */
[----:B0-----:R-:W3:Y:S01]  /*57200*/  LDL.LU.64 R6, [R1+0x2160] ;  /* 0x0021600001067983 */ /* 0x001ee20000300a00 */
[----:B------:R-:W-:Y:S02]  /*57210*/  IMAD.MOV.U32 R14, RZ, RZ, R5 ;  /* 0x000000ffff0e7224 */ /* 0x000fe400078e0005 */
[----:B-1----:R-:W-:Y:S01]  /*57220*/  IMAD.SHL.U32 R12, R12, 0x80, RZ ;  /* 0x000000800c0c7824 */ /* 0x002fe200078e00ff */
[----:B---3--:R-:W-:Y:S01]  /*57230*/  HMMA.16816.F32 R4, R32, R6, R40 ;  /* 0x000000062004723c */ /* 0x008fe20000001828 */
[----:B------:R-:W3:Y:S02]  /*57240*/  LDL.LU.64 R42, [R1+0x2158] ;  /* 0x00215800012a7983 */ /* 0x000ee40000300a00 */
[----:B------:R-:W-:-:S02]  /*57250*/  IMAD.SHL.U32 R12, R12, 0x2, RZ ;  /* 0x000000020c0c7824 */ /* 0x000fc400078e00ff */
[----:B------:R0:W5:-:S14]  /*57260*/  LDL.LU.64 R40, [R1+0x2150] ;  /* 0x0021500001287983 */ /* 0x00015c0000300a00 */
[----:B------:R-:W-:Y:S01]  /*57270*/  IMAD.MOV.U32 R30, RZ, RZ, R5 ;  /* 0x000000ffff1e7224 */ /* 0x000fe200078e0005 */
[----:B------:R1:W-:Y:S01]  /*57280*/  STL.64 [R1+0x410], R4 ;  /* 0x0004100401007387 */ /* 0x0003e20000100a00 */
[----:B------:R-:W-:Y:S02]  /*57290*/  IMAD.MOV.U32 R18, RZ, RZ, R4 ;  /* 0x000000ffff127224 */ /* 0x000fe400078e0004 */
[----:B------:R-:W-:Y:S02]  /*572a0*/  IMAD.MOV.U32 R31, RZ, RZ, R7 ;  /* 0x000000ffff1f7224 */ /* 0x000fe400078e0007 */
[----:B------:R-:W-:Y:S01]  /*572b0*/  IMAD.MOV.U32 R19, RZ, RZ, R6 ;  /* 0x000000ffff137224 */ /* 0x000fe200078e0006 */
[----:B------:R0:W-:Y:S01]  /*572c0*/  STL.64 [R1+0x418], R6 ;  /* 0x0004180601007387 */ /* 0x0001e20000100a00 */
[-C--:B-1----:R-:W-:Y:S02]  /*572d0*/  IADD3 R5, P0, PT, R36, R12.reuse, RZ ;  /* 0x0000000c24057210 */ /* 0x082fe40007f1e0ff */
[----:B----4-:R-:W-:-:S03]  /*572e0*/  IADD3 R4, P1, PT, R38, R12, RZ ;  /* 0x0000000c26047210 */ /* 0x010fc60007f3e0ff */
[--C-:B0-----:R-:W-:Y:S02]  /*572f0*/  IMAD.X R6, R37, 0x1, R3.reuse, P0 ;  /* 0x0000000125067824 */ /* 0x101fe400000e0603 */
[----:B------:R-:W-:Y:S02]  /*57300*/  IMAD.X R7, R39, 0x1, R3, P1 ;  /* 0x0000000127077824 */ /* 0x000fe400008e0603 */
[----:B------:R-:W-:Y:S01]  /*57310*/  VIADD R25, R25, 0x1 ;  /* 0x0000000119197836 */ /* 0x000fe20000000000 */
[-C--:B------:R-:W-:Y:S02]  /*57320*/  IADD3 R60, P5, PT, R60, R12.reuse, RZ ;  /* 0x0000000c3c3c7210 */ /* 0x080fe40007fbe0ff */
[-C--:B--2---:R-:W-:Y:S02]  /*57330*/  IADD3 R0, P2, PT, R0, R12.reuse, RZ ;  /* 0x0000000c00007210 */ /* 0x084fe40007f5e0ff */
[----:B------:R-:W-:Y:S01]  /*57340*/  IADD3 R24, P6, PT, R24, R12, RZ ;  /* 0x0000000c18187210 */ /* 0x000fe20007fde0ff */
[----:B---3--:R-:W-:-:S15]  /*57350*/  HMMA.16816.F32 R36, R32, R42, R44 ;  /* 0x0000002a2024723c */ /* 0x008fde000000182c */
[----:B------:R-:W-:-:S04]  /*57360*/  NOP ;  /* 0x0000000000007918 */ /* 0x000fc80000000000 */
[----:B------:R-:W-:Y:S04]  /*57370*/  STL.64 [R1+0x400], R36 ;  /* 0x0004002401007387 */ /* 0x000fe80000100a00 */
[----:B------:R-:W-:Y:S04]  /*57380*/  STL.64 [R1+0x408], R38 ;  /* 0x0004082601007387 */ /* 0x000fe80000100a00 */
[----:B------:R-:W-:Y:S04]  /*57390*/  STL [R1+0x918], R25 ;  /* 0x0009181901007387 */ /* 0x000fe80000100800 */
[----:B------:R0:W-:Y:S04]  /*573a0*/  STL [R1+0x1f4c], R60 ;  /* 0x001f4c3c01007387 */ /* 0x0001e80000100800 */
[----:B0-----:R-:W2:Y:S04]  /*573b0*/  LDL.LU R60, [R1+0x1f14] ;  /* 0x001f1400013c7983 */ /* 0x001ea80000300800 */
[----:B------:R0:W-:Y:S04]  /*573c0*/  STL [R1+0x1f34], R0 ;  /* 0x001f340001007387 */ /* 0x0001e80000100800 */
[----:B------:R-:W-:Y:S04]  /*573d0*/  STL [R1+0x1f44], R24 ;  /* 0x001f441801007387 */ /* 0x000fe80000100800 */
[----:B0-----:R-:W3:Y:S01]  /*573e0*/  LDL.LU R0, [R1+0x1f38] ;  /* 0x001f380001007983 */ /* 0x001ee20000300800 */
[----:B------:R-:W-:-:S02]  /*573f0*/  IADD3 R21, P1, PT, R21, R12, RZ ;  /* 0x0000000c15157210 */ /* 0x000fc40007f3e0ff */
[-C--:B------:R-:W-:Y:S02]  /*57400*/  IADD3 R17, P3, PT, R17, R12.reuse, RZ ;  /* 0x0000000c11117210 */ /* 0x080fe40007f7e0ff */
[-C--:B------:R-:W-:Y:S01]  /*57410*/  IADD3 R16, P4, PT, R16, R12.reuse, RZ ;  /* 0x0000000c10107210 */ /* 0x080fe20007f9e0ff */
[--C-:B------:R-:W-:Y:S01]  /*57420*/  IMAD.X R13, R13, 0x1, R3.reuse, P5 ;  /* 0x000000010d0d7824 */ /* 0x100fe200028e0603 */
[----:B------:R-:W-:Y:S01]  /*57430*/  IADD3 R9, P5, PT, R9, R12, RZ ;  /* 0x0000000c09097210 */ /* 0x000fe20007fbe0ff */
[----:B------:R-:W-:Y:S04]  /*57440*/  STL [R1+0x1f3c], R21 ;  /* 0x001f3c1501007387 */ /* 0x000fe80000100800 */
[----:B------:R-:W-:Y:S04]  /*57450*/  STL [R1+0x1f2c], R17 ;  /* 0x001f2c1101007387 */ /* 0x000fe80000100800 */
[----:B------:R-:W-:Y:S01]  /*57460*/  STL [R1+0x1f24], R16 ;  /* 0x001f241001007387 */ /* 0x000fe20000100800 */
[----:B------:R-:W-:-:S03]  /*57470*/  IMAD.X R8, R8, 0x1, R3, P6 ;  /* 0x0000000108087824 */ /* 0x000fc600030e0603 */
[----:B------:R-:W4:Y:S04]  /*57480*/  LDL.LU R35, [R1+0x1f0c] ;  /* 0x001f0c0001237983 */ /* 0x000f280000300800 */
[----:B------:R-:W-:Y:S04]  /*57490*/  STL [R1+0x1f48], R13 ;  /* 0x001f480d01007387 */ /* 0x000fe80000100800 */
[----:B------:R-:W4:Y:S04]  /*574a0*/  LDL.LU R42, [R1+0x1f30] ;  /* 0x001f3000012a7983 */ /* 0x000f280000300800 */
[----:B------:R-:W-:Y:S04]  /*574b0*/  STL [R1+0x1f1c], R9 ;  /* 0x001f1c0901007387 */ /* 0x000fe80000100800 */
[----:B------:R-:W4:Y:S04]  /*574c0*/  LDL.LU R43, [R1+0x1f04] ;  /* 0x001f0400012b7983 */ /* 0x000f280000300800 */
[----:B------:R0:W-:Y:S04]  /*574d0*/  STL [R1+0x1f40], R8 ;  /* 0x001f400801007387 */ /* 0x0001e80000100800 */
        /* <DEDUP_REMOVED lines=11> */
[----:B------:R-:W-:-:S03]  /*57590*/  MOV R23, R38 ;  /* 0x0000002600177202 */ /* 0x000fc60000000f00 */
[----:B------:R-:W4:Y:S01]  /*575a0*/  LDL.LU R37, [R1+0x1edc] ;  /* 0x001edc0001257983 */ /* 0x000f220000300800 */
[----:B------:R-:W-:-:S03]  /*575b0*/  IMAD.MOV.U32 R33, RZ, RZ, R39 ;  /* 0x000000ffff217224 */ /* 0x000fc600078e0027 */
[----:B------:R-:W4:Y:S04]  /*575c0*/  LDL.LU R38, [R1+0x1f00] ;  /* 0x001f000001267983 */ /* 0x000f280000300800 */
[----:B------:R-:W4:Y:S04]  /*575d0*/  LDL.LU R39, [R1+0x1ed4] ;  /* 0x001ed40001277983 */ /* 0x000f280000300800 */
[----:B------:R-:W4:Y:S04]  /*575e0*/  LDL.LU R44, [R1+0x1ef8] ;  /* 0x001ef800012c7983 */ /* 0x000f280000300800 */
[----:B------:R-:W4:Y:S04]  /*575f0*/  LDL.LU R45, [R1+0x1ecc] ;  /* 0x001ecc00012d7983 */ /* 0x000f280000300800 */
[----:B------:R-:W4:Y:S01]  /*57600*/  LDL.LU R46, [R1+0x1ef0] ;  /* 0x001ef000012e7983 */ /* 0x000f220000300800 */
[----:B------:R-:W-:-:S03]  /*57610*/  ISETP.NE.U32.AND P0, PT, R25, UR6, PT ;  /* 0x0000000619007c0c */ /* 0x000fc6000bf05070 */
[----:B------:R-:W4:Y:S04]  /*57620*/  LDL.LU R47, [R1+0x1ec4] ;  /* 0x001ec400012f7983 */ /* 0x000f280000300800 */
[----:B------:R-:W4:Y:S04]  /*57630*/  LDL.LU R25, [R1+0x1ee8] ;  /* 0x001ee80001197983 */ /* 0x000f280000300800 */
[----:B0-----:R-:W4:Y:S04]  /*57640*/  LDL.LU R8, [R1+0x1ebc] ;  /* 0x001ebc0001087983 */ /* 0x001f280000300800 */
[----:B------:R-:W4:Y:S04]  /*57650*/  LDL.LU R24, [R1+0x1ee0] ;  /* 0x001ee00001187983 */ /* 0x000f280000300800 */
[----:B------:R-:W4:Y:S01]  /*57660*/  LDL.LU R21, [R1+0x1eb4] ;  /* 0x001eb40001157983 */ /* 0x000f220000300800 */
[----:B--2---:R-:W-:-:S05]  /*57670*/  IADD3 R60, P6, PT, R60, R12, RZ ;  /* 0x0000000c3c3c7210 */ /* 0x004fca0007fde0ff */
[----:B------:R0:W-:Y:S01]  /*57680*/  STL [R1+0x1f14], R60 ;  /* 0x001f143c01007387 */ /* 0x0001e20000100800 */
[----:B---3--:R-:W-:-:S03]  /*57690*/  IMAD.X R0, R0, 0x1, R3, P1 ;  /* 0x0000000100007824 */ /* 0x008fc600008e0603 */
[----:B0-----:R-:W2:Y:S04]  /*576a0*/  LDL.LU R60, [R1+0x1ed8] ;  /* 0x001ed800013c7983 */ /* 0x001ea80000300800 */
[----:B------:R-:W3:Y:S04]  /*576b0*/  LDL.LU R17, [R1+0x1eac] ;  /* 0x001eac0001117983 */ /* 0x000ee80000300800 */
[----:B------:R-:W3:Y:S04]  /*576c0*/  LDL.LU R16, [R1+0x1ed0] ;  /* 0x001ed00001107983 */ /* 0x000ee80000300800 */
[----:B------:R-:W3:Y:S04]  /*576d0*/  LDL.LU R13, [R1+0x1ea4] ;  /* 0x001ea400010d7983 */ /* 0x000ee80000300800 */
[----:B------:R0:W-:Y:S04]  /*576e0*/  STL [R1+0x1f38], R0 ;  /* 0x001f380001007387 */ /* 0x0001e80000100800 */
[----:B------:R-:W3:Y:S04]  /*576f0*/  LDL.LU R9, [R1+0x1ec8] ;  /* 0x001ec80001097983 */ /* 0x000ee80000300800 */
[----:B0-----:R-:W3:Y:S01]  /*57700*/  LDL.LU R0, [R1+0x1e9c] ;  /* 0x001e9c0001007983 */ /* 0x001ee20000300800 */
[-C--:B----4-:R-:W-:Y:S01]  /*57710*/  IADD3 R35, P1, PT, R35, R12.reuse, RZ ;  /* 0x0000000c23237210 */ /* 0x090fe20007f3e0ff */
[--C-:B------:R-:W-:Y:S01]  /*57720*/  IMAD.X R42, R42, 0x1, R3.reuse, P2 ;  /* 0x000000012a2a7824 */ /* 0x100fe200010e0603 */
[-C--:B------:R-:W-:Y:S01]  /*57730*/  IADD3 R43, P2, PT, R43, R12.reuse, RZ ;  /* 0x0000000c2b2b7210 */ /* 0x080fe20007f5e0ff */
[--C-:B------:R-:W-:Y:S01]  /*57740*/  IMAD.X R26, R26, 0x1, R3.reuse, P3 ;  /* 0x000000011a1a7824 */ /* 0x100fe200018e0603 */
[----:B------:R-:W-:Y:S01]  /*57750*/  IADD3 R27, P3, PT, R27, R12, RZ ;  /* 0x0000000c1b1b7210 */ /* 0x000fe20007f7e0ff */
[----:B------:R-:W-:Y:S01]  /*57760*/  STL [R1+0x1f0c], R35 ;  /* 0x001f0c2301007387 */ /* 0x000fe20000100800 */
[----:B------:R-:W-:-:S03]  /*57770*/  IMAD.X R50, R50, 0x1, R3, P4 ;  /* 0x0000000132327824 */ /* 0x000fc600020e0603 */
[----:B------:R-:W-:Y:S01]  /*57780*/  STL [R1+0x1f30], R42 ;  /* 0x001f302a01007387 */ /* 0x000fe20000100800 */
[----:B------:R-:W-:-:S03]  /*57790*/  IADD3 R51, P4, PT, R51, R12, RZ ;  /* 0x0000000c33337210 */ /* 0x000fc60007f9e0ff */
        /* <DEDUP_REMOVED lines=21> */
[--C-:B------:R-:W-:Y:S02]  /*578f0*/  IMAD.X R46, R46, 0x1, R3.reuse, P4 ;  /* 0x000000012e2e7824 */ /* 0x100fe400020e0603 */
[----:B------:R-:W-:Y:S01]  /*57900*/  IMAD.X R25, R25, 0x1, R3, P5 ;  /* 0x0000000119197824 */ /* 0x000fe200028e0603 */
[----:B------:R-:W-:Y:S01]  /*57910*/  STL [R1+0x1f00], R38 ;  /* 0x001f002601007387 */ /* 0x000fe20000100800 */
[----:B------:R-:W-:-:S03]  /*57920*/  IADD3 R8, P5, PT, R8, R12, RZ ;  /* 0x0000000c08087210 */ /* 0x000fc60007fbe0ff */
[----:B------:R-:W-:Y:S01]  /*57930*/  STL [R1+0x1ed4], R39 ;  /* 0x001ed42701007387 */ /* 0x000fe20000100800 */
[----:B------:R-:W-:-:S03]  /*57940*/  IADD3 R47, P4, PT, R47, R12, RZ ;  /* 0x0000000c2f2f7210 */ /* 0x000fc60007f9e0ff */
[----:B------:R-:W-:Y:S04]  /*57950*/  STL [R1+0x1ef8], R44 ;  /* 0x001ef82c01007387 */ /* 0x000fe80000100800 */
[----:B------:R-:W-:Y:S04]  /*57960*/  STL [R1+0x1ecc], R45 ;  /* 0x001ecc2d01007387 */ /* 0x000fe80000100800 */
[----:B------:R-:W-:Y:S04]  /*57970*/  STL [R1+0x1ef0], R46 ;  /* 0x001ef02e01007387 */ /* 0x000fe80000100800 */
[----:B------:R0:W-:Y:S04]  /*57980*/  STL [R1+0x1ebc], R8 ;  /* 0x001ebc0801007387 */ /* 0x0001e80000100800 */
[----:B------:R-:W-:Y:S04]  /*57990*/  STL [R1+0x1ec4], R47 ;  /* 0x001ec42f01007387 */ /* 0x000fe80000100800 */
[----:B0-----:R-:W4:Y:S01]  /*579a0*/  LDL.LU R8, [R1+0x1ec0] ;  /* 0x001ec00001087983 */ /* 0x001f220000300800 */
[----:B------:R-:W-:Y:S01]  /*579b0*/  IMAD.X R24, R24, 0x1, R3, P6 ;  /* 0x0000000118187824 */ /* 0x000fe200030e0603 */
[----:B------:R-:W-:-:S02]  /*579c0*/  IADD3 R21, P6, PT, R21, R12, RZ ;  /* 0x0000000c15157210 */ /* 0x000fc40007fde0ff */
[----:B------:R-:W-:Y:S01]  /*579d0*/  STL [R1+0x1ee8], R25 ;  /* 0x001ee81901007387 */ /* 0x000fe20000100800 */
[----:B--2---:R-:W-:Y:S02]  /*579e0*/  IADD3.X R60, PT, PT, R60, R3, RZ, P1, !PT ;  /* 0x000000033c3c7210 */ /* 0x004fe40000ffe4ff */
[-C--:B---3--:R-:W-:Y:S01]  /*579f0*/  IADD3 R17, P1, PT, R17, R12.reuse, RZ ;  /* 0x0000000c11117210 */ /* 0x088fe20007f3e0ff */
[--C-:B------:R-:W-:Y:S01]  /*57a00*/  IMAD.X R16, R16, 0x1, R3.reuse, P2 ;  /* 0x0000000110107824 */ /* 0x100fe200010e0603 */
[----:B------:R-:W-:Y:S01]  /*57a10*/  IADD3 R13, P2, PT, R13, R12, RZ ;  /* 0x0000000c0d0d7210 */ /* 0x000fe20007f5e0ff */
[----:B------:R0:W-:Y:S04]  /*57a20*/  STL [R1+0x1ed8], R60 ;  /* 0x001ed83c01007387 */ /* 0x0001e80000100800 */
[----:B------:R-:W-:Y:S01]  /*57a30*/  STL [R1+0x1ee0], R24 ;  /* 0x001ee01801007387 */ /* 0x000fe20000100800 */
[----:B------:R-:W-:-:S03]  /*57a40*/  IMAD.X R9, R9, 0x1, R3, P3 ;  /* 0x0000000109097824 */ /* 0x000fc600018e0603 */
[----:B0-----:R-:W2:Y:S04]  /*57a50*/  LDL.LU R60, [R1+0x1e94] ;  /* 0x001e9400013c7983 */ /* 0x001ea80000300800 */
[----:B------:R-:W-:Y:S04]  /*57a60*/  STL [R1+0x1eb4], R21 ;  /* 0x001eb41501007387 */ /* 0x000fe80000100800 */
[----:B------:R-:W-:Y:S04]  /*57a70*/  STL [R1+0x1eac], R17 ;  /* 0x001eac1101007387 */ /* 0x000fe80000100800 */
[----:B------:R-:W-:Y:S01]  /*57a80*/  STL [R1+0x1ed0], R16 ;  /* 0x001ed01001007387 */ /* 0x000fe20000100800 */
[----:B------:R-:W-:-:S03]  /*57a90*/  IADD3 R0, P3, PT, R0, R12, RZ ;  /* 0x0000000c00007210 */ /* 0x000fc60007f7e0ff */
[----:B------:R-:W3:Y:S04]  /*57aa0*/  LDL.LU R35, [R1+0x1eb8] ;  /* 0x001eb80001237983 */ /* 0x000ee80000300800 */
[----:B------:R-:W-:Y:S04]  /*57ab0*/  STL [R1+0x1ea4], R13 ;  /* 0x001ea40d01007387 */ /* 0x000fe80000100800 */
[----:B------:R-:W3:Y:S04]  /*57ac0*/  LDL.LU R42, [R1+0x1e8c] ;  /* 0x001e8c00012a7983 */ /* 0x000ee80000300800 */
[----:B------:R-:W-:Y:S04]  /*57ad0*/  STL [R1+0x1ec8], R9 ;  /* 0x001ec80901007387 */ /* 0x000fe80000100800 */
        /* <DEDUP_REMOVED lines=21> */
[----:B------:R-:W3:Y:S01]  /*57c30*/  LDL.LU R21, [R1+0x1e60] ;  /* 0x001e600001157983 */ /* 0x000ee20000300800 */
[----:B----4-:R-:W-:-:S05]  /*57c40*/  IMAD.X R8, R8, 0x1, R3, P4 ;  /* 0x0000000108087824 */ /* 0x010fca00020e0603 */
[----:B------:R0:W-:Y:S04]  /*57c50*/  STL [R1+0x1ec0], R8 ;  /* 0x001ec00801007387 */ /* 0x0001e80000100800 */
[----:B0-----:R-:W4:Y:S04]  /*57c60*/  LDL.LU R8, [R1+0x1e34] ;  /* 0x001e340001087983 */ /* 0x001f280000300800 */
[----:B------:R-:W4:Y:S04]  /*57c70*/  LDL.LU R17, [R1+0x1e58] ;  /* 0x001e580001117983 */ /* 0x000f280000300800 */
[----:B------:R-:W4:Y:S04]  /*57c80*/  LDL.LU R16, [R1+0x1e2c] ;  /* 0x001e2c0001107983 */ /* 0x000f280000300800 */
[----:B------:R-:W4:Y:S01]  /*57c90*/  LDL.LU R13, [R1+0x1e50] ;  /* 0x001e5000010d7983 */ /* 0x000f220000300800 */
[----:B--2---:R-:W-:-:S05]  /*57ca0*/  IADD3 R60, P4, PT, R60, R12, RZ ;  /* 0x0000000c3c3c7210 */ /* 0x004fca0007f9e0ff */
[----:B------:R0:W-:Y:S04]  /*57cb0*/  STL [R1+0x1e94], R60 ;  /* 0x001e943c01007387 */ /* 0x0001e80000100800 */
[----:B------:R-:W2:Y:S01]  /*57cc0*/  LDL.LU R9, [R1+0x1e24] ;  /* 0x001e240001097983 */ /* 0x000ea20000300800 */
[--C-:B---3--:R-:W-:Y:S01]  /*57cd0*/  IMAD.X R35, R35, 0x1, R3.reuse, P5 ;  /* 0x0000000123237824 */ /* 0x108fe200028e0603 */
[-C--:B------:R-:W-:Y:S01]  /*57ce0*/  IADD3 R42, P5, PT, R42, R12.reuse, RZ ;  /* 0x0000000c2a2a7210 */ /* 0x080fe20007fbe0ff */
[--C-:B------:R-:W-:Y:S01]  /*57cf0*/  IMAD.X R43, R43, 0x1, R3.reuse, P6 ;  /* 0x000000012b2b7824 */ /* 0x100fe200030e0603 */
[----:B------:R-:W-:Y:S01]  /*57d00*/  IADD3 R26, P6, PT, R26, R12, RZ ;  /* 0x0000000c1a1a7210 */ /* 0x000fe20007fde0ff */
[----:B0-----:R-:W3:Y:S01]  /*57d10*/  LDL.LU R60, [R1+0x1e48] ;  /* 0x001e4800013c7983 */ /* 0x001ee20000300800 */
        /* <DEDUP_REMOVED lines=30> */
[----:B------:R-:W-:-:S03]  /*57f00*/  IMAD.X R47, R47, 0x1, R3, P2 ;  /* 0x000000012f2f7824 */ /* 0x000fc600010e0603 */
[----:B------:R-:W-:Y:S04]  /*57f10*/  STL [R1+0x1e54], R44 ;  /* 0x001e542c01007387 */ /* 0x000fe80000100800 */
[----:B------:R-:W-:Y:S04]  /*57f20*/  STL [R1+0x1e78], R45 ;  /* 0x001e782d01007387 */ /* 0x000fe80000100800 */
[----:B------:R-:W-:Y:S04]  /*57f30*/  STL [R1+0x1e4c], R46 ;  /* 0x001e4c2e01007387 */ /* 0x000fe80000100800 */
[----:B------:R0:W-:Y:S04]  /*57f40*/  STL [R1+0x1e68], R0 ;  /* 0x001e680001007387 */ /* 0x0001e80000100800 */
[----:B------:R-:W-:Y:S04]  /*57f50*/  STL [R1+0x1e70], R47 ;  /* 0x001e702f01007387 */ /* 0x000fe80000100800 */
[----:B0-----:R-:W3:Y:S01]  /*57f60*/  LDL.LU R0, [R1+0x1e1c] ;  /* 0x001e1c0001007983 */ /* 0x001ee20000300800 */
[-C--:B------:R-:W-:Y:S01]  /*57f70*/  IADD3 R25, P2, PT, R25, R12.reuse, RZ ;  /* 0x0000000c19197210 */ /* 0x080fe20007f5e0ff */
[----:B------:R-:W-:Y:S01]  /*57f80*/  IMAD.X R21, R21, 0x1, R3, P4 ;  /* 0x0000000115157824 */ /* 0x000fe200020e0603 */
[----:B------:R-:W-:-:S02]  /*57f90*/  IADD3 R24, P3, PT, R24, R12, RZ ;  /* 0x0000000c18187210 */ /* 0x000fc40007f7e0ff */
[----:B----4-:R-:W-:Y:S01]  /*57fa0*/  IADD3 R8, P4, PT, R8, R12, RZ ;  /* 0x0000000c08087210 */ /* 0x010fe20007f9e0ff */
[----:B------:R-:W-:Y:S04]  /*57fb0*/  STL [R1+0x1e44], R25 ;  /* 0x001e441901007387 */ /* 0x000fe80000100800 */
[----:B------:R0:W-:Y:S04]  /*57fc0*/  STL [R1+0x1e34], R8 ;  /* 0x001e340801007387 */ /* 0x0001e80000100800 */
[----:B------:R-:W-:Y:S04]  /*57fd0*/  STL [R1+0x1e3c], R24 ;  /* 0x001e3c1801007387 */ /* 0x000fe80000100800 */
[----:B0-----:R-:W4:Y:S01]  /*57fe0*/  LDL.LU R8, [R1+0x1e40] ;  /* 0x001e400001087983 */ /* 0x001f220000300800 */
[----:B------:R-:W-:-:S02]  /*57ff0*/  IADD3.X R17, PT, PT, R17, R3, RZ, P5, !PT ;  /* 0x0000000311117210 */ /* 0x000fc40002ffe4ff */
[-C--:B------:R-:W-:Y:S01]  /*58000*/  IADD3 R16, P5, PT, R16, R12.reuse, RZ ;  /* 0x0000000c10107210 */ /* 0x080fe20007fbe0ff */
[----:B------:R-:W-:Y:S01]  /*58010*/  IMAD.X R13, R13, 0x1, R3, P6 ;  /* 0x000000010d0d7824 */ /* 0x000fe200030e0603 */
[----:B------:R-:W-:Y:S04]  /*58020*/  STL [R1+0x1e60], R21 ;  /* 0x001e601501007387 */ /* 0x000fe80000100800 */
[----:B------:R-:W-:Y:S04]  /*58030*/  STL [R1+0x1e58], R17 ;  /* 0x001e581101007387 */ /* 0x000fe80000100800 */
[----:B------:R-:W-:Y:S04]  /*58040*/  STL [R1+0x1e2c], R16 ;  /* 0x001e2c1001007387 */ /* 0x000fe80000100800 */
[----:B------:R-:W4:Y:S04]  /*58050*/  LDL.LU R35, [R1+0x1e14] ;  /* 0x001e140001237983 */ /* 0x000f280000300800 */
[----:B------:R-:W-:Y:S04]  /*58060*/  STL [R1+0x1e50], R13 ;  /* 0x001e500d01007387 */ /* 0x000fe80000100800 */
[----:B------:R-:W4:Y:S01]  /*58070*/  LDL.LU R42, [R1+0x1e38] ;  /* 0x001e3800012a7983 */ /* 0x000f220000300800 */
[----:B--2---:R-:W-:-:S05]  /*58080*/  IADD3 R9, P6, PT, R9, R12, RZ ;  /* 0x0000000c09097210 */ /* 0x004fca0007fde0ff */
[----:B------:R-:W-:Y:S04]  /*58090*/  STL [R1+0x1e24], R9 ;  /* 0x001e240901007387 */ /* 0x000fe80000100800 */
[----:B------:R-:W2:Y:S01]  /*580a0*/  LDL.LU R43, [R1+0x1e0c] ;  /* 0x001e0c00012b7983 */ /* 0x000ea20000300800 */
[----:B---3--:R-:W-:-:S05]  /*580b0*/  IMAD.X R60, R60, 0x1, R3, P1 ;  /* 0x000000013c3c7824 */ /* 0x008fca00008e0603 */
        /* <DEDUP_REMOVED lines=21> */
[----:B------:R-:W-:-:S05]  /*58210*/  IADD3 R0, P1, PT, R0, R12, RZ ;  /* 0x0000000c00007210 */ /* 0x000fca0007f3e0ff */
[----:B------:R0:W-:Y:S04]  /*58220*/  STL [R1+0x1e1c], R0 ;  /* 0x001e1c0001007387 */ /* 0x0001e80000100800 */
[----:B0-----:R-:W3:Y:S04]  /*58230*/  LDL.LU R0, [R1+0x1de0] ;  /* 0x001de00001007983 */ /* 0x001ee80000300800 */
[----:B------:R-:W3:Y:S01]  /*58240*/  LDL.LU R17, [R1+0x1db4] ;  /* 0x001db40001117983 */ /* 0x000ee20000300800 */
[----:B----4-:R-:W-:-:S03]  /*58250*/  IMAD.X R8, R8, 0x1, R3, P2 ;  /* 0x0000000108087824 */ /* 0x010fc600010e0603 */
[----:B------:R-:W4:Y:S04]  /*58260*/  LDL.LU R16, [R1+0x1dd8] ;  /* 0x001dd80001107983 */ /* 0x000f280000300800 */
[----:B------:R-:W4:Y:S04]  /*58270*/  LDL.LU R13, [R1+0x1dac] ;  /* 0x001dac00010d7983 */ /* 0x000f280000300800 */
[----:B------:R0:W-:Y:S04]  /*58280*/  STL [R1+0x1e40], R8 ;  /* 0x001e400801007387 */ /* 0x0001e80000100800 */
[----:B------:R-:W4:Y:S04]  /*58290*/  LDL.LU R9, [R1+0x1dd0] ;  /* 0x001dd00001097983 */ /* 0x000f280000300800 */
[----:B0-----:R-:W4:Y:S01]  /*582a0*/  LDL.LU R8, [R1+0x1da4] ;  /* 0x001da40001087983 */ /* 0x001f220000300800 */
[----:B------:R-:W-:Y:S01]  /*582b0*/  IADD3 R35, P2, PT, R35, R12, RZ ;  /* 0x0000000c23237210 */ /* 0x000fe20007f5e0ff */
[----:B------:R-:W-:-:S04]  /*582c0*/  IMAD.X R42, R42, 0x1, R3, P3 ;  /* 0x000000012a2a7824 */ /* 0x000fc800018e0603 */
[----:B------:R-:W-:Y:S04]  /*582d0*/  STL [R1+0x1e14], R35 ;  /* 0x001e142301007387 */ /* 0x000fe80000100800 */
[----:B------:R-:W-:Y:S01]  /*582e0*/  STL [R1+0x1e38], R42 ;  /* 0x001e382a01007387 */ /* 0x000fe20000100800 */
[-C--:B--2---:R-:W-:Y:S01]  /*582f0*/  IADD3 R43, P3, PT, R43, R12.reuse, RZ ;  /* 0x0000000c2b2b7210 */ /* 0x084fe20007f7e0ff */
[--C-:B---3--:R-:W-:Y:S01]  /*58300*/  IMAD.X R26, R26, 0x1, R3.reuse, P4 ;  /* 0x000000011a1a7824 */ /* 0x108fe200020e0603 */
        /* <DEDUP_REMOVED lines=34> */
[----:B------:R-:W-:Y:S01]  /*58530*/  STL [R1+0x1dcc], R47 ;  /* 0x001dcc2f01007387 */ /* 0x000fe20000100800 */
[----:B------:R-:W-:-:S03]  /*58540*/  IMAD.X R24, R24, 0x1, R3, P1 ;  /* 0x0000000118187824 */ /* 0x000fc600008e0603 */
[----:B0-----:R-:W2:Y:S04]  /*58550*/  LDL.LU R60, [R1+0x1dc8] ;  /* 0x001dc800013c7983 */ /* 0x001ea80000300800 */
[----:B------:R-:W-:Y:S01]  /*58560*/  STL [R1+0x1df0], R25 ;  /* 0x001df01901007387 */ /* 0x000fe20000100800 */
[----:B------:R-:W-:-:S05]  /*58570*/  IMAD.X R0, R0, 0x1, R3, P2 ;  /* 0x0000000100007824 */ /* 0x000fca00010e0603 */
[----:B------:R0:W-:Y:S04]  /*58580*/  STL [R1+0x1de0], R0 ;  /* 0x001de00001007387 */ /* 0x0001e80000100800 */
[----:B------:R-:W-:Y:S04]  /*58590*/  STL [R1+0x1de8], R24 ;  /* 0x001de81801007387 */ /* 0x000fe80000100800 */
[----:B0-----:R-:W3:Y:S01]  /*585a0*/  LDL.LU R0, [R1+0x1d9c] ;  /* 0x001d9c0001007983 */ /* 0x001ee20000300800 */
[-C--:B------:R-:W-:Y:S02]  /*585b0*/  IADD3 R21, P1, PT, R21, R12.reuse, RZ ;  /* 0x0000000c15157210 */ /* 0x080fe40007f3e0ff */
[----:B------:R-:W-:-:S02]  /*585c0*/  IADD3 R17, P2, PT, R17, R12, RZ ;  /* 0x0000000c11117210 */ /* 0x000fc40007f5e0ff */
[----:B----4-:R-:W-:Y:S02]  /*585d0*/  IADD3.X R16, PT, PT, R16, R3, RZ, P3, !PT ;  /* 0x0000000310107210 */ /* 0x010fe40001ffe4ff */
[-C--:B------:R-:W-:Y:S01]  /*585e0*/  IADD3 R13, P3, PT, R13, R12.reuse, RZ ;  /* 0x0000000c0d0d7210 */ /* 0x080fe20007f7e0ff */
[----:B------:R-:W-:Y:S01]  /*585f0*/  IMAD.X R9, R9, 0x1, R3, P4 ;  /* 0x0000000109097824 */ /* 0x000fe200020e0603 */
[----:B------:R-:W-:Y:S04]  /*58600*/  STL [R1+0x1dbc], R21 ;  /* 0x001dbc1501007387 */ /* 0x000fe80000100800 */
[----:B------:R-:W-:Y:S04]  /*58610*/  STL [R1+0x1db4], R17 ;  /* 0x001db41101007387 */ /* 0x000fe80000100800 */
[----:B------:R-:W-:Y:S01]  /*58620*/  STL [R1+0x1dd8], R16 ;  /* 0x001dd81001007387 */ /* 0x000fe20000100800 */
[----:B------:R-:W-:-:S03]  /*58630*/  IADD3 R8, P4, PT, R8, R12, RZ ;  /* 0x0000000c08087210 */ /* 0x000fc60007f9e0ff */
        /* <DEDUP_REMOVED lines=25> */
[----:B------:R-:W4:Y:S01]  /*587d0*/  LDL.LU R21, [R1+0x1d68] ;  /* 0x001d680001157983 */ /* 0x000f220000300800 */
[----:B--2---:R-:W-:-:S05]  /*587e0*/  IMAD.X R60, R60, 0x1, R3, P5 ;  /* 0x000000013c3c7824 */ /* 0x004fca00028e0603 */
[----:B------:R0:W-:Y:S04]  /*587f0*/  STL [R1+0x1dc8], R60 ;  /* 0x001dc83c01007387 */ /* 0x0001e80000100800 */
[----:B0-----:R-:W2:Y:S04]  /*58800*/  LDL.LU R60, [R1+0x1d3c] ;  /* 0x001d3c00013c7983 */ /* 0x001ea80000300800 */
[----:B------:R-:W2:Y:S04]  /*58810*/  LDL.LU R17, [R1+0x1d60] ;  /* 0x001d600001117983 */ /* 0x000ea80000300800 */
[----:B------:R-:W2:Y:S04]  /*58820*/  LDL.LU R16, [R1+0x1d34] ;  /* 0x001d340001107983 */ /* 0x000ea80000300800 */
[----:B------:R-:W2:Y:S01]  /*58830*/  LDL.LU R13, [R1+0x1d58] ;  /* 0x001d5800010d7983 */ /* 0x000ea20000300800 */
[----:B---3--:R-:W-:-:S05]  /*58840*/  IADD3 R0, P5, PT, R0, R12, RZ ;  /* 0x0000000c00007210 */ /* 0x008fca0007fbe0ff */
[----:B------:R0:W-:Y:S04]  /*58850*/  STL [R1+0x1d9c], R0 ;  /* 0x001d9c0001007387 */ /* 0x0001e80000100800 */
[----:B------:R-:W3:Y:S04]  /*58860*/  LDL.LU R9, [R1+0x1d2c] ;  /* 0x001d2c0001097983 */ /* 0x000ee80000300800 */
[----:B0-----:R-:W3:Y:S01]  /*58870*/  LDL.LU R0, [R1+0x1d50] ;  /* 0x001d500001007983 */ /* 0x001ee20000300800 */
[--C-:B----4-:R-:W-:Y:S01]  /*58880*/  IMAD.X R35, R35, 0x1, R3.reuse, P6 ;  /* 0x0000000123237824 */ /* 0x110fe200030e0603 */
[-C--:B------:R-:W-:Y:S01]  /*58890*/  IADD3 R42, P6, PT, R42, R12.reuse, RZ ;  /* 0x0000000c2a2a7210 */ /* 0x080fe20007fde0ff */
[--C-:B------:R-:W-:Y:S01]  /*588a0*/  IMAD.X R43, R43, 0x1, R3.reuse, P1 ;  /* 0x000000012b2b7824 */ /* 0x100fe200008e0603 */
[-C--:B------:R-:W-:Y:S01]  /*588b0*/  IADD3 R26, P1, PT, R26, R12.reuse, RZ ;  /* 0x0000000c1a1a7210 */ /* 0x080fe20007f3e0ff */
[----:B------:R-:W-:Y:S01]  /*588c0*/  IMAD.X R27, R27, 0x1, R3, P2 ;  /* 0x000000011b1b7824 */ /* 0x000fe200010e0603 */
        /* <DEDUP_REMOVED lines=35> */
[----:B0-----:R-:W4:Y:S01]  /*58b00*/  LDL.LU R8, [R1+0x1d24] ;  /* 0x001d240001087983 */ /* 0x001f220000300800 */
[-C--:B------:R-:W-:Y:S01]  /*58b10*/  IADD3 R25, P3, PT, R25, R12.reuse, RZ ;  /* 0x0000000c19197210 */ /* 0x080fe20007f7e0ff */
[----:B------:R-:W-:Y:S01]  /*58b20*/  IMAD.X R21, R21, 0x1, R3, P5 ;  /* 0x0000000115157824 */ /* 0x000fe200028e0603 */
[----:B------:R-:W-:-:S03]  /*58b30*/  IADD3 R24, P4, PT, R24, R12, RZ ;  /* 0x0000000c18187210 */ /* 0x000fc60007f9e0ff */
[----:B------:R-:W-:Y:S01]  /*58b40*/  STL [R1+0x1d4c], R25 ;  /* 0x001d4c1901007387 */ /* 0x000fe20000100800 */
[-C--:B--2---:R-:W-:Y:S01]  /*58b50*/  IADD3 R60, P5, PT, R60, R12.reuse, RZ ;  /* 0x0000000c3c3c7210 */ /* 0x084fe20007fbe0ff */
[----:B------:R-:W-:Y:S01]  /*58b60*/  IMAD.X R17, R17, 0x1, R3, P6 ;  /* 0x0000000111117824 */ /* 0x000fe200030e0603 */
[-C--:B------:R-:W-:Y:S02]  /*58b70*/  IADD3 R16, P6, PT, R16, R12.reuse, RZ ;  /* 0x0000000c10107210 */ /* 0x080fe40007fde0ff */
[----:B------:R-:W-:Y:S01]  /*58b80*/  IADD3.X R13, PT, PT, R13, R3, RZ, P1, !PT ;  /* 0x000000030d0d7210 */ /* 0x000fe20000ffe4ff */
[----:B------:R0:W-:Y:S04]  /*58b90*/  STL [R1+0x1d3c], R60 ;  /* 0x001d3c3c01007387 */ /* 0x0001e80000100800 */
[----:B------:R-:W-:Y:S04]  /*58ba0*/  STL [R1+0x1d44], R24 ;  /* 0x001d441801007387 */ /* 0x000fe80000100800 */
[----:B0-----:R-:W2:Y:S04]  /*58bb0*/  LDL.LU R60, [R1+0x1d48] ;  /* 0x001d4800013c7983 */ /* 0x001ea80000300800 */
[----:B------:R-:W-:Y:S04]  /*58bc0*/  STL [R1+0x1d68], R21 ;  /* 0x001d681501007387 */ /* 0x000fe80000100800 */
[----:B------:R-:W-:Y:S01]  /*58bd0*/  STL [R1+0x1d60], R17 ;  /* 0x001d601101007387 */ /* 0x000fe20000100800 */
[----:B---3--:R-:W-:-:S03]  /*58be0*/  IADD3 R9, P1, PT, R9, R12, RZ ;  /* 0x0000000c09097210 */ /* 0x008fc60007f3e0ff */
[----:B------:R-:W-:Y:S04]  /*58bf0*/  STL [R1+0x1d34], R16 ;  /* 0x001d341001007387 */ /* 0x000fe80000100800 */
[----:B------:R-:W3:Y:S04]  /*58c00*/  LDL.LU R35, [R1+0x1d1c] ;  /* 0x001d1c0001237983 */ /* 0x000ee80000300800 */
[----:B------:R-:W-:Y:S04]  /*58c10*/  STL [R1+0x1d58], R13 ;  /* 0x001d580d01007387 */ /* 0x000fe80000100800 */
[----:B------:R-:W3:Y:S04]  /*58c20*/  LDL.LU R42, [R1+0x1d40] ;  /* 0x001d4000012a7983 */ /* 0x000ee80000300800 */
[----:B------:R-:W-:Y:S04]  /*58c30*/  STL [R1+0x1d2c], R9 ;  /* 0x001d2c0901007387 */ /* 0x000fe80000100800 */
[----:B------:R-:W3:Y:S01]  /*58c40*/  LDL.LU R43, [R1+0x1d14] ;  /* 0x001d1400012b7983 */ /* 0x000ee20000300800 */
[----:B------:R-:W-:-:S05]  /*58c50*/  IMAD.X R0, R0, 0x1, R3, P2 ;  /* 0x0000000100007824 */ /* 0x000fca00010e0603 */
        /* <DEDUP_REMOVED lines=21> */
[----:B----4-:R-:W-:-:S05]  /*58db0*/  IADD3 R8, P2, PT, R8, R12, RZ ;  /* 0x0000000c08087210 */ /* 0x010fca0007f5e0ff */
[----:B------:R0:W-:Y:S04]  /*58dc0*/  STL [R1+0x1d24], R8 ;  /* 0x001d240801007387 */ /* 0x0001e80000100800 */
[----:B0-----:R-:W4:Y:S04]  /*58dd0*/  LDL.LU R8, [R1+0x1ce8] ;  /* 0x001ce80001087983 */ /* 0x001f280000300800 */
[----:B------:R-:W4:Y:S04]  /*58de0*/  LDL.LU R17, [R1+0x1cbc] ;  /* 0x001cbc0001117983 */ /* 0x000f280000300800 */
[----:B------:R-:W4:Y:S04]  /*58df0*/  LDL.LU R16, [R1+0x1ce0] ;  /* 0x001ce00001107983 */ /* 0x000f280000300800 */
[----:B------:R-:W4:Y:S01]  /*58e00*/  LDL.LU R13, [R1+0x1cb4] ;  /* 0x001cb400010d7983 */ /* 0x000f220000300800 */
[----:B--2---:R-:W-:-:S05]  /*58e10*/  IMAD.X R60, R60, 0x1, R3, P3 ;  /* 0x000000013c3c7824 */ /* 0x004fca00018e0603 */
[----:B------:R0:W-:Y:S04]  /*58e20*/  STL [R1+0x1d48], R60 ;  /* 0x001d483c01007387 */ /* 0x0001e80000100800 */
[----:B------:R-:W2:Y:S01]  /*58e30*/  LDL.LU R9, [R1+0x1cd8] ;  /* 0x001cd80001097983 */ /* 0x000ea20000300800 */
[-C--:B---3--:R-:W-:Y:S01]  /*58e40*/  IADD3 R35, P3, PT, R35, R12.reuse, RZ ;  /* 0x0000000c23237210 */ /* 0x088fe20007f7e0ff */
[--C-:B------:R-:W-:Y:S01]  /*58e50*/  IMAD.X R42, R42, 0x1, R3.reuse, P4 ;  /* 0x000000012a2a7824 */ /* 0x100fe200020e0603 */
[-C--:B------:R-:W-:Y:S01]  /*58e60*/  IADD3 R43, P4, PT, R43, R12.reuse, RZ ;  /* 0x0000000c2b2b7210 */ /* 0x080fe20007f9e0ff */
[----:B0-----:R-:W3:Y:S01]  /*58e70*/  LDL.LU R60, [R1+0x1cac] ;  /* 0x001cac00013c7983 */ /* 0x001ee20000300800 */
[----:B------:R-:W-:Y:S01]  /*58e80*/  IMAD.X R26, R26, 0x1, R3, P5 ;  /* 0x000000011a1a7824 */ /* 0x000fe200028e0603 */
[----:B------:R-:W-:-:S02]  /*58e90*/  IADD3 R27, P5, PT, R27, R12, RZ ;  /* 0x0000000c1b1b7210 */ /* 0x000fc40007fbe0ff */
        /* <DEDUP_REMOVED lines=36> */
[----:B0-----:R-:W3:Y:S01]  /*590e0*/  LDL.LU R0, [R1+0x1cd0] ;  /* 0x001cd00001007983 */ /* 0x001ee20000300800 */
[----:B------:R-:W-:-:S03]  /*590f0*/  IMAD.X R24, R24, 0x1, R3, P2 ;  /* 0x0000000118187824 */ /* 0x000fc600010e0603 */
[----:B------:R-:W-:Y:S01]  /*59100*/  STL [R1+0x1cf8], R25 ;  /* 0x001cf81901007387 */ /* 0x000fe20000100800 */
[----:B----4-:R-:W-:-:S05]  /*59110*/  IMAD.X R8, R8, 0x1, R3, P3 ;  /* 0x0000000108087824 */ /* 0x010fca00018e0603 */
[----:B------:R0:W-:Y:S04]  /*59120*/  STL [R1+0x1ce8], R8 ;  /* 0x001ce80801007387 */ /* 0x0001e80000100800 */
[----:B------:R-:W-:Y:S04]  /*59130*/  STL [R1+0x1cf0], R24 ;  /* 0x001cf01801007387 */ /* 0x000fe80000100800 */
[----:B0-----:R-:W4:Y:S01]  /*59140*/  LDL.LU R8, [R1+0x1ca4] ;  /* 0x001ca40001087983 */ /* 0x001f220000300800 */
[-C--:B------:R-:W-:Y:S02]  /*59150*/  IADD3 R21, P2, PT, R21, R12.reuse, RZ ;  /* 0x0000000c15157210 */ /* 0x080fe40007f5e0ff */
[----:B------:R-:W-:-:S02]  /*59160*/  IADD3 R17, P3, PT, R17, R12, RZ ;  /* 0x0000000c11117210 */ /* 0x000fc40007f7e0ff */
[----:B------:R-:W-:Y:S02]  /*59170*/  IADD3.X R16, PT, PT, R16, R3, RZ, P4, !PT ;  /* 0x0000000310107210 */ /* 0x000fe400027fe4ff */
[----:B------:R-:W-:Y:S01]  /*59180*/  IADD3 R13, P4, PT, R13, R12, RZ ;  /* 0x0000000c0d0d7210 */ /* 0x000fe20007f9e0ff */
[----:B------:R-:W-:Y:S04]  /*59190*/  STL [R1+0x1cc4], R21 ;  /* 0x001cc41501007387 */ /* 0x000fe80000100800 */
[----:B------:R-:W-:Y:S04]  /*591a0*/  STL [R1+0x1cbc], R17 ;  /* 0x001cbc1101007387 */ /* 0x000fe80000100800 */
[----:B------:R-:W-:Y:S04]  /*591b0*/  STL [R1+0x1ce0], R16 ;  /* 0x001ce01001007387 */ /* 0x000fe80000100800 */
[----:B------:R-:W4:Y:S04]  /*591c0*/  LDL.LU R35, [R1+0x1cc8] ;  /* 0x001cc80001237983 */ /* 0x000f280000300800 */
[----:B------:R-:W-:Y:S04]  /*591d0*/  STL [R1+0x1cb4], R13 ;  /* 0x001cb40d01007387 */ /* 0x000fe80000100800 */
[----:B------:R-:W4:Y:S01]  /*591e0*/  LDL.LU R42, [R1+0x1c9c] ;  /* 0x001c9c00012a7983 */ /* 0x000f220000300800 */
[----:B--2---:R-:W-:-:S05]  /*591f0*/  IMAD.X R9, R9, 0x1, R3, P5 ;  /* 0x0000000109097824 */ /* 0x004fca00028e0603 */
[----:B------:R-:W-:Y:S04]  /*59200*/  STL [R1+0x1cd8], R9 ;  /* 0x001cd80901007387 */ /* 0x000fe80000100800 */
[----:B------:R-:W2:Y:S01]  /*59210*/  LDL.LU R43, [R1+0x1cc0] ;  /* 0x001cc000012b7983 */ /* 0x000ea20000300800 */
[----:B---3--:R-:W-:-:S05]  /*59220*/  IADD3 R60, P5, PT, R60, R12, RZ ;  /* 0x0000000c3c3c7210 */ /* 0x008fca0007fbe0ff */
        /* <DEDUP_REMOVED lines=21> */
[----:B------:R-:W-:-:S05]  /*59380*/  IMAD.X R0, R0, 0x1, R3, P6 ;  /* 0x0000000100007824 */ /* 0x000fca00030e0603 */
[----:B------:R0:W-:Y:S04]  /*59390*/  STL [R1+0x1cd0], R0 ;  /* 0x001cd00001007387 */ /* 0x0001e80000100800 */
[----:B0-----:R-:W3:Y:S04]  /*593a0*/  LDL.LU R0, [R1+0x1c44] ;  /* 0x001c440001007983 */ /* 0x001ee80000300800 */
[----:B------:R-:W3:Y:S04]  /*593b0*/  LDL.LU R17, [R1+0x1c68] ;  /* 0x001c680001117983 */ /* 0x000ee80000300800 */
[----:B------:R-:W3:Y:S04]  /*593c0*/  LDL.LU R16, [R1+0x1c3c] ;  /* 0x001c3c0001107983 */ /* 0x000ee80000300800 */
[----:B------:R-:W3:Y:S01]  /*593d0*/  LDL.LU R13, [R1+0x1c60] ;  /* 0x001c6000010d7983 */ /* 0x000ee20000300800 */
[----:B----4-:R-:W-:-:S05]  /*593e0*/  IADD3 R8, P6, PT, R8, R12, RZ ;  /* 0x0000000c08087210 */ /* 0x010fca0007fde0ff */
[----:B------:R0:W-:Y:S04]  /*593f0*/  STL [R1+0x1ca4], R8 ;  /* 0x001ca40801007387 */ /* 0x0001e80000100800 */
[----:B------:R-:W4:Y:S04]  /*59400*/  LDL.LU R9, [R1+0x1c34] ;  /* 0x001c340001097983 */ /* 0x000f280000300800 */
[----:B0-----:R-:W4:Y:S01]  /*59410*/  LDL.LU R8, [R1+0x1c58] ;  /* 0x001c580001087983 */ /* 0x001f220000300800 */
[----:B------:R-:W-:Y:S01]  /*59420*/  IMAD.X R35, R35, 0x1, R3, P1 ;  /* 0x0000000123237824 */ /* 0x000fe200008e0603 */
[----:B------:R-:W-:-:S04]  /*59430*/  IADD3 R42, P1, PT, R42, R12, RZ ;  /* 0x0000000c2a2a7210 */ /* 0x000fc80007f3e0ff */
[----:B------:R-:W-:Y:S04]  /*59440*/  STL [R1+0x1cc8], R35 ;  /* 0x001cc82301007387 */ /* 0x000fe80000100800 */
[----:B------:R-:W-:Y:S01]  /*59450*/  STL [R1+0x1c9c], R42 ;  /* 0x001c9c2a01007387 */ /* 0x000fe20000100800 */
[----:B--2---:R-:W-:-:S05]  /*59460*/  IMAD.X R43, R43, 0x1, R3, P2 ;  /* 0x000000012b2b7824 */ /* 0x004fca00010e0603 */
[----:B------:R-:W-:Y:S01]  /*59470*/  STL [R1+0x1cc0], R43 ;  /* 0x001cc02b01007387 */ /* 0x000fe20000100800 */
[-C--:B---3--:R-:W-:Y:S01]  /*59480*/  IADD3 R26, P2, PT, R26, R12.reuse, RZ ;  /* 0x0000000c1a1a7210 */ /* 0x088fe20007f5e0ff */
        /* <DEDUP_REMOVED lines=32> */
[----:B------:R-:W-:Y:S01]  /*59690*/  STL [R1+0x1c80], R47 ;  /* 0x001c802f01007387 */ /* 0x000fe20000100800 */
[-C--:B------:R-:W-:Y:S01]  /*596a0*/  IADD3 R25, P4, PT, R25, R12.reuse, RZ ;  /* 0x0000000c19197210 */ /* 0x080fe20007f9e0ff */
[----:B------:R-:W-:Y:S01]  /*596b0*/  IMAD.X R21, R21, 0x1, R3, P6 ;  /* 0x0000000115157824 */ /* 0x000fe200030e0603 */
[-C--:B------:R-:W-:Y:S01]  /*596c0*/  IADD3 R24, P5, PT, R24, R12.reuse, RZ ;  /* 0x0000000c18187210 */ /* 0x080fe20007fbe0ff */
[----:B0-----:R-:W2:Y:S04]  /*596d0*/  LDL.LU R60, [R1+0x1c2c] ;  /* 0x001c2c00013c7983 */ /* 0x001ea80000300800 */
[----:B------:R-:W-:Y:S01]  /*596e0*/  STL [R1+0x1c54], R25 ;  /* 0x001c541901007387 */ /* 0x000fe20000100800 */
[----:B------:R-:W-:-:S05]  /*596f0*/  IADD3 R0, P6, PT, R0, R12, RZ ;  /* 0x0000000c00007210 */ /* 0x000fca0007fde0ff */
[----:B------:R0:W-:Y:S04]  /*59700*/  STL [R1+0x1c44], R0 ;  /* 0x001c440001007387 */ /* 0x0001e80000100800 */
[----:B------:R-:W-:Y:S04]  /*59710*/  STL [R1+0x1c4c], R24 ;  /* 0x001c4c1801007387 */ /* 0x000fe80000100800 */
[----:B0-----:R-:W3:Y:S01]  /*59720*/  LDL.LU R0, [R1+0x1c50] ;  /* 0x001c500001007983 */ /* 0x001ee20000300800 */
[----:B------:R-:W-:Y:S02]  /*59730*/  IADD3.X R17, PT, PT, R17, R3, RZ, P1, !PT ;  /* 0x0000000311117210 */ /* 0x000fe40000ffe4ff */
[-C--:B------:R-:W-:Y:S01]  /*59740*/  IADD3 R16, P1, PT, R16, R12.reuse, RZ ;  /* 0x0000000c10107210 */ /* 0x080fe20007f3e0ff */
[----:B------:R-:W-:Y:S01]  /*59750*/  IMAD.X R13, R13, 0x1, R3, P2 ;  /* 0x000000010d0d7824 */ /* 0x000fe200010e0603 */
[----:B------:R-:W-:Y:S01]  /*59760*/  STL [R1+0x1c70], R21 ;  /* 0x001c701501007387 */ /* 0x000fe20000100800 */
[----:B----4-:R-:W-:-:S03]  /*59770*/  IADD3 R9, P2, PT, R9, R12, RZ ;  /* 0x0000000c09097210 */ /* 0x010fc60007f5e0ff */
[----:B------:R-:W-:Y:S04]  /*59780*/  STL [R1+0x1c68], R17 ;  /* 0x001c681101007387 */ /* 0x000fe80000100800 */
[----:B------:R-:W-:Y:S04]  /*59790*/  STL [R1+0x1c3c], R16 ;  /* 0x001c3c1001007387 */ /* 0x000fe80000100800 */
[----:B------:R-:W4:Y:S04]  /*597a0*/  LDL.LU R35, [R1+0x1c24] ;  /* 0x001c240001237983 */ /* 0x000f280000300800 */
[----:B------:R-:W-:Y:S04]  /*597b0*/  STL [R1+0x1c60], R13 ;  /* 0x001c600d01007387 */ /* 0x000fe80000100800 */
[----:B------:R-:W4:Y:S04]  /*597c0*/  LDL.LU R42, [R1+0x1c48] ;  /* 0x001c4800012a7983 */ /* 0x000f280000300800 */
[----:B------:R-:W-:Y:S01]  /*597d0*/  STL [R1+0x1c34], R9 ;  /* 0x001c340901007387 */ /* 0x000fe20000100800 */
[----:B------:R-:W-:-:S03]  /*597e0*/  IMAD.X R8, R8, 0x1, R3, P3 ;  /* 0x0000000108087824 */ /* 0x000fc600018e0603 */
        /* <DEDUP_REMOVED lines=22> */
[----:B--2---:R-:W-:-:S05]  /*59950*/  IADD3 R60, P3, PT, R60, R12, RZ ;  /* 0x0000000c3c3c7210 */ /* 0x004fca0007f7e0ff */
[----:B------:R0:W-:Y:S04]  /*59960*/  STL [R1+0x1c2c], R60 ;  /* 0x001c2c3c01007387 */ /* 0x0001e80000100800 */
[----:B0-----:R-:W2:Y:S04]  /*59970*/  LDL.LU R60, [R1+0x1bf0] ;  /* 0x001bf000013c7983 */ /* 0x001ea80000300800 */
[----:B------:R-:W2:Y:S04]  /*59980*/  LDL.LU R17, [R1+0x1bc4] ;  /* 0x001bc40001117983 */ /* 0x000ea80000300800 */
[----:B------:R-:W2:Y:S04]  /*59990*/  LDL.LU R16, [R1+0x1be8] ;  /* 0x001be80001107983 */ /* 0x000ea80000300800 */
[----:B------:R-:W2:Y:S01]  /*599a0*/  LDL.LU R13, [R1+0x1bbc] ;  /* 0x001bbc00010d7983 */ /* 0x000ea20000300800 */
[----:B---3--:R-:W-:-:S05]  /*599b0*/  IMAD.X R0, R0, 0x1, R3, P4 ;  /* 0x0000000100007824 */ /* 0x008fca00020e0603 */
        /* <DEDUP_REMOVED lines=49> */
[-C--:B------:R-:W-:Y:S01]  /*59cd0*/  IADD3 R17, P4, PT, R17, R12.reuse, RZ ;  /* 0x0000000c11117210 */ /* 0x080fe20007f9e0ff */
[--C-:B------:R-:W-:Y:S01]  /*59ce0*/  IMAD.X R16, R16, 0x1, R3.reuse, P5 ;  /* 0x0000000110107824 */ /* 0x100fe200028e0603 */
[----:B------:R-:W-:Y:S01]  /*59cf0*/  IADD3 R13, P5, PT, R13, R12, RZ ;  /* 0x0000000c0d0d7210 */ /* 0x000fe20007fbe0ff */
[----:B------:R0:W-:Y:S04]  /*59d00*/  STL [R1+0x1bf0], R60 ;  /* 0x001bf03c01007387 */ /* 0x0001e80000100800 */
[----:B------:R-:W-:Y:S04]  /*59d10*/  STL [R1+0x1bf8], R24 ;  /* 0x001bf81801007387 */ /* 0x000fe80000100800 */
[----:B0-----:R-:W2:Y:S04]  /*59d20*/  LDL.LU R60, [R1+0x1bac] ;  /* 0x001bac00013c7983 */ /* 0x001ea80000300800 */
[----:B------:R-:W-:Y:S04]  /*59d30*/  STL [R1+0x1bcc], R21 ;  /* 0x001bcc1501007387 */ /* 0x000fe80000100800 */
[----:B------:R-:W-:Y:S01]  /*59d40*/  STL [R1+0x1bc4], R17 ;  /* 0x001bc41101007387 */ /* 0x000fe20000100800 */
[----:B---3--:R-:W-:-:S03]  /*59d50*/  IMAD.X R9, R9, 0x1, R3, P6 ;  /* 0x0000000109097824 */ /* 0x008fc600030e0603 */
[----:B------:R-:W-:Y:S04]  /*59d60*/  STL [R1+0x1be8], R16 ;  /* 0x001be81001007387 */ /* 0x000fe80000100800 */
[----:B------:R-:W3:Y:S04]  /*59d70*/  LDL.LU R35, [R1+0x1bd0] ;  /* 0x001bd00001237983 */ /* 0x000ee80000300800 */
[----:B------:R-:W-:Y:S04]  /*59d80*/  STL [R1+0x1bbc], R13 ;  /* 0x001bbc0d01007387 */ /* 0x000fe80000100800 */
[----:B------:R-:W3:Y:S04]  /*59d90*/  LDL.LU R42, [R1+0x1ba4] ;  /* 0x001ba400012a7983 */ /* 0x000ee80000300800 */
[----:B------:R-:W-:Y:S04]  /*59da0*/  STL [R1+0x1be0], R9 ;  /* 0x001be00901007387 */ /* 0x000fe80000100800 */
[----:B------:R-:W3:Y:S01]  /*59db0*/  LDL.LU R43, [R1+0x1bc8] ;  /* 0x001bc800012b7983 */ /* 0x000ee20000300800 */
[----:B------:R-:W-:-:S05]  /*59dc0*/  IADD3 R0, P6, PT, R0, R12, RZ ;  /* 0x0000000c00007210 */ /* 0x000fca0007fde0ff */
        /* <DEDUP_REMOVED lines=33> */
[----:B0-----:R-:W3:Y:S04]  /*59fe0*/  LDL.LU R60, [R1+0x1b60] ;  /* 0x001b6000013c7983 */ /* 0x001ee80000300800 */
[----:B------:R-:W-:Y:S04]  /*59ff0*/  STL [R1+0x1bd0], R35 ;  /* 0x001bd02301007387 */ /* 0x000fe80000100800 */
[----:B------:R-:W-:Y:S01]  /*5a000*/  STL [R1+0x1ba4], R42 ;  /* 0x001ba42a01007387 */ /* 0x000fe20000100800 */
        /* <DEDUP_REMOVED lines=36> */
[----:B------:R-:W-:-:S02]  /*5a250*/  IADD3 R25, P5, PT, R25, R12, RZ ;  /* 0x0000000c19197210 */ /* 0x000fc40007fbe0ff */
[----:B------:R-:W-:Y:S02]  /*5a260*/  IADD3.X R21, PT, PT, R21, R3, RZ, P1, !PT ;  /* 0x0000000315157210 */ /* 0x000fe40000ffe4ff */
[-C--:B------:R-:W-:Y:S01]  /*5a270*/  IADD3 R24, P6, PT, R24, R12.reuse, RZ ;  /* 0x0000000c18187210 */ /* 0x080fe20007fde0ff */
[----:B------:R-:W-:Y:S01]  /*5a280*/  STL [R1+0x1b5c], R25 ;  /* 0x001b5c1901007387 */ /* 0x000fe20000100800 */
[----:B----4-:R-:W-:-:S05]  /*5a290*/  IADD3 R8, P1, PT, R8, R12, RZ ;  /* 0x0000000c08087210 */ /* 0x010fca0007f3e0ff */
[----:B------:R0:W-:Y:S04]  /*5a2a0*/  STL [R1+0x1b4c], R8 ;  /* 0x001b4c0801007387 */ /* 0x0001e80000100800 */
[----:B------:R-:W-:Y:S04]  /*5a2b0*/  STL [R1+0x1b54], R24 ;  /* 0x001b541801007387 */ /* 0x000fe80000100800 */
[----:B0-----:R-:W4:Y:S01]  /*5a2c0*/  LDL.LU R8, [R1+0x1b58] ;  /* 0x001b580001087983 */ /* 0x001f220000300800 */
[--C-:B------:R-:W-:Y:S01]  /*5a2d0*/  IMAD.X R17, R17, 0x1, R3.reuse, P2 ;  /* 0x0000000111117824 */ /* 0x100fe200010e0603 */
        /* <DEDUP_REMOVED lines=36> */
[----:B------:R-:W3:Y:S04]  /*5a520*/  LDL.LU R17, [R1+0x1acc] ;  /* 0x001acc0001117983 */ /* 0x000ee80000300800 */
[----:B------:R-:W3:Y:S04]  /*5a530*/  LDL.LU R16, [R1+0x1af0] ;  /* 0x001af00001107983 */ /* 0x000ee80000300800 */
[----:B------:R-:W3:Y:S01]  /*5a540*/  LDL.LU R13, [R1+0x1ac4] ;  /* 0x001ac400010d7983 */ /* 0x000ee20000300800 */
[----:B----4-:R-:W-:-:S05]  /*5a550*/  IMAD.X R8, R8, 0x1, R3, P5 ;  /* 0x0000000108087824 */ /* 0x010fca00028e0603 */
        /* <DEDUP_REMOVED lines=44> */
[----:B------:R-:W-:-:S03]  /*5a820*/  IADD3.X R24, PT, PT, R24, R3, RZ, P4, !PT ;  /* 0x0000000318187210 */ /* 0x000fc600027fe4ff */
[----:B0-----:R-:W2:Y:S04]  /*5a830*/  LDL.LU R60, [R1+0x1ae0] ;  /* 0x001ae000013c7983 */ /* 0x001ea80000300800 */
[----:B------:R-:W-:Y:S01]  /*5a840*/  STL [R1+0x1b08], R25 ;  /* 0x001b081901007387 */ /* 0x000fe20000100800 */
[----:B------:R-:W-:-:S05]  /*5a850*/  IMAD.X R0, R0, 0x1, R3, P5 ;  /* 0x0000000100007824 */ /* 0x000fca00028e0603 */
[----:B------:R0:W-:Y:S04]  /*5a860*/  STL [R1+0x1af8], R0 ;  /* 0x001af80001007387 */ /* 0x0001e80000100800 */
[----:B------:R-:W-:Y:S04]  /*5a870*/  STL [R1+0x1b00], R24 ;  /* 0x001b001801007387 */ /* 0x000fe80000100800 */
[----:B0-----:R-:W3:Y:S01]  /*5a880*/  LDL.LU R0, [R1+0x1ab4] ;  /* 0x001ab40001007983 */ /* 0x001ee20000300800 */
[-C--:B------:R-:W-:Y:S02]  /*5a890*/  IADD3 R21, P4, PT, R21, R12.reuse, RZ ;  /* 0x0000000c15157210 */ /* 0x080fe40007f9e0ff */
[-C--:B------:R-:W-:Y:S01]  /*5a8a0*/  IADD3 R17, P5, PT, R17, R12.reuse, RZ ;  /* 0x0000000c11117210 */ /* 0x080fe20007fbe0ff */
[--C-:B------:R-:W-:Y:S01]  /*5a8b0*/  IMAD.X R16, R16, 0x1, R3.reuse, P6 ;  /* 0x0000000110107824 */ /* 0x100fe200030e0603 */
[----:B------:R-:W-:Y:S01]  /*5a8c0*/  IADD3 R13, P6, PT, R13, R12, RZ ;  /* 0x0000000c0d0d7210 */ /* 0x000fe20007fde0ff */
[----:B------:R-:W-:Y:S01]  /*5a8d0*/  STL [R1+0x1ad4], R21 ;  /* 0x001ad41501007387 */ /* 0x000fe20000100800 */
[----:B----4-:R-:W-:-:S03]  /*5a8e0*/  IMAD.X R9, R9, 0x1, R3, P1 ;  /* 0x0000000109097824 */ /* 0x010fc600008e0603 */
[----:B------:R-:W-:Y:S04]  /*5a8f0*/  STL [R1+0x1acc], R17 ;  /* 0x001acc1101007387 */ /* 0x000fe80000100800 */
[----:B------:R-:W-:Y:S04]  /*5a900*/  STL [R1+0x1af0], R16 ;  /* 0x001af01001007387 */ /* 0x000fe80000100800 */
[----:B------:R-:W4:Y:S04]  /*5a910*/  LDL.LU R35, [R1+0x1ad8] ;  /* 0x001ad80001237983 */ /* 0x000f280000300800 */
[----:B------:R-:W-:Y:S04]  /*5a920*/  STL [R1+0x1ac4], R13 ;  /* 0x001ac40d01007387 */ /* 0x000fe80000100800 */
[----:B------:R-:W4:Y:S04]  /*5a930*/  LDL.LU R42, [R1+0x1aac] ;  /* 0x001aac00012a7983 */ /* 0x000f280000300800 */
[----:B------:R-:W-:Y:S04]  /*5a940*/  STL [R1+0x1ae8], R9 ;  /* 0x001ae80901007387 */ /* 0x000fe80000100800 */
[----:B------:R-:W4:Y:S01]  /*5a950*/  LDL.LU R43, [R1+0x1ad0] ;  /* 0x001ad000012b7983 */ /* 0x000f220000300800 */
[----:B------:R-:W-:-:S05]  /*5a960*/  IADD3 R8, P1, PT, R8, R12, RZ ;  /* 0x0000000c08087210 */ /* 0x000fca0007f3e0ff */
        /* <DEDUP_REMOVED lines=63> */
[----:B------:R-:W-:-:S03]  /*5ad60*/  IADD3.X R8, PT, PT, R8, R3, RZ, P1, !PT ;  /* 0x0000000308087210 */ /* 0x000fc60000ffe4ff */
        /* <DEDUP_REMOVED lines=13> */
[--C-:B------:R-:W-:Y:S01]  /*5ae40*/  IMAD.X R17, R17, 0x1, R3.reuse, P3 ;  /* 0x0000000111117824 */ /* 0x100fe200018e0603 */
[-C--:B------:R-:W-:Y:S01]  /*5ae50*/  IADD3 R16, P3, PT, R16, R12.reuse, RZ ;  /* 0x0000000c10107210 */ /* 0x080fe20007f7e0ff */
[----:B------:R-:W-:Y:S02]  /*5ae60*/  IMAD.X R13, R13, 0x1, R3, P4 ;  /* 0x000000010d0d7824 */ /* 0x000fe400020e0603 */
[----:B------:R0:W-:Y:S04]  /*5ae70*/  STL [R1+0x1a54], R60 ;  /* 0x001a543c01007387 */ /* 0x0001e80000100800 */
[----:B------:R-:W-:Y:S04]  /*5ae80*/  STL [R1+0x1a5c], R24 ;  /* 0x001a5c1801007387 */ /* 0x000fe80000100800 */
[----:B0-----:R-:W2:Y:S04]  /*5ae90*/  LDL.LU R60, [R1+0x1a60] ;  /* 0x001a6000013c7983 */ /* 0x001ea80000300800 */
[----:B------:R-:W-:Y:S04]  /*5aea0*/  STL [R1+0x1a80], R21 ;  /* 0x001a801501007387 */ /* 0x000fe80000100800 */
[----:B------:R-:W-:Y:S04]  /*5aeb0*/  STL [R1+0x1a78], R17 ;  /* 0x001a781101007387 */ /* 0x000fe80000100800 */
[----:B------:R-:W-:Y:S04]  /*5aec0*/  STL [R1+0x1a4c], R16 ;  /* 0x001a4c1001007387 */ /* 0x000fe80000100800 */
[----:B------:R-:W2:Y:S01]  /*5aed0*/  LDL.LU R35, [R1+0x1a34] ;  /* 0x001a340001237983 */ /* 0x000ea20000300800 */
[----:B---3--:R-:W-:-:S03]  /*5aee0*/  IADD3 R9, P4, PT, R9, R12, RZ ;  /* 0x0000000c09097210 */ /* 0x008fc60007f9e0ff */
        /* <DEDUP_REMOVED lines=35> */
[-C--:B------:R-:W-:Y:S01]  /*5b120*/  IADD3 R35, P6, PT, R35, R12.reuse, RZ ;  /* 0x0000000c23237210 */ /* 0x080fe20007fde0ff */
[--C-:B---3--:R-:W-:Y:S01]  /*5b130*/  IMAD.X R42, R42, 0x1, R3.reuse, P1 ;  /* 0x000000012a2a7824 */ /* 0x108fe200008e0603 */
[-C--:B------:R-:W-:Y:S01]  /*5b140*/  IADD3 R43, P1, PT, R43, R12.reuse, RZ ;  /* 0x0000000c2b2b7210 */ /* 0x080fe20007f3e0ff */
[----:B0-----:R-:W3:Y:S04]  /*5b150*/  LDL.LU R60, [R1+0x19c4] ;  /* 0x0019c400013c7983 */ /* 0x001ee80000300800 */
[----:B------:R-:W-:Y:S04]  /*5b160*/  STL [R1+0x1a34], R35 ;  /* 0x001a342301007387 */ /* 0x000fe80000100800 */
[----:B------:R-:W-:Y:S01]  /*5b170*/  STL [R1+0x1a58], R42 ;  /* 0x001a582a01007387 */ /* 0x000fe20000100800 */
        /* <DEDUP_REMOVED lines=25> */
[----:B------:R-:W-:Y:S01]  /*5b310*/  IMAD.X R46, R46, 0x1, R3, P3 ;  /* 0x000000012e2e7824 */ /* 0x000fe200018e0603 */
[----:B------:R-:W-:Y:S02]  /*5b320*/  IADD3.X R25, PT, PT, R25, R3, RZ, P4, !PT ;  /* 0x0000000319197210 */ /* 0x000fe400027fe4ff */
        /* <DEDUP_REMOVED lines=17> */
[-C--:B------:R-:W-:Y:S01]  /*5b440*/  IADD3 R17, P6, PT, R17, R12.reuse, RZ ;  /* 0x0000000c11117210 */ /* 0x080fe20007fde0ff */
[--C-:B------:R-:W-:Y:S01]  /*5b450*/  IMAD.X R16, R16, 0x1, R3.reuse, P1 ;  /* 0x0000000110107824 */ /* 0x100fe200008e0603 */
        /* <DEDUP_REMOVED lines=76> */
[----:B------:R-:W-:-:S03]  /*5b920*/  IADD3.X R47, PT, PT, R47, R3, RZ, P1, !PT ;  /* 0x000000032f2f7210 */ /* 0x000fc60000ffe4ff */
        /* <DEDUP_REMOVED lines=14> */
[--C-:B------:R-:W-:Y:S01]  /*5ba10*/  IMAD.X R17, R17, 0x1, R3.reuse, P4 ;  /* 0x0000000111117824 */ /* 0x100fe200020e0603 */
[-C--:B------:R-:W-:Y:S01]  /*5ba20*/  IADD3 R16, P4, PT, R16, R12.reuse, RZ ;  /* 0x0000000c10107210 */ /* 0x080fe20007f9e0ff */
[----:B------:R-:W-:Y:S01]  /*5ba30*/  IMAD.X R13, R13, 0x1, R3, P5 ;  /* 0x000000010d0d7824 */ /* 0x000fe200028e0603 */
[----:B------:R-:W-:Y:S04]  /*5ba40*/  STL [R1+0x1988], R21 ;  /* 0x0019881501007387 */ /* 0x000fe80000100800 */
[----:B------:R-:W-:Y:S04]  /*5ba50*/  STL [R1+0x1980], R17 ;  /* 0x0019801101007387 */ /* 0x000fe80000100800 */
[----:B------:R-:W-:Y:S04]  /*5ba60*/  STL [R1+0x1954], R16 ;  /* 0x0019541001007387 */ /* 0x000fe80000100800 */
[----:B------:R-:W3:Y:S01]  /*5ba70*/  LDL.LU R35, [R1+0x193c] ;  /* 0x00193c0001237983 */ /* 0x000ee20000300800 */
[----:B----4-:R-:W-:-:S03]  /*5ba80*/  IADD3 R9, P5, PT, R9, R12, RZ ;  /* 0x0000000c09097210 */ /* 0x010fc60007fbe0ff */
[----:B------:R-:W-:Y:S04]  /*5ba90*/  STL [R1+0x1978], R13 ;  /* 0x0019780d01007387 */ /* 0x000fe80000100800 */
[----:B------:R-:W4:Y:S04]  /*5baa0*/  LDL.LU R42, [R1+0x1960] ;  /* 0x00196000012a7983 */ /* 0x000f280000300800 */
[----:B------:R-:W-:Y:S04]  /*5bab0*/  STL [R1+0x194c], R9 ;  /* 0x00194c0901007387 */ /* 0x000fe80000100800 */
[----:B------:R-:W4:Y:S01]  /*5bac0*/  LDL.LU R43, [R1+0x1934] ;  /* 0x00193400012b7983 */ /* 0x000f220000300800 */
[----:B------:R-:W-:-:S05]  /*5bad0*/  IMAD.X R8, R8, 0x1, R3, P6 ;  /* 0x0000000108087824 */ /* 0x000fca00030e0603 */
        /* <DEDUP_REMOVED lines=31> */
[-C--:B------:R-:W-:Y:S01]  /*5bcd0*/  IADD3 R35, P1, PT, R35, R12.reuse, RZ ;  /* 0x0000000c23237210 */ /* 0x080fe20007f3e0ff */
[--C-:B----4-:R-:W-:Y:S01]  /*5bce0*/  IMAD.X R42, R42, 0x1, R3.reuse, P2 ;  /* 0x000000012a2a7824 */ /* 0x110fe200010e0603 */
        /* <DEDUP_REMOVED lines=28> */
[----:B------:R-:W-:Y:S01]  /*5beb0*/  IADD3.X R46, PT, PT, R46, R3, RZ, P4, !PT ;  /* 0x000000032e2e7210 */ /* 0x000fe200027fe4ff */
[----:B------:R-:W-:Y:S02]  /*5bec0*/  IMAD.X R25, R25, 0x1, R3, P5 ;  /* 0x0000000119197824 */ /* 0x000fe400028e0603 */
        /* <DEDUP_REMOVED lines=13> */
[--C-:B--2---:R-:W-:Y:S01]  /*5bfa0*/  IMAD.X R60, R60, 0x1, R3.reuse, P1 ;  /* 0x000000013c3c7824 */ /* 0x104fe200008e0603 */
[-C--:B------:R-:W-:Y:S01]  /*5bfb0*/  IADD3 R17, P1, PT, R17, R12.reuse, RZ ;  /* 0x0000000c11117210 */ /* 0x080fe20007f3e0ff */
[--C-:B------:R-:W-:Y:S01]  /*5bfc0*/  IMAD.X R16, R16, 0x1, R3.reuse, P2 ;  /* 0x0000000110107824 */ /* 0x100fe200010e0603 */
[----:B------:R-:W-:Y:S02]  /*5bfd0*/  IADD3 R13, P2, PT, R13, R12, RZ ;  /* 0x0000000c0d0d7210 */ /* 0x000fe40007f5e0ff */
[----:B------:R0:W-:Y:S04]  /*5bfe0*/  STL [R1+0x1908], R60 ;  /* 0x0019083c01007387 */ /* 0x0001e80000100800 */
[----:B------:R-:W-:Y:S04]  /*5bff0*/  STL [R1+0x1910], R24 ;  /* 0x0019101801007387 */ /* 0x000fe80000100800 */
[----:B0-----:R-:W2:Y:S04]  /*5c000*/  LDL.LU R60, [R1+0x18c4] ;  /* 0x0018c400013c7983 */ /* 0x001ea80000300800 */
[----:B------:R-:W-:Y:S04]  /*5c010*/  STL [R1+0x18e4], R21 ;  /* 0x0018e41501007387 */ /* 0x000fe80000100800 */
[----:B------:R-:W-:Y:S04]  /*5c020*/  STL [R1+0x18dc], R17 ;  /* 0x0018dc1101007387 */ /* 0x000fe80000100800 */
[----:B------:R-:W-:Y:S04]  /*5c030*/  STL [R1+0x1900], R16 ;  /* 0x0019001001007387 */ /* 0x000fe80000100800 */
[----:B------:R-:W2:Y:S04]  /*5c040*/  LDL.LU R35, [R1+0x18e8] ;  /* 0x0018e80001237983 */ /* 0x000ea80000300800 */
[----:B------:R-:W-:Y:S01]  /*5c050*/  STL [R1+0x18d4], R13 ;  /* 0x0018d40d01007387 */ /* 0x000fe20000100800 */
[----:B---3--:R-:W-:-:S03]  /*5c060*/  IMAD.X R9, R9, 0x1, R3, P3 ;  /* 0x0000000109097824 */ /* 0x008fc600018e0603 */
        /* <DEDUP_REMOVED lines=31> */
[----:B--2---:R-:W-:Y:S01]  /*5c260*/  IADD3 R60, P4, PT, R60, R12, RZ ;  /* 0x0000000c3c3c7210 */ /* 0x004fe20007f9e0ff */
[----:B------:R-:W-:-:S04]  /*5c270*/  IMAD.X R35, R35, 0x1, R3, P5 ;  /* 0x0000000123237824 */ /* 0x000fc800028e0603 */
[----:B------:R0:W-:Y:S04]  /*5c280*/  STL [R1+0x18c4], R60 ;  /* 0x0018c43c01007387 */ /* 0x0001e80000100800 */
[----:B------:R-:W2:Y:S01]  /*5c290*/  LDL.LU R9, [R1+0x1854] ;  /* 0x0018540001097983 */ /* 0x000ea20000300800 */
[-C--:B---3--:R-:W-:Y:S01]  /*5c2a0*/  IADD3 R42, P5, PT, R42, R12.reuse, RZ ;  /* 0x0000000c2a2a7210 */ /* 0x088fe20007fbe0ff */
[--C-:B------:R-:W-:Y:S02]  /*5c2b0*/  IMAD.X R43, R43, 0x1, R3.reuse, P6 ;  /* 0x000000012b2b7824 */ /* 0x100fe400030e0603 */
[----:B0-----:R-:W3:Y:S04]  /*5c2c0*/  LDL.LU R60, [R1+0x1878] ;  /* 0x00187800013c7983 */ /* 0x001ee80000300800 */
[----:B------:R-:W-:Y:S04]  /*5c2d0*/  STL [R1+0x18e8], R35 ;  /* 0x0018e82301007387 */ /* 0x000fe80000100800 */
[----:B------:R-:W-:Y:S04]  /*5c2e0*/  STL [R1+0x18bc], R42 ;  /* 0x0018bc2a01007387 */ /* 0x000fe80000100800 */
[----:B------:R-:W-:Y:S01]  /*5c2f0*/  STL [R1+0x18e0], R43 ;  /* 0x0018e02b01007387 */ /* 0x000fe20000100800 */
[-C--:B------:R-:W-:Y:S01]  /*5c300*/  IADD3 R26, P6, PT, R26, R12.reuse, RZ ;  /* 0x0000000c1a1a7210 */ /* 0x080fe20007fde0ff */
        /* <DEDUP_REMOVED lines=36> */
[----:B------:R-:W-:-:S03]  /*5c550*/  IADD3 R24, P3, PT, R24, R12, RZ ;  /* 0x0000000c18187210 */ /* 0x000fc60007f7e0ff */
        /* <DEDUP_REMOVED lines=88> */
[----:B------:R0:W-:Y:S01]  /*5cae0*/  STL [R1+0x17f4], R60 ;  /* 0x0017f43c01007387 */ /* 0x0001e20000100800 */
[----:B------:R-:W-:-:S03]  /*5caf0*/  IMAD.X R24, R24, 0x1, R3, P1 ;  /* 0x0000000118187824 */ /* 0x000fc600008e0603 */
[----:B------:R-:W-:Y:S04]  /*5cb00*/  STL [R1+0x17fc], R47 ;  /* 0x0017fc2f01007387 */ /* 0x000fe80000100800 */
        /* <DEDUP_REMOVED lines=10> */
[----:B------:R-:W-:Y:S04]  /*5cbb0*/  STL [R1+0x17ec], R21 ;  /* 0x0017ec1501007387 */ /* 0x000fe80000100800 */
[----:B------:R-:W-:Y:S01]  /*5cbc0*/  STL [R1+0x17e4], R17 ;  /* 0x0017e41101007387 */ /* 0x000fe20000100800 */
[----:B----4-:R-:W-:-:S03]  /*5cbd0*/  IMAD.X R9, R9, 0x1, R3, P4 ;  /* 0x0000000109097824 */ /* 0x010fc600020e0603 */
[----:B------:R0:W-:Y:S04]  /*5cbe0*/  STL [R1+0x1808], R16 ;  /* 0x0018081001007387 */ /* 0x0001e80000100800 */
[----:B------:R-:W4:Y:S04]  /*5cbf0*/  LDL.LU R35, [R1+0x17f0] ;  /* 0x0017f00001237983 */ /* 0x000f280000300800 */
[----:B------:R1:W-:Y:S04]  /*5cc00*/  STL [R1+0x17dc], R13 ;  /* 0x0017dc0d01007387 */ /* 0x0003e80000100800 */
[----:B------:R-:W4:Y:S04]  /*5cc10*/  LDL.LU R42, [R1+0x17c4] ;  /* 0x0017c400012a7983 */ /* 0x000f280000300800 */
[----:B------:R0:W-:Y:S04]  /*5cc20*/  STL [R1+0x1800], R9 ;  /* 0x0018000901007387 */ /* 0x0001e80000100800 */
        /* <DEDUP_REMOVED lines=23> */
[----:B------:R-:W4:Y:S01]  /*5cda0*/  LDL.LU R17, [R1+0x176c] ;  /* 0x00176c0001117983 */ /* 0x000f220000300800 */
[----:B--2---:R-:W-:-:S05]  /*5cdb0*/  IMAD.X R60, R60, 0x1, R3, P5 ;  /* 0x000000013c3c7824 */ /* 0x004fca00028e0603 */
[----:B------:R0:W-:Y:S04]  /*5cdc0*/  STL [R1+0x17f8], R60 ;  /* 0x0017f83c01007387 */ /* 0x0001e80000100800 */
[----:B-1----:R-:W2:Y:S04]  /*5cdd0*/  LDL.LU R13, [R1+0x1790] ;  /* 0x00179000010d7983 */ /* 0x002ea80000300800 */
[----:B------:R-:W2:Y:S04]  /*5cde0*/  LDL.LU R9, [R1+0x1764] ;  /* 0x0017640001097983 */ /* 0x000ea80000300800 */
[----:B------:R-:W2:Y:S01]  /*5cdf0*/  LDL.LU R8, [R1+0x1788] ;  /* 0x0017880001087983 */ /* 0x000ea20000300800 */
[----:B---3--:R-:W-:-:S05]  /*5ce00*/  IADD3 R0, P5, PT, R0, R12, RZ ;  /* 0x0000000c00007210 */ /* 0x008fca0007fbe0ff */
[----:B------:R1:W-:Y:S04]  /*5ce10*/  STL [R1+0x17cc], R0 ;  /* 0x0017cc0001007387 */ /* 0x0003e80000100800 */
[----:B0-----:R-:W3:Y:S04]  /*5ce20*/  LDL.LU R60, [R1+0x175c] ;  /* 0x00175c00013c7983 */ /* 0x001ee80000300800 */
[----:B-1----:R-:W3:Y:S01]  /*5ce30*/  LDL.LU R0, [R1+0x1780] ;  /* 0x0017800001007983 */ /* 0x002ee20000300800 */
[--C-:B----4-:R-:W-:Y:S01]  /*5ce40*/  IMAD.X R35, R35, 0x1, R3.reuse, P6 ;  /* 0x0000000123237824 */ /* 0x110fe200030e0603 */
[----:B------:R-:W-:Y:S01]  /*5ce50*/  IADD3 R42, P6, PT, R42, R12, RZ ;  /* 0x0000000c2a2a7210 */ /* 0x000fe20007fde0ff */
[----:B------:R-:W-:-:S03]  /*5ce60*/  IMAD.X R43, R43, 0x1, R3, P1 ;  /* 0x000000012b2b7824 */ /* 0x000fc600008e0603 */
        /* <DEDUP_REMOVED lines=30> */
[----:B------:R-:W-:Y:S04]  /*5d050*/  STL [R1+0x17b8], R39 ;  /* 0x0017b82701007387 */ /* 0x000fe80000100800 */
[----:B------:R-:W-:Y:S04]  /*5d060*/  STL [R1+0x178c], R44 ;  /* 0x00178c2c01007387 */ /* 0x000fe80000100800 */
[----:B------:R-:W-:Y:S04]  /*5d070*/  STL [R1+0x17b0], R45 ;  /* 0x0017b02d01007387 */ /* 0x000fe80000100800 */
[----:B------:R-:W-:Y:S04]  /*5d080*/  STL [R1+0x1784], R46 ;  /* 0x0017842e01007387 */ /* 0x000fe80000100800 */
[----:B------:R0:W-:Y:S02]  /*5d090*/  STL [R1+0x17a0], R16 ;  /* 0x0017a01001007387 */ /* 0x0001e40000100800 */
[----:B0-----:R-:W0:Y:S01]  /*5d0a0*/  LDC R16, c[0x0][0x3ac] ;  /* 0x0000eb00ff107b82 */ /* 0x001e220000000800 */
[----:B------:R-:W-:Y:S01]  /*5d0b0*/  IMAD.X R47, R47, 0x1, R3, P3 ;  /* 0x000000012f2f7824 */ /* 0x000fe200018e0603 */
[----:B------:R-:W-:-:S02]  /*5d0c0*/  IADD3 R25, P3, PT, R25, R12, RZ ;  /* 0x0000000c19197210 */ /* 0x000fc40007f7e0ff */
[-C--:B------:R-:W-:Y:S01]  /*5d0d0*/  IADD3 R24, P4, PT, R24, R12.reuse, RZ ;  /* 0x0000000c18187210 */ /* 0x080fe20007f9e0ff */
[----:B------:R-:W-:Y:S01]  /*5d0e0*/  IMAD.X R21, R21, 0x1, R3, P5 ;  /* 0x0000000115157824 */ /* 0x000fe200028e0603 */
[----:B------:R-:W-:Y:S01]  /*5d0f0*/  IADD3 R17, P5, PT, R17, R12, RZ ;  /* 0x0000000c11117210 */ /* 0x000fe20007fbe0ff */
[----:B------:R-:W-:Y:S04]  /*5d100*/  STL [R1+0x17a8], R47 ;  /* 0x0017a82f01007387 */ /* 0x000fe80000100800 */
[----:B------:R-:W-:Y:S04]  /*5d110*/  STL [R1+0x177c], R25 ;  /* 0x00177c1901007387 */ /* 0x000fe80000100800 */
[----:B------:R-:W-:Y:S04]  /*5d120*/  STL [R1+0x1774], R24 ;  /* 0x0017741801007387 */ /* 0x000fe80000100800 */
[----:B------:R-:W-:Y:S04]  /*5d130*/  STL [R1+0x1798], R21 ;  /* 0x0017981501007387 */ /* 0x000fe80000100800 */
[----:B------:R-:W-:Y:S01]  /*5d140*/  STL [R1+0x176c], R17 ;  /* 0x00176c1101007387 */ /* 0x000fe20000100800 */
[----:B0-----:R-:W-:-:S04]  /*5d150*/  IMAD.SHL.U32 R26, R16, 0x80, RZ ;  /* 0x00000080101a7824 */ /* 0x001fc800078e00ff */
[----:B------:R-:W-:Y:S02]  /*5d160*/  IMAD.SHL.U32 R26, R26, 0x2, RZ ;  /* 0x000000021a1a7824 */ /* 0x000fe400078e00ff */
[--C-:B--2---:R-:W-:Y:S01]  /*5d170*/  IMAD.X R13, R13, 0x1, R3.reuse, P6 ;  /* 0x000000010d0d7824 */ /* 0x104fe200030e0603 */
[----:B------:R-:W-:Y:S01]  /*5d180*/  IADD3 R9, P6, PT, R9, R12, RZ ;  /* 0x0000000c09097210 */ /* 0x000fe20007fde0ff */
[----:B------:R-:W-:-:S03]  /*5d190*/  IMAD.X R8, R8, 0x1, R3, P1 ;  /* 0x0000000108087824 */ /* 0x000fc600008e0603 */
[----:B------:R-:W-:Y:S04]  /*5d1a0*/  STL [R1+0x1790], R13 ;  /* 0x0017900d01007387 */ /* 0x000fe80000100800 */
[----:B------:R-:W-:Y:S04]  /*5d1b0*/  STL [R1+0x1764], R9 ;  /* 0x0017640901007387 */ /* 0x000fe80000100800 */
[----:B------:R-:W-:Y:S01]  /*5d1c0*/  STL [R1+0x1788], R8 ;  /* 0x0017880801007387 */ /* 0x000fe20000100800 */
[-C--:B---3--:R-:W-:Y:S01]  /*5d1d0*/  IADD3 R60, P1, PT, R60, R26.reuse, RZ ;  /* 0x0000001a3c3c7210 */ /* 0x088fe20007f3e0ff */
[----:B------:R-:W-:Y:S01]  /*5d1e0*/  IMAD.X R0, R0, 0x1, R3, P2 ;  /* 0x0000000100007824 */ /* 0x000fe200010e0603 */
[----:B------:R-:W-:-:S05]  /*5d1f0*/  IADD3 R2, P2, PT, R2, R26, RZ ;  /* 0x0000001a02027210 */ /* 0x000fca0007f5e0ff */
[----:B------:R0:W-:Y:S04]  /*5d200*/  STL [R1+0x1754], R2 ;  /* 0x0017540201007387 */ /* 0x0001e80000100800 */
[----:B------:R-:W-:Y:S04]  /*5d210*/  STL [R1+0x175c], R60 ;  /* 0x00175c3c01007387 */ /* 0x000fe80000100800 */
[----:B0-----:R-:W2:Y:S04]  /*5d220*/  LDL.LU R2, [R1+0x214c] ;  /* 0x00214c0001027983 */ /* 0x001ea80000300800 */
[----:B------:R0:W-:Y:S04]  /*5d230*/  STL [R1+0x1780], R0 ;  /* 0x0017800001007387 */ /* 0x0001e80000100800 */
[----:B------:R-:W3:Y:S04]  /*5d240*/  LDL.LU R34, [R1+0x174c] ;  /* 0x00174c0001227983 */ /* 0x000ee80000300800 */
[----:B------:R-:W4:Y:S04]  /*5d250*/  LDL.LU R35, [R1+0x1770] ;  /* 0x0017700001237983 */ /* 0x000f280000300800 */
        /* <DEDUP_REMOVED lines=25> */
[----:B0-----:R-:W4:Y:S01]  /*5d3f0*/  LDL.LU R0, [R1+0x1708] ;  /* 0x0017080001007983 */ /* 0x001f220000300800 */
[----:B--2---:R-:W-:-:S05]  /*5d400*/  IMAD.X R2, R2, 0x1, R3, P3 ;  /* 0x0000000102027824 */ /* 0x004fca00018e0603 */
[----:B------:R0:W-:Y:S04]  /*5d410*/  STL [R1+0x1778], R2 ;  /* 0x0017780201007387 */ /* 0x0001e80000100800 */
[----:B0-----:R-:W2:Y:S04]  /*5d420*/  LDL.LU R2, [R1+0x2148] ;  /* 0x0021480001027983 */ /* 0x001ea80000300800 */
[----:B------:R-:W2:Y:S04]  /*5d430*/  LDL.LU R8, [R1+0x16dc] ;  /* 0x0016dc0001087983 */ /* 0x000ea80000300800 */
[----:B------:R-:W2:Y:S01]  /*5d440*/  LDL.LU R60, [R1+0x1700] ;  /* 0x00170000013c7983 */ /* 0x000ea20000300800 */
[-C--:B---3--:R-:W-:Y:S01]  /*5d450*/  IADD3 R34, P3, PT, R34, R26.reuse, RZ ;  /* 0x0000001a22227210 */ /* 0x088fe20007f7e0ff */
        /* <DEDUP_REMOVED lines=8> */
[----:B------:R-:W-:Y:S04]  /*5d4e0*/  STL [R1+0x1744], R42 ;  /* 0x0017442a01007387 */ /* 0x000fe80000100800 */
[----:B------:R-:W-:Y:S04]  /*5d4f0*/  STL [R1+0x1768], R43 ;  /* 0x0017682b01007387 */ /* 0x000fe80000100800 */
[----:B------:R-:W-:Y:S04]  /*5d500*/  STL [R1+0x173c], R27 ;  /* 0x00173c1b01007387 */ /* 0x000fe80000100800 */
[----:B------:R-:W-:Y:S04]  /*5d510*/  STL [R1+0x1760], R50 ;  /* 0x0017603201007387 */ /* 0x000fe80000100800 */
[----:B------:R-:W-:Y:S01]  /*5d520*/  STL [R1+0x1734], R51 ;  /* 0x0017343301007387 */ /* 0x000fe20000100800 */
[----:B--2---:R-:W-:Y:S01]  /*5d530*/  IMAD.X R54, R54, 0x1, R2, P1 ;  /* 0x0000000136367824 */ /* 0x004fe200008e0602 */
[----:B------:R-:W-:-:S02]  /*5d540*/  IADD3 R55, P1, PT, R55, R26, RZ ;  /* 0x0000001a37377210 */ /* 0x000fc40007f3e0ff */
[----:B------:R-:W-:Y:S02]  /*5d550*/  IADD3.X R58, PT, PT, R58, R2, RZ, P2, !PT ;  /* 0x000000023a3a7210 */ /* 0x000fe400017fe4ff */
        /* <DEDUP_REMOVED lines=36> */
[----:B------:R1:W-:Y:S04]  /*5d7a0*/  STL [R1+0x1710], R12 ;  /* 0x0017100c01007387 */ /* 0x0003e80000100800 */
[----:B0-----:R-:W2:Y:S01]  /*5d7b0*/  LDL.LU R0, [R1+0x16d4] ;  /* 0x0016d40001007983 */ /* 0x001ea20000300800 */
[----:B------:R-:W-:-:S02]  /*5d7c0*/  IADD3 R9, P4, PT, R9, R26, RZ ;  /* 0x0000001a09097210 */ /* 0x000fc40007f9e0ff */
[-C--:B------:R-:W-:Y:S01]  /*5d7d0*/  IADD3 R8, P5, PT, R8, R26.reuse, RZ ;  /* 0x0000001a08087210 */ /* 0x080fe20007fbe0ff */
[----:B------:R-:W-:Y:S02]  /*5d7e0*/  IMAD.X R60, R60, 0x1, R2, P6 ;  /* 0x000000013c3c7824 */ /* 0x000fe400030e0602 */
[----:B------:R0:W-:Y:S04]  /*5d7f0*/  STL [R1+0x16e4], R9 ;  /* 0x0016e40901007387 */ /* 0x0001e80000100800 */
[----:B------:R-:W3:Y:S04]  /*5d800*/  LDL.LU R34, [R1+0x16f8] ;  /* 0x0016f80001227983 */ /* 0x000ee80000300800 */
        /* <DEDUP_REMOVED lines=27> */
[----:B0-----:R-:W4:Y:S04]  /*5d9c0*/  LDL.LU R9, [R1+0x1690] ;  /* 0x0016900001097983 */ /* 0x001f280000300800 */
[----:B------:R-:W4:Y:S04]  /*5d9d0*/  LDL.LU R60, [R1+0x1664] ;  /* 0x00166400013c7983 */ /* 0x000f280000300800 */
[----:B------:R-:W4:Y:S01]  /*5d9e0*/  LDL.LU R8, [R1+0x1688] ;  /* 0x0016880001087983 */ /* 0x000f220000300800 */
[----:B--2---:R-:W-:-:S05]  /*5d9f0*/  IADD3 R0, P6, PT, R0, R26, RZ ;  /* 0x0000001a00007210 */ /* 0x004fca0007fde0ff */
[----:B------:R0:W-:Y:S04]  /*5da00*/  STL [R1+0x16d4], R0 ;  /* 0x0016d40001007387 */ /* 0x0001e80000100800 */
[----:B0-----:R-:W2:Y:S01]  /*5da10*/  LDL.LU R0, [R1+0x165c] ;  /* 0x00165c0001007983 */ /* 0x001ea20000300800 */
[--C-:B---3--:R-:W-:Y:S01]  /*5da20*/  IMAD.X R34, R34, 0x1, R2.reuse, P1 ;  /* 0x0000000122227824 */ /* 0x108fe200008e0602 */
[-C--:B----4-:R-:W-:Y:S01]  /*5da30*/  IADD3 R35, P1, PT, R35, R26.reuse, RZ ;  /* 0x0000001a23237210 */ /* 0x090fe20007f3e0ff */
        /* <DEDUP_REMOVED lines=52> */
[----:B------:R1:W-:Y:S01]  /*5dd80*/  STL [R1+0x166c], R12 ;  /* 0x00166c0c01007387 */ /* 0x0003e20000100800 */
[----:B------:R-:W-:-:S03]  /*5dd90*/  IMAD.X R8, R8, 0x1, R2, P3 ;  /* 0x0000000108087824 */ /* 0x000fc600018e0602 */
[----:B0-----:R-:W3:Y:S04]  /*5dda0*/  LDL.LU R60, [R1+0x1680] ;  /* 0x00168000013c7983 */ /* 0x001ee80000300800 */
[----:B------:R0:W-:Y:S04]  /*5ddb0*/  STL [R1+0x1690], R9 ;  /* 0x0016900901007387 */ /* 0x0001e80000100800 */
[----:B------:R-:W4:Y:S04]  /*5ddc0*/  LDL.LU R34, [R1+0x1654] ;  /* 0x0016540001227983 */ /* 0x000f280000300800 */
[----:B------:R-:W4:Y:S04]  /*5ddd0*/  LDL.LU R35, [R1+0x1678] ;  /* 0x0016780001237983 */ /* 0x000f280000300800 */
[----:B------:R-:W-:Y:S04]  /*5dde0*/  STL [R1+0x1688], R8 ;  /* 0x0016880801007387 */ /* 0x000fe80000100800 */
[----:B------:R-:W4:Y:S01]  /*5ddf0*/  LDL.LU R42, [R1+0x164c] ;  /* 0x00164c00012a7983 */ /* 0x000f220000300800 */
[----:B--2---:R-:W-:-:S05]  /*5de00*/  IADD3 R0, P3, PT, R0, R26, RZ ;  /* 0x0000001a00007210 */ /* 0x004fca0007f7e0ff */
        /* <DEDUP_REMOVED lines=25> */
[----:B--2---:R-:W2:Y:S04]  /*5dfa0*/  LDL.LU R0, [R1+0x1610] ;  /* 0x0016100001007983 */ /* 0x004ea80000300800 */
[----:B------:R-:W2:Y:S01]  /*5dfb0*/  LDL.LU R8, [R1+0x15e4] ;  /* 0x0015e40001087983 */ /* 0x000ea20000300800 */
[--C-:B---3--:R-:W-:Y:S01]  /*5dfc0*/  IMAD.X R60, R60, 0x1, R2.reuse, P4 ;  /* 0x000000013c3c7824 */ /* 0x108fe200020e0602 */
[----:B----4-:R-:W-:Y:S01]  /*5dfd0*/  IADD3 R34, P4, PT, R34, R26, RZ ;  /* 0x0000001a22227210 */ /* 0x010fe20007f9e0ff */
[----:B------:R-:W-:-:S03]  /*5dfe0*/  IMAD.X R35, R35, 0x1, R2, P5 ;  /* 0x0000000123237824 */ /* 0x000fc600028e0602 */
[----:B------:R0:W-:Y:S01]  /*5dff0*/  STL [R1+0x1680], R60 ;  /* 0x0016803c01007387 */ /* 0x0001e20000100800 */
[----:B------:R-:W-:-:S03]  /*5e000*/  IADD3 R42, P5, PT, R42, R26, RZ ;  /* 0x0000001a2a2a7210 */ /* 0x000fc60007fbe0ff */
[----:B0-----:R-:W3:Y:S04]  /*5e010*/  LDL.LU R60, [R1+0x1608] ;  /* 0x00160800013c7983 */ /* 0x001ee80000300800 */
[----:B------:R-:W-:Y:S04]  /*5e020*/  STL [R1+0x1654], R34 ;  /* 0x0016542201007387 */ /* 0x000fe80000100800 */
[----:B------:R-:W-:Y:S04]  /*5e030*/  STL [R1+0x1678], R35 ;  /* 0x0016782301007387 */ /* 0x000fe80000100800 */
[----:B------:R-:W-:Y:S01]  /*5e040*/  STL [R1+0x164c], R42 ;  /* 0x00164c2a01007387 */ /* 0x000fe20000100800 */
[--C-:B------:R-:W-:Y:S01]  /*5e050*/  IMAD.X R43, R43, 0x1, R2.reuse, P6 ;  /* 0x000000012b2b7824 */ /* 0x100fe200030e0602 */
[-C--:B------:R-:W-:Y:S01]  /*5e060*/  IADD3 R27, P6, PT, R27, R26.reuse, RZ ;  /* 0x0000001a1b1b7210 */ /* 0x080fe20007fde0ff */
[----:B------:R-:W-:Y:S01]  /*5e070*/  IMAD.X R50, R50, 0x1, R2, P1 ;  /* 0x0000000132327824 */ /* 0x000fe200008e0602 */
[----:B------:R-:W-:-:S02]  /*5e080*/  IADD3 R51, P1, PT, R51, R26, RZ ;  /* 0x0000001a33337210 */ /* 0x000fc40007f3e0ff */
[----:B------:R-:W-:Y:S01]  /*5e090*/  IADD3.X R54, PT, PT, R54, R2, RZ, P2, !PT ;  /* 0x0000000236367210 */ /* 0x000fe200017fe4ff */
        /* <DEDUP_REMOVED lines=35> */
[----:B--2---:R-:W-:-:S03]  /*5e2d0*/  IMAD.X R0, R0, 0x1, R2, P6 ;  /* 0x0000000100007824 */ /* 0x004fc600030e0602 */
        /* <DEDUP_REMOVED lines=9> */
[----:B------:R-:W-:-:S03]  /*5e370*/  IADD3 R8, P6, PT, R8, R26, RZ ;  /* 0x0000001a08087210 */ /* 0x000fc60007fde0ff */
[----:B------:R0:W-:Y:S04]  /*5e380*/  STL [R1+0x15ec], R9 ;  /* 0x0015ec0901007387 */ /* 0x0001e80000100800 */
[----:B------:R-:W4:Y:S04]  /*5e390*/  LDL.LU R34, [R1+0x1600] ;  /* 0x0016000001227983 */ /* 0x000f280000300800 */
[----:B------:R-:W4:Y:S04]  /*5e3a0*/  LDL.LU R35, [R1+0x15d4] ;  /* 0x0015d40001237983 */ /* 0x000f280000300800 */
[----:B------:R-:W-:Y:S04]  /*5e3b0*/  STL [R1+0x15e4], R8 ;  /* 0x0015e40801007387 */ /* 0x000fe80000100800 */
[----:B------:R-:W4:Y:S01]  /*5e3c0*/  LDL.LU R42, [R1+0x15f8] ;  /* 0x0015f800012a7983 */ /* 0x000f220000300800 */
[----:B---3--:R-:W-:-:S05]  /*5e3d0*/  IMAD.X R60, R60, 0x1, R2, P1 ;  /* 0x000000013c3c7824 */ /* 0x008fca00008e0602 */
        /* <DEDUP_REMOVED lines=25> */
[----:B---3--:R-:W3:Y:S04]  /*5e570*/  LDL.LU R60, [R1+0x156c] ;  /* 0x00156c00013c7983 */ /* 0x008ee80000300800 */
[----:B------:R-:W3:Y:S01]  /*5e580*/  LDL.LU R8, [R1+0x1590] ;  /* 0x0015900001087983 */ /* 0x000ee20000300800 */
[----:B--2---:R-:W-:-:S05]  /*5e590*/  IADD3 R0, P1, PT, R0, R26, RZ ;  /* 0x0000001a00007210 */ /* 0x004fca0007f3e0ff */
[----:B------:R0:W-:Y:S04]  /*5e5a0*/  STL [R1+0x15dc], R0 ;  /* 0x0015dc0001007387 */ /* 0x0001e80000100800 */
[----:B0-----:R-:W2:Y:S01]  /*5e5b0*/  LDL.LU R0, [R1+0x1564] ;  /* 0x0015640001007983 */ /* 0x001ea20000300800 */
[--C-:B----4-:R-:W-:Y:S01]  /*5e5c0*/  IMAD.X R34, R34, 0x1, R2.reuse, P2 ;  /* 0x0000000122227824 */ /* 0x110fe200010e0602 */
[----:B------:R-:W-:Y:S01]  /*5e5d0*/  IADD3 R35, P2, PT, R35, R26, RZ ;  /* 0x0000001a23237210 */ /* 0x000fe20007f5e0ff */
[----:B------:R-:W-:-:S03]  /*5e5e0*/  IMAD.X R42, R42, 0x1, R2, P3 ;  /* 0x000000012a2a7824 */ /* 0x000fc600018e0602 */
[----:B------:R-:W-:Y:S01]  /*5e5f0*/  STL [R1+0x1600], R34 ;  /* 0x0016002201007387 */ /* 0x000fe20000100800 */
[-C--:B------:R-:W-:Y:S01]  /*5e600*/  IADD3 R43, P3, PT, R43, R26.reuse, RZ ;  /* 0x0000001a2b2b7210 */ /* 0x080fe20007f7e0ff */
[----:B------:R-:W-:Y:S01]  /*5e610*/  IMAD.X R27, R27, 0x1, R2, P4 ;  /* 0x000000011b1b7824 */ /* 0x000fe200020e0602 */
[----:B------:R-:W-:Y:S01]  /*5e620*/  IADD3 R50, P4, PT, R50, R26, RZ ;  /* 0x0000001a32327210 */ /* 0x000fe20007f9e0ff */
        /* <DEDUP_REMOVED lines=40> */
[----:B---3--:R-:W-:-:S03]  /*5e8b0*/  IADD3 R60, P3, PT, R60, R26, RZ ;  /* 0x0000001a3c3c7210 */ /* 0x008fc60007f7e0ff */
        /* <DEDUP_REMOVED lines=51> */
[----:B------:R-:W-:Y:S01]  /*5ebf0*/  IMAD.X R43, R43, 0x1, R2, P1 ;  /* 0x000000012b2b7824 */ /* 0x000fe200008e0602 */
        /* <DEDUP_REMOVED lines=89> */
[----:B------:R-:W-:Y:S04]  /*5f190*/  STL [R1+0x1508], R34 ;  /* 0x0015082201007387 */ /* 0x000fe80000100800 */
[----:B------:R-:W-:Y:S01]  /*5f1a0*/  STL [R1+0x14dc], R35 ;  /* 0x0014dc2301007387 */ /* 0x000fe20000100800 */
[----:B------:R-:W-:Y:S02]  /*5f1b0*/  IADD3 R43, P4, PT, R43, R26, RZ ;  /* 0x0000001a2b2b7210 */ /* 0x000fe40007f9e0ff */
        /* <DEDUP_REMOVED lines=93> */
[----:B------:R-:W-:-:S02]  /*5f790*/  IADD3.X R43, PT, PT, R43, R2, RZ, P2, !PT ;  /* 0x000000022b2b7210 */ /* 0x000fc400017fe4ff */
        /* <DEDUP_REMOVED lines=87> */
[----:B------:R-:W-:Y:S02]  /*5fd10*/  IADD3 R35, P4, PT, R35, R26, RZ ;  /* 0x0000001a23237210 */ /* 0x000fe40007f9e0ff */
[----:B------:R-:W-:Y:S02]  /*5fd20*/  IADD3.X R42, PT, PT, R42, R2, RZ, P5, !PT ;  /* 0x000000022a2a7210 */ /* 0x000fe40002ffe4ff */
        /* <DEDUP_REMOVED lines=87> */
[----:B---3--:R-:W-:Y:S01]  /*602a0*/  IMAD.X R60, R60, 0x1, R2, P1 ;  /* 0x000000013c3c7824 */ /* 0x008fe200008e0602 */
[----:B----4-:R-:W-:-:S02]  /*602b0*/  IADD3 R34, P1, PT, R34, R26, RZ ;  /* 0x0000001a22227210 */ /* 0x010fc40007f3e0ff */
[----:B------:R-:W-:Y:S02]  /*602c0*/  IADD3.X R35, PT, PT, R35, R2, RZ, P2, !PT ;  /* 0x0000000223237210 */ /* 0x000fe400017fe4ff */
        /* <DEDUP_REMOVED lines=93> */
[----:B----4-:R-:W-:Y:S02]  /*608a0*/  IADD3.X R34, PT, PT, R34, R2, RZ, P5, !PT ;  /* 0x0000000222227210 */ /* 0x010fe40002ffe4ff */
[-C--:B------:R-:W-:Y:S01]  /*608b0*/  IADD3 R35, P5, PT, R35, R26.reuse, RZ ;  /* 0x0000001a23237210 */ /* 0x080fe20007fbe0ff */
[--C-:B------:R-:W-:Y:S02]  /*608c0*/  IMAD.X R42, R42, 0x1, R2.reuse, P6 ;  /* 0x000000012a2a7824 */ /* 0x100fe400030e0602 */
        /* <DEDUP_REMOVED lines=87> */
[----:B---3--:R-:W-:-:S02]  /*60e40*/  IADD3.X R60, PT, PT, R60, R2, RZ, P2, !PT ;  /* 0x000000023c3c7210 */ /* 0x008fc400017fe4ff */
[-C--:B----4-:R-:W-:Y:S01]  /*60e50*/  IADD3 R34, P2, PT, R34, R26.reuse, RZ ;  /* 0x0000001a22227210 */ /* 0x090fe20007f5e0ff */
[----:B------:R-:W-:Y:S02]  /*60e60*/  IMAD.X R35, R35, 0x1, R2, P3 ;  /* 0x0000000123237824 */ /* 0x000fe400018e0602 */
        /* <DEDUP_REMOVED lines=62> */
[----:B---3--:R-:W-:-:S05]  /*61250*/  IADD3.X R60, PT, PT, R60, R2, RZ, P5, !PT ;  /* 0x000000023c3c7210 */ /* 0x008fca0002ffe4ff */
        /* <DEDUP_REMOVED lines=85> */
[----:B------:R-:W-:-:S03]  /*617b0*/  IADD3.X R8, PT, PT, R8, R2, RZ, P2, !PT ;  /* 0x0000000208087210 */ /* 0x000fc600017fe4ff */
        /* <DEDUP_REMOVED lines=83> */
[----:B--2---:R-:W-:-:S03]  /*61cf0*/  IADD3.X R0, PT, PT, R0, R2, RZ, P5, !PT ;  /* 0x0000000200007210 */ /* 0x004fc60002ffe4ff */
        /* <DEDUP_REMOVED lines=187> */
[----:B------:R-:W-:-:S03]  /*628b0*/  IADD3.X R12, PT, PT, R12, R2, RZ, P5, !PT ;  /* 0x000000020c0c7210 */ /* 0x000fc60002ffe4ff */
        /* <DEDUP_REMOVED lines=1499> */
[----:B------:R0:W-:Y:S04]  /*68670*/  STL [R1+0x201c], R8 ;  /* 0x00201c0801007387 */ /* 0x0001e80000100800 */
        /* <DEDUP_REMOVED lines=28> */
[----:B---3--:R-:W3:Y:S01]  /*68840*/  LDL.LU R60, [R1+0x2060] ;  /* 0x00206000013c7983 */ /* 0x008ee20000300800 */
        /* <DEDUP_REMOVED lines=44> */
[----:B------:R0:W-:Y:S01]  /*68b10*/  STL [R1+0x2038], R47 ;  /* 0x0020382f01007387 */ /* 0x0001e20000100800 */
[----:B------:R-:W-:-:S03]  /*68b20*/  IADD3 R16, P3, PT, R16, R26, RZ ;  /* 0x0000001a10107210 */ /* 0x000fc60007f7e0ff */
[----:B------:R-:W-:Y:S01]  /*68b30*/  STL [R1+0x2074], R25 ;  /* 0x0020741901007387 */ /* 0x000fe20000100800 */
[----:B------:R-:W-:-:S03]  /*68b40*/  IMAD.X R13, R13, 0x1, R2, P4 ;  /* 0x000000010d0d7824 */ /* 0x000fc600020e0602 */
[----:B------:R-:W-:Y:S04]  /*68b50*/  STL [R1+0x2040], R24 ;  /* 0x0020401801007387 */ /* 0x000fe80000100800 */
[----:B------:R1:W-:Y:S01]  /*68b60*/  STL [R1+0x207c], R21 ;  /* 0x00207c1501007387 */ /* 0x0003e20000100800 */
[----:B------:R-:W-:-:S03]  /*68b70*/  IADD3 R12, P4, PT, R12, R26, RZ ;  /* 0x0000001a0c0c7210 */ /* 0x000fc60007f9e0ff */
[----:B------:R-:W-:Y:S01]  /*68b80*/  STL [R1+0x2048], R17 ;  /* 0x0020481101007387 */ /* 0x000fe20000100800 */
[----:B------:R-:W-:-:S03]  /*68b90*/  IMAD.X R9, R9, 0x1, R2, P5 ;  /* 0x0000000109097824 */ /* 0x000fc600028e0602 */
[----:B------:R-:W-:Y:S01]  /*68ba0*/  STL [R1+0x2084], R16 ;  /* 0x0020841001007387 */ /* 0x000fe20000100800 */
[----:B------:R-:W-:-:S03]  /*68bb0*/  IADD3 R8, P5, PT, R8, R26, RZ ;  /* 0x0000001a08087210 */ /* 0x000fc60007fbe0ff */
[----:B------:R-:W-:Y:S04]  /*68bc0*/  STL [R1+0x2050], R13 ;  /* 0x0020500d01007387 */ /* 0x000fe80000100800 */
[----:B0-----:R-:W4:Y:S04]  /*68bd0*/  LDL.LU R47, [R1+0x2068] ;  /* 0x00206800012f7983 */ /* 0x001f280000300800 */
[----:B------:R0:W-:Y:S01]  /*68be0*/  STL [R1+0x208c], R12 ;  /* 0x00208c0c01007387 */ /* 0x0001e20000100800 */
[----:B---3--:R-:W-:-:S03]  /*68bf0*/  IMAD.X R60, R60, 0x1, R2, P6 ;  /* 0x000000013c3c7824 */ /* 0x008fc600030e0602 */
[----:B------:R-:W-:Y:S04]  /*68c00*/  STL [R1+0x2058], R9 ;  /* 0x0020580901007387 */ /* 0x000fe80000100800 */
[----:B------:R3:W-:Y:S04]  /*68c10*/  STL [R1+0x2094], R8 ;  /* 0x0020940801007387 */ /* 0x0007e80000100800 */
[----:B-1----:R-:W4:Y:S04]  /*68c20*/  LDL.LU R21, [R1+0x20a4] ;  /* 0x0020a40001157983 */ /* 0x002f280000300800 */
[----:B------:R-:W4:Y:S04]  /*68c30*/  LDL.LU R24, [R1+0x2070] ;  /* 0x0020700001187983 */ /* 0x000f280000300800 */
[----:B------:R1:W-:Y:S04]  /*68c40*/  STL [R1+0x2060], R60 ;  /* 0x0020603c01007387 */ /* 0x0003e80000100800 */
[----:B------:R-:W4:Y:S01]  /*68c50*/  LDL.LU R25, [R1+0x20ac] ;  /* 0x0020ac0001197983 */ /* 0x000f220000300800 */
[----:B--2---:R-:W-:-:S05]  /*68c60*/  IADD3 R0, P6, PT, R0, R26, RZ ;  /* 0x0000001a00007210 */ /* 0x004fca0007fde0ff */
[----:B------:R2:W-:Y:S04]  /*68c70*/  STL [R1+0x209c], R0 ;  /* 0x00209c0001007387 */ /* 0x0005e80000100800 */
[----:B0-----:R-:W4:Y:S04]  /*68c80*/  LDL.LU R12, [R1+0x2078] ;  /* 0x00207800010c7983 */ /* 0x001f280000300800 */
[----:B------:R-:W4:Y:S04]  /*68c90*/  LDL.LU R13, [R1+0x20b4] ;  /* 0x0020b400010d7983 */ /* 0x000f280000300800 */
[----:B------:R-:W4:Y:S04]  /*68ca0*/  LDL.LU R16, [R1+0x2080] ;  /* 0x0020800001107983 */ /* 0x000f280000300800 */
[----:B------:R-:W4:Y:S04]  /*68cb0*/  LDL.LU R17, [R1+0x20bc] ;  /* 0x0020bc0001117983 */ /* 0x000f280000300800 */
[----:B---3--:R-:W3:Y:S04]  /*68cc0*/  LDL.LU R8, [R1+0x2088] ;  /* 0x0020880001087983 */ /* 0x008ee80000300800 */
[----:B------:R-:W3:Y:S04]  /*68cd0*/  LDL.LU R9, [R1+0x20c4] ;  /* 0x0020c40001097983 */ /* 0x000ee80000300800 */
[----:B-1----:R-:W3:Y:S04]  /*68ce0*/  LDL.LU R60, [R1+0x2090] ;  /* 0x00209000013c7983 */ /* 0x002ee80000300800 */
        /* <DEDUP_REMOVED lines=19> */
[--C-:B----4-:R-:W-:Y:S01]  /*68e20*/  IMAD.X R47, R47, 0x1, R2.reuse, P1 ;  /* 0x000000012f2f7824 */ /* 0x110fe200008e0602 */
[----:B------:R-:W-:Y:S01]  /*68e30*/  IADD3 R21, P1, PT, R21, R26, RZ ;  /* 0x0000001a15157210 */ /* 0x000fe20007f3e0ff */
[----:B------:R-:W-:-:S03]  /*68e40*/  IMAD.X R24, R24, 0x1, R2, P2 ;  /* 0x0000000118187824 */ /* 0x000fc600010e0602 */
[----:B------:R0:W-:Y:S01]  /*68e50*/  STL [R1+0x2068], R47 ;  /* 0x0020682f01007387 */ /* 0x0001e20000100800 */
[----:B------:R-:W-:-:S03]  /*68e60*/  IADD3 R25, P2, PT, R25, R26, RZ ;  /* 0x0000001a19197210 */ /* 0x000fc60007f5e0ff */
[----:B0-----:R-:W4:Y:S04]  /*68e70*/  LDL.LU R47, [R1+0x20f0] ;  /* 0x0020f000012f7983 */ /* 0x001f280000300800 */
[----:B------:R0:W-:Y:S04]  /*68e80*/  STL [R1+0x20a4], R21 ;  /* 0x0020a41501007387 */ /* 0x0001e80000100800 */
[----:B0-----:R0:W5:Y:S04]  /*68e90*/  LDL.LU R21, [R1+0x2144] ;  /* 0x0021440001157983 */ /* 0x0011680000300800 */
[----:B------:R1:W-:Y:S04]  /*68ea0*/  STL [R1+0x2070], R24 ;  /* 0x0020701801007387 */ /* 0x0003e80000100800 */
[----:B-1----:R0:W5:Y:S04]  /*68eb0*/  LDL.LU R24, [R1+0x2140] ;  /* 0x0021400001187983 */ /* 0x0021680000300800 */
[----:B------:R1:W-:Y:S04]  /*68ec0*/  STL [R1+0x20ac], R25 ;  /* 0x0020ac1901007387 */ /* 0x0003e80000100800 */
[----:B-1----:R0:W5:Y:S01]  /*68ed0*/  LDL.LU R25, [R1+0x213c] ;  /* 0x00213c0001197983 */ /* 0x0021620000300800 */
[--C-:B------:R-:W-:Y:S01]  /*68ee0*/  IMAD.X R12, R12, 0x1, R2.reuse, P3 ;  /* 0x000000010c0c7824 */ /* 0x100fe200018e0602 */
[-C--:B------:R-:W-:Y:S01]  /*68ef0*/  IADD3 R13, P3, PT, R13, R26.reuse, RZ ;  /* 0x0000001a0d0d7210 */ /* 0x080fe20007f7e0ff */
[----:B------:R-:W-:Y:S01]  /*68f00*/  IMAD.X R16, R16, 0x1, R2, P4 ;  /* 0x0000000110107824 */ /* 0x000fe200020e0602 */
[----:B------:R-:W-:-:S02]  /*68f10*/  IADD3 R17, P4, PT, R17, R26, RZ ;  /* 0x0000001a11117210 */ /* 0x000fc40007f9e0ff */
[----:B------:R1:W-:Y:S01]  /*68f20*/  STL [R1+0x2078], R12 ;  /* 0x0020780c01007387 */ /* 0x0003e20000100800 */
[----:B---3--:R-:W-:Y:S02]  /*68f30*/  IADD3.X R8, PT, PT, R8, R2, RZ, P5, !PT ;  /* 0x0000000208087210 */ /* 0x008fe40002ffe4ff */
[-C--:B------:R-:W-:Y:S01]  /*68f40*/  IADD3 R9, P5, PT, R9, R26.reuse, RZ ;  /* 0x0000001a09097210 */ /* 0x080fe20007fbe0ff */
[----:B------:R-:W-:Y:S01]  /*68f50*/  IMAD.X R60, R60, 0x1, R2, P6 ;  /* 0x000000013c3c7824 */ /* 0x000fe200030e0602 */
[----:B-1----:R0:W5:Y:S04]  /*68f60*/  LDL.LU R12, [R1+0x2138] ;  /* 0x00213800010c7983 */ /* 0x0021680000300800 */
[----:B------:R1:W-:Y:S01]  /*68f70*/  STL [R1+0x20b4], R13 ;  /* 0x0020b40d01007387 */ /* 0x0003e20000100800 */
[----:B--2---:R-:W-:-:S03]  /*68f80*/  IADD3 R0, P6, PT, R0, R26, RZ ;  /* 0x0000001a00007210 */ /* 0x004fc60007fde0ff */
[----:B-1----:R0:W5:Y:S04]  /*68f90*/  LDL.LU R13, [R1+0x2134] ;  /* 0x00213400010d7983 */ /* 0x0021680000300800 */
[----:B------:R1:W-:Y:S04]  /*68fa0*/  STL [R1+0x2080], R16 ;  /* 0x0020801001007387 */ /* 0x0003e80000100800 */
        /* <DEDUP_REMOVED lines=10> */
[----:B-1----:R-:W2:Y:S01]  /*69050*/  LDL.LU R0, [R1+0x211c] ;  /* 0x00211c0001007983 */ /* 0x002ea20000300800 */
        /* <DEDUP_REMOVED lines=29> */
[----:B------:R-:W-:Y:S01]  /*69230*/  STL [R1+0x20d0], R39 ;  /* 0x0020d02701007387 */ /* 0x000fe20000100800 */
[----:B------:R-:W-:Y:S01]  /*69240*/  IADD3 R44, P2, PT, R44, R26, RZ ;  /* 0x0000001a2c2c7210 */ /* 0x000fe20007f5e0ff */
[----:B------:R-:W-:-:S02]  /*69250*/  IMAD.X R45, R45, 0x1, R2, P3 ;  /* 0x000000012d2d7824 */ /* 0x000fc400018e0602 */
[--C-:B----4-:R-:W-:Y:S02]  /*69260*/  IMAD.X R47, R47, 0x1, R2.reuse, P6 ;  /* 0x000000012f2f7824 */ /* 0x110fe400030e0602 */
[--C-:B------:R-:W-:Y:S02]  /*69270*/  IMAD.X R46, R46, 0x1, R2.reuse, P5 ;  /* 0x000000012e2e7824 */ /* 0x100fe400028e0602 */
[----:B--2---:R-:W-:-:S05]  /*69280*/  IMAD.X R0, R0, 0x1, R2, P4 ;  /* 0x0000000100007824 */ /* 0x004fca00020e0602 */
[----:B------:R1:W-:Y:S02]  /*69290*/  STL [R1+0x20e0], R0 ;  /* 0x0020e00001007387 */ /* 0x0003e40000100800 */
[----:B-1----:R-:W1:Y:S02]  /*692a0*/  S2R R0, SR_TID.X ;  /* 0x0000000000007919 */ /* 0x002e640000002100 */
[----:B------:R-:W-:Y:S04]  /*692b0*/  STL [R1+0x2108], R44 ;  /* 0x0021082c01007387 */ /* 0x000fe80000100800 */
[----:B------:R-:W-:Y:S04]  /*692c0*/  STL [R1+0x20d8], R45 ;  /* 0x0020d82d01007387 */ /* 0x000fe80000100800 */
[----:B------:R-:W-:Y:S04]  /*692d0*/  STL [R1+0x20f0], R47 ;  /* 0x0020f02f01007387 */ /* 0x000fe80000100800 */
[----:B------:R2:W-:Y:S01]  /*692e0*/  STL [R1+0x20e8], R46 ;  /* 0x0020e82e01007387 */ /* 0x0005e20000100800 */
[----:B-1----:R-:W-:-:S05]  /*692f0*/  LOP3.LUT R0, R0, 0x1f, RZ, 0xc0, !PT ;  /* 0x0000001f00007812 */ /* 0x002fca00078ec0ff */
[----:B------:R-:W-:Y:S01]  /*69300*/  IMAD.SHL.U32 R0, R0, 0x2, RZ ;  /* 0x0000000200007824 */ /* 0x000fe200078e00ff */
[----:B--2---:R-:W2:Y:S04]  /*69310*/  LDL.LU R46, [R1+0x20f8] ;  /* 0x0020f800012e7983 */ /* 0x004ea80000300800 */
[----:B------:R-:W3:Y:S01]  /*69320*/  LDL.LU R47, [R1+0x2100] ;  /* 0x00210000012f7983 */ /* 0x000ee20000300800 */
[----:B------:R-:W-:Y:S02]  /*69330*/  IMAD.MOV.U32 R26, RZ, RZ, R5 ;  /* 0x000000ffff1a7224 */ /* 0x000fe400078e0005 */
[----:B------:R-:W-:Y:S02]  /*69340*/  IMAD.MOV.U32 R5, RZ, RZ, R7 ;  /* 0x000000ffff057224 */ /* 0x000fe400078e0007 */
[----:B------:R-:W-:Y:S01]  /*69350*/  IMAD.MOV.U32 R27, RZ, RZ, R6 ;  /* 0x000000ffff1b7224 */ /* 0x000fe200078e0006 */
[----:B--2---:R-:W-:Y:S01]  /*69360*/  IADD3.X R46, PT, PT, R46, R2, RZ, P1, !PT ;  /* 0x000000022e2e7210 */ /* 0x004fe20000ffe4ff */
[----:B---3--:R-:W-:-:S04]  /*69370*/  IMAD.X R47, R47, 0x1, R2, P2 ;  /* 0x000000012f2f7824 */ /* 0x008fc800010e0602 */
[----:B------:R0:W-:Y:S04]  /*69380*/  STL [R1+0x20f8], R46 ;  /* 0x0020f82e01007387 */ /* 0x0001e80000100800 */
[----:B------:R0:W-:Y:S04]  /*69390*/  STL.64 [R1+0x600], R4 ;  /* 0x0006000401007387 */ /* 0x0001e80000100a00 */
[----:B------:R0:W-:Y:S04]  /*693a0*/  STL [R1+0x2100], R47 ;  /* 0x0021002f01007387 */ /* 0x0001e80000100800 */
[----:B------:R0:W-:Y:S01]  /*693b0*/  STL.64 [R1+0x608], R26 ;  /* 0x0006081a01007387 */ /* 0x0001e20000100a00 */
[----:B------:R-:W-:Y:S05]  /*693c0*/  @P0 BRA `(.L_x_1) ;  /* 0xfffffb4400d80947 */ /* 0x000fea000383ffff */
[----:B------:R-:W2:Y:S04]  /*693d0*/  LDL.LU R59, [R1+0x3dc] ;  /* 0x0003dc00013b7983 */ /* 0x000ea80000300800 */
[----:B------:R-:W3:Y:S04]  /*693e0*/  LDL.LU R58, [R1+0x3d4] ;  /* 0x0003d400013a7983 */ /* 0x000ee80000300800 */
        /* <DEDUP_REMOVED lines=16> */
[----:B-----5:R-:W-:Y:S04]  /*694f0*/  STL [R1+0x2210], R12 ;  /* 0x0022100c01007387 */ /* 0x020fe80000100800 */
[----:B------:R-:W-:Y:S04]  /*69500*/  STL [R1+0x220c], R9 ;  /* 0x00220c0901007387 */ /* 0x000fe80000100800 */
[----:B------:R0:W-:Y:S04]  /*69510*/  STL [R1+0x2208], R8 ;  /* 0x0022080801007387 */ /* 0x0001e80000100800 */
[----:B------:R-:W-:Y:S04]  /*69520*/  STL [R1+0x2120], R60 ;  /* 0x0021203c01007387 */ /* 0x000fe80000100800 */
[----:B------:R-:W-:Y:S01]  /*69530*/  STL [R1+0x211c], R61 ;  /* 0x00211c3d01007387 */ /* 0x000fe20000100800 */
[----:B--2---:R-:W-:-:S02]  /*69540*/  F2FP.F16.F32.PACK_AB R59, R33, R59 ;  /* 0x0000003b213b723e */ /* 0x004fc400000000ff */
[----:B---3--:R-:W-:-:S03]  /*69550*/  F2FP.F16.F32.PACK_AB R58, R32, R58 ;  /* 0x0000003a203a723e */ /* 0x008fc600000000ff */
[----:B------:R-:W-:Y:S01]  /*69560*/  STL [R1+0x2124], R59 ;  /* 0x0021243b01007387 */ /* 0x000fe20000100800 */
[----:B----4-:R-:W-:-:S03]  /*69570*/  F2FP.F16.F32.PACK_AB R57, R42, R57 ;  /* 0x000000392a39723e */ /* 0x010fc600000000ff */
[----:B------:R-:W-:Y:S01]  /*69580*/  STL [R1+0x2128], R58 ;  /* 0x0021283a01007387 */ /* 0x000fe20000100800 */
[----:B------:R-:W-:-:S03]  /*69590*/  F2FP.F16.F32.PACK_AB R56, R43, R56 ;  /* 0x000000382b38723e */ /* 0x000fc600000000ff */
        /* <DEDUP_REMOVED lines=10> */
[----:B------:R-:W2:Y:S01]  /*69640*/  LDL.LU R22, [R1+0x4bc] ;  /* 0x0004bc0001167983 */ /* 0x000ea20000300800 */
[----:B------:R-:W-:-:S03]  /*69650*/  F2FP.F16.F32.PACK_AB R50, R30, R50 ;  /* 0x000000321e32723e */ /* 0x000fc600000000ff */
[----:B------:R-:W3:Y:S01]  /*69660*/  LDL.LU R23, [R1+0x4b4] ;  /* 0x0004b40001177983 */ /* 0x000ee20000300800 */
[----:B------:R-:W-:-:S03]  /*69670*/  F2FP.F16.F32.PACK_AB R49, R38, R49 ;  /* 0x000000312631723e */ /* 0x000fc600000000ff */
[----:B------:R-:W4:Y:S01]  /*69680*/  LDL.LU R26, [R1+0x4cc] ;  /* 0x0004cc00011a7983 */ /* 0x000f220000300800 */
[----:B------:R-:W-:-:S03]  /*69690*/  F2FP.F16.F32.PACK_AB R48, R39, R48 ;  /* 0x000000302730723e */ /* 0x000fc600000000ff */
[----:B------:R-:W4:Y:S01]  /*696a0*/  LDL.LU R27, [R1+0x4c4] ;  /* 0x0004c400011b7983 */ /* 0x000f220000300800 */
[----:B------:R-:W-:-:S03]  /*696b0*/  F2FP.F16.F32.PACK_AB R47, R19, R47 ;  /* 0x0000002f132f723e */ /* 0x000fc600000000ff */
[----:B------:R-:W-:Y:S01]  /*696c0*/  STL [R1+0x2140], R52 ;  /* 0x0021403401007387 */ /* 0x000fe20000100800 */
[----:B------:R-:W-:-:S03]  /*696d0*/  F2FP.F16.F32.PACK_AB R46, R18, R46 ;  /* 0x0000002e122e723e */ /* 0x000fc600000000ff */
[----:B------:R-:W-:Y:S04]  /*696e0*/  STL [R1+0x2144], R51 ;  /* 0x0021443301007387 */ /* 0x000fe80000100800 */
[----:B------:R-:W-:Y:S04]  /*696f0*/  STL [R1+0x2148], R50 ;  /* 0x0021483201007387 */ /* 0x000fe80000100800 */
[----:B------:R-:W-:Y:S04]  /*69700*/  STL [R1+0x214c], R49 ;  /* 0x00214c3101007387 */ /* 0x000fe80000100800 */
[----:B------:R-:W-:Y:S04]  /*69710*/  STL [R1+0x2150], R48 ;  /* 0x0021503001007387 */ /* 0x000fe80000100800 */
[----:B------:R-:W-:Y:S04]  /*69720*/  STL [R1+0x2154], R47 ;  /* 0x0021542f01007387 */ /* 0x000fe80000100800 */
[----:B------:R-:W4:Y:S01]  /*69730*/  LDL.LU R39, [R1+0x4b8] ;  /* 0x0004b80001277983 */ /* 0x000f220000300800 */
[----:B------:R-:W-:-:S03]  /*69740*/  F2FP.F16.F32.PACK_AB R45, R36, R45 ;  /* 0x0000002d242d723e */ /* 0x000fc600000000ff */
[----:B------:R-:W4:Y:S01]  /*69750*/  LDL.LU R38, [R1+0x4b0] ;  /* 0x0004b00001267983 */ /* 0x000f220000300800 */
[----:B------:R-:W-:-:S03]  /*69760*/  F2FP.F16.F32.PACK_AB R44, R37, R44 ;  /* 0x0000002c252c723e */ /* 0x000fc600000000ff */
[----:B------:R-:W-:Y:S04]  /*69770*/  STL [R1+0x2158], R46 ;  /* 0x0021582e01007387 */ /* 0x000fe80000100800 */
[----:B------:R-:W-:Y:S04]  /*69780*/  STL [R1+0x215c], R45 ;  /* 0x00215c2d01007387 */ /* 0x000fe80000100800 */
        /* <DEDUP_REMOVED lines=16> */
[----:B------:R-:W-:Y:S01]  /*69890*/  STL [R1+0x2160], R44 ;  /* 0x0021602c01007387 */ /* 0x000fe20000100800 */
[----:B--2---:R-:W-:-:S02]  /*698a0*/  F2FP.F16.F32.PACK_AB R43, R15, R22 ;  /* 0x000000160f2b723e */ /* 0x004fc400000000ff */
[----:B---3--:R-:W-:-:S03]  /*698b0*/  F2FP.F16.F32.PACK_AB R42, R14, R23 ;  /* 0x000000170e2a723e */ /* 0x008fc600000000ff */
[----:B------:R-:W-:Y:S01]  /*698c0*/  STL [R1+0x2164], R43 ;  /* 0x0021642b01007387 */ /* 0x000fe20000100800 */
[----:B----4-:R-:W-:-:S03]  /*698d0*/  F2FP.F16.F32.PACK_AB R41, R26, R41 ;  /* 0x000000291a29723e */ /* 0x010fc600000000ff */
[----:B------:R-:W-:Y:S01]  /*698e0*/  STL [R1+0x2168], R42 ;  /* 0x0021682a01007387 */ /* 0x000fe20000100800 */
[----:B------:R-:W-:-:S03]  /*698f0*/  F2FP.F16.F32.PACK_AB R40, R27, R40 ;  /* 0x000000281b28723e */ /* 0x000fc600000000ff */
[----:B------:R-:W-:Y:S04]  /*69900*/  STL [R1+0x216c], R41 ;  /* 0x00216c2901007387 */ /* 0x000fe80000100800 */
[----:B------:R-:W-:Y:S01]  /*69910*/  STL [R1+0x2170], R40 ;  /* 0x0021702801007387 */ /* 0x000fe20000100800 */
[----:B------:R-:W-:Y:S02]  /*69920*/  F2FP.F16.F32.PACK_AB R39, R11, R39 ;  /* 0x000000270b27723e */ /* 0x000fe400000000ff */
[----:B------:R-:W-:-:S03]  /*69930*/  F2FP.F16.F32.PACK_AB R38, R10, R38 ;  /* 0x000000260a26723e */ /* 0x000fc600000000ff */
[----:B------:R-:W-:Y:S04]  /*69940*/  STL [R1+0x2174], R39 ;  /* 0x0021742701007387 */ /* 0x000fe80000100800 */
[----:B------:R-:W2:Y:S04]  /*69950*/  LDL.LU R4, [R1+0x508] ;  /* 0x0005080001047983 */ /* 0x000ea80000300800 */
[----:B------:R-:W3:Y:S04]  /*69960*/  LDL.LU R7, [R1+0x500] ;  /* 0x0005000001077983 */ /* 0x000ee80000300800 */
[----:B------:R-:W4:Y:S04]  /*69970*/  LDL.LU R5, [R1+0x44c] ;  /* 0x00044c0001057983 */ /* 0x000f280000300800 */
[----:B------:R-:W4:Y:S04]  /*69980*/  LDL.LU R27, [R1+0x52c] ;  /* 0x00052c00011b7983 */ /* 0x000f280000300800 */
[----:B------:R-:W4:Y:S01]  /*69990*/  LDL.LU R6, [R1+0x444] ;  /* 0x0004440001067983 */ /* 0x000f220000300800 */
[----:B------:R-:W-:-:S03]  /*699a0*/  F2FP.F16.F32.PACK_AB R37, R18, R37 ;  /* 0x000000251225723e */ /* 0x000fc600000000ff */
[----:B------:R-:W4:Y:S04]  /*699b0*/  LDL.LU R26, [R1+0x524] ;  /* 0x00052400011a7983 */ /* 0x000f280000300800 */
[----:B------:R-:W4:Y:S04]  /*699c0*/  LDL.LU R10, [R1+0x53c] ;  /* 0x00053c00010a7983 */ /* 0x000f280000300800 */
[----:B------:R-:W4:Y:S04]  /*699d0*/  LDL.LU R11, [R1+0x534] ;  /* 0x00053400010b7983 */ /* 0x000f280000300800 */
[----:B------:R-:W4:Y:S04]  /*699e0*/  LDL.LU R14, [R1+0x448] ;  /* 0x00044800010e7983 */ /* 0x000f280000300800 */
[----:B------:R-:W4:Y:S04]  /*699f0*/  LDL.LU R23, [R1+0x528] ;  /* 0x0005280001177983 */ /* 0x000f280000300800 */
[----:B------:R-:W4:Y:S04]  /*69a00*/  LDL.LU R15, [R1+0x440] ;  /* 0x00044000010f7983 */ /* 0x000f280000300800 */
[----:B------:R-:W4:Y:S01]  /*69a10*/  LDL.LU R22, [R1+0x520] ;  /* 0x0005200001167983 */ /* 0x000f220000300800 */
[----:B------:R-:W-:-:S03]  /*69a20*/  F2FP.F16.F32.PACK_AB R36, R19, R36 ;  /* 0x000000241324723e */ /* 0x000fc600000000ff */
[----:B------:R-:W-:Y:S04]  /*69a30*/  STL [R1+0x2178], R38 ;  /* 0x0021782601007387 */ /* 0x000fe80000100800 */
[----:B------:R-:W-:Y:S04]  /*69a40*/  STL [R1+0x217c], R37 ;  /* 0x00217c2501007387 */ /* 0x000fe80000100800 */
[----:B------:R-:W4:Y:S04]  /*69a50*/  LDL.LU R18, [R1+0x538] ;  /* 0x0005380001127983 */ /* 0x000f280000300800 */
[----:B------:R-:W4:Y:S01]  /*69a60*/  LDL.LU R19, [R1+0x530] ;  /* 0x0005300001137983 */ /* 0x000f220000300800 */
[----:B------:R-:W-:-:S02]  /*69a70*/  F2FP.F16.F32.PACK_AB R35, R8, R35 ;  /* 0x000000230823723e */ /* 0x000fc400000000ff */
[----:B------:R-:W-:Y:S01]  /*69a80*/  F2FP.F16.F32.PACK_AB R34, R9, R34 ;  /* 0x000000220922723e */ /* 0x000fe200000000ff */
[----:B------:R-:W-:Y:S01]  /*69a90*/  STL [R1+0x2180], R36 ;  /* 0x0021802401007387 */ /* 0x000fe20000100800 */
[----:B------:R-:W-:Y:S02]  /*69aa0*/  F2FP.F16.F32.PACK_AB R33, R12, R33 ;  /* 0x000000210c21723e */ /* 0x000fe400000000ff */
[----:B------:R-:W-:Y:S01]  /*69ab0*/  F2FP.F16.F32.PACK_AB R32, R0, R32 ;  /* 0x000000200020723e */ /* 0x000fe200000000ff */
[----:B------:R-:W-:Y:S01]  /*69ac0*/  STL [R1+0x2184], R35 ;  /* 0x0021842301007387 */ /* 0x000fe20000100800 */
[----:B------:R-:W-:Y:S02]  /*69ad0*/  F2FP.F16.F32.PACK_AB R31, R2, R31 ;  /* 0x0000001f021f723e */ /* 0x000fe400000000ff */
[----:B------:R-:W-:Y:S01]  /*69ae0*/  F2FP.F16.F32.PACK_AB R30, R3, R30 ;  /* 0x0000001e031e723e */ /* 0x000fe200000000ff */
[----:B------:R-:W-:Y:S04]  /*69af0*/  STL [R1+0x2188], R34 ;  /* 0x0021882201007387 */ /* 0x000fe80000100800 */
[----:B------:R-:W-:Y:S04]  /*69b00*/  STL [R1+0x218c], R33 ;  /* 0x00218c2101007387 */ /* 0x000fe80000100800 */
[----:B------:R-:W-:Y:S04]  /*69b10*/  STL [R1+0x2190], R32 ;  /* 0x0021902001007387 */ /* 0x000fe80000100800 */
[----:B------:R-:W-:Y:S04]  /*69b20*/  STL [R1+0x2194], R31 ;  /* 0x0021941f01007387 */ /* 0x000fe80000100800 */
[----:B------:R-:W-:Y:S01]  /*69b30*/  STL [R1+0x2198], R30 ;  /* 0x0021981e01007387 */ /* 0x000fe20000100800 */
[----:B--2---:R-:W-:-:S02]  /*69b40*/  F2FP.F16.F32.PACK_AB R29, R4, R29 ;  /* 0x0000001d041d723e */ /* 0x004fc400000000ff */
[----:B---3--:R-:W-:-:S03]  /*69b50*/  F2FP.F16.F32.PACK_AB R28, R7, R28 ;  /* 0x0000001c071c723e */ /* 0x008fc600000000ff */
[----:B------:R-:W-:Y:S04]  /*69b60*/  STL [R1+0x219c], R29 ;  /* 0x00219c1d01007387 */ /* 0x000fe80000100800 */
[----:B------:R-:W-:Y:S01]  /*69b70*/  STL [R1+0x21a0], R28 ;  /* 0x0021a01c01007387 */ /* 0x000fe20000100800 */
[----:B----4-:R-:W-:-:S05]  /*69b80*/  F2FP.F16.F32.PACK_AB R27, R5, R27 ;  /* 0x0000001b051b723e */ /* 0x010fca00000000ff */
[----:B------:R-:W-:Y:S01]  /*69b90*/  STL [R1+0x21a4], R27 ;  /* 0x0021a41b01007387 */ /* 0x000fe20000100800 */
[----:B------:R-:W-:Y:S02]  /*69ba0*/  F2FP.F16.F32.PACK_AB R26, R6, R26 ;  /* 0x0000001a061a723e */ /* 0x000fe400000000ff */
[----:B------:R-:W-:-:S03]  /*69bb0*/  F2FP.F16.F32.PACK_AB R25, R10, R25 ;  /* 0x000000190a19723e */ /* 0x000fc600000000ff */
[----:B------:R-:W-:Y:S01]  /*69bc0*/  STL [R1+0x21a8], R26 ;  /* 0x0021a81a01007387 */ /* 0x000fe20000100800 */
[----:B------:R-:W-:-:S03]  /*69bd0*/  F2FP.F16.F32.PACK_AB R24, R11, R24 ;  /* 0x000000180b18723e */ /* 0x000fc600000000ff */
[----:B------:R-:W-:Y:S04]  /*69be0*/  STL [R1+0x21ac], R25 ;  /* 0x0021ac1901007387 */ /* 0x000fe80000100800 */
[----:B------:R-:W-:Y:S01]  /*69bf0*/  STL [R1+0x21b0], R24 ;  /* 0x0021b01801007387 */ /* 0x000fe20000100800 */
[----:B------:R-:W-:-:S05]  /*69c00*/  F2FP.F16.F32.PACK_AB R23, R14, R23 ;  /* 0x000000170e17723e */ /* 0x000fca00000000ff */
[----:B------:R-:W-:Y:S01]  /*69c10*/  STL [R1+0x21b4], R23 ;  /* 0x0021b41701007387 */ /* 0x000fe20000100800 */
[----:B------:R-:W-:-:S05]  /*69c20*/  F2FP.F16.F32.PACK_AB R22, R15, R22 ;  /* 0x000000160f16723e */ /* 0x000fca00000000ff */
[----:B------:R-:W-:Y:S01]  /*69c30*/  STL [R1+0x21b8], R22 ;  /* 0x0021b81601007387 */ /* 0x000fe20000100800 */
[----:B------:R-:W-:Y:S02]  /*69c40*/  F2FP.F16.F32.PACK_AB R21, R18, R21 ;  /* 0x000000151215723e */ /* 0x000fe400000000ff */
[----:B------:R-:W-:-:S03]  /*69c50*/  F2FP.F16.F32.PACK_AB R20, R19, R20 ;  /* 0x000000141314723e */ /* 0x000fc600000000ff */
[----:B------:R0:W-:Y:S04]  /*69c60*/  STL [R1+0x21bc], R21 ;  /* 0x0021bc1501007387 */ /* 0x0001e80000100800 */
[----:B------:R-:W2:Y:S04]  /*69c70*/  LDL.LU R12, [R1+0x3fc] ;  /* 0x0003fc00010c7983 */ /* 0x000ea80000300800 */
[----:B------:R-:W2:Y:S04]  /*69c80*/  LDL.LU R19, [R1+0x56c] ;  /* 0x00056c0001137983 */ /* 0x000ea80000300800 */
[----:B------:R-:W3:Y:S04]  /*69c90*/  LDL.LU R9, [R1+0x3f4] ;  /* 0x0003f40001097983 */ /* 0x000ee80000300800 */
[----:B------:R-:W3:Y:S04]  /*69ca0*/  LDL.LU R18, [R1+0x564] ;  /* 0x0005640001127983 */ /* 0x000ee80000300800 */
        /* <DEDUP_REMOVED lines=53> */
[----:B------:R0:W-:Y:S04]  /*6a000*/  STL [R1+0x21c0], R20 ;  /* 0x0021c01401007387 */ /* 0x0001e80000100800 */
[----:B0-----:R-:W4:Y:S01]  /*6a010*/  LDL.LU R20, [R1+0x3f0] ;  /* 0x0003f00001147983 */ /* 0x001f220000300800 */
[----:B--2---:R-:W-:-:S03]  /*6a020*/  F2FP.F16.F32.PACK_AB R19, R12, R19 ;  /* 0x000000130c13723e */ /* 0x004fc600000000ff */
[----:B------:R-:W2:Y:S04]  /*6a030*/  LDL.LU R12, [R1+0x2210] ;  /* 0x00221000010c7983 */ /* 0x000ea80000300800 */
[----:B------:R0:W-:Y:S01]  /*6a040*/  STL [R1+0x21c4], R19 ;  /* 0x0021c41301007387 */ /* 0x0001e20000100800 */
[----:B---3--:R-:W-:-:S03]  /*6a050*/  F2FP.F16.F32.PACK_AB R18, R9, R18 ;  /* 0x000000120912723e */ /* 0x008fc600000000ff */
[----:B0-----:R-:W3:Y:S04]  /*6a060*/  LDL.LU R19, [R1+0x3f8] ;  /* 0x0003f80001137983 */ /* 0x001ee80000300800 */
[----:B------:R-:W3:Y:S04]  /*6a070*/  LDL.LU R9, [R1+0x220c] ;  /* 0x00220c0001097983 */ /* 0x000ee80000300800 */
[----:B------:R0:W-:Y:S04]  /*6a080*/  STL [R1+0x21c8], R18 ;  /* 0x0021c81201007387 */ /* 0x0001e80000100800 */
[----:B0-----:R-:W3:Y:S01]  /*6a090*/  LDL.LU R18, [R1+0x574] ;  /* 0x0005740001127983 */ /* 0x001ee20000300800 */
[----:B----4-:R-:W-:-:S02]  /*6a0a0*/  F2FP.F16.F32.PACK_AB R17, R8, R17 ;  /* 0x000000110811723e */ /* 0x010fc400000000ff */
[----:B------:R-:W-:Y:S01]  /*6a0b0*/  F2FP.F16.F32.PACK_AB R13, R21, R13 ;  /* 0x0000000d150d723e */ /* 0x000fe200000000ff */
[----:B------:R-:W4:Y:S04]  /*6a0c0*/  LDL.LU R8, [R1+0x2208] ;  /* 0x0022080001087983 */ /* 0x000f280000300800 */
[----:B------:R-:W-:Y:S01]  /*6a0d0*/  STL [R1+0x21cc], R17 ;  /* 0x0021cc1101007387 */ /* 0x000fe20000100800 */
[----:B------:R-:W-:Y:S02]  /*6a0e0*/  F2FP.F16.F32.PACK_AB R14, R20, R14 ;  /* 0x0000000e140e723e */ /* 0x000fe400000000ff */
[----:B--2---:R-:W-:Y:S02]  /*6a0f0*/  F2FP.F16.F32.PACK_AB R12, R22, R12 ;  /* 0x0000000c160c723e */ /* 0x004fe400000000ff */
[----:B---3--:R-:W-:-:S02]  /*6a100*/  F2FP.F16.F32.PACK_AB R15, R19, R15 ;  /* 0x0000000f130f723e */ /* 0x008fc400000000ff */
[----:B------:R-:W-:-:S05]  /*6a110*/  F2FP.F16.F32.PACK_AB R16, R18, R16 ;  /* 0x000000101210723e */ /* 0x000fca00000000ff */
[----:B------:R-:W-:Y:S04]  /*6a120*/  STL [R1+0x21d0], R16 ;  /* 0x0021d01001007387 */ /* 0x000fe80000100800 */
[----:B------:R-:W-:Y:S04]  /*6a130*/  STL [R1+0x21d4], R15 ;  /* 0x0021d40f01007387 */ /* 0x000fe80000100800 */
[----:B------:R0:W-:Y:S04]  /*6a140*/  STL [R1+0x21d8], R14 ;  /* 0x0021d80e01007387 */ /* 0x0001e80000100800 */
[----:B------:R1:W-:Y:S04]  /*6a150*/  STL [R1+0x21dc], R13 ;  /* 0x0021dc0d01007387 */ /* 0x0003e80000100800 */
[----:B------:R2:W-:Y:S01]  /*6a160*/  STL [R1+0x21e0], R12 ;  /* 0x0021e00c01007387 */ /* 0x0005e20000100800 */
[----:B0-----:R-:W-:-:S02]  /*6a170*/  F2FP.F16.F32.PACK_AB R14, R27, R28 ;  /* 0x0000001c1b0e723e */ /* 0x001fc400000000ff */
[----:B-1----:R-:W-:Y:S02]  /*6a180*/  F2FP.F16.F32.PACK_AB R13, R23, R24 ;  /* 0x00000018170d723e */ /* 0x002fe400000000ff */
[----:B--2---:R-:W-:-:S03]  /*6a190*/  F2FP.F16.F32.PACK_AB R12, R25, R26 ;  /* 0x0000001a190c723e */ /* 0x004fc600000000ff */
[----:B------:R0:W-:Y:S04]  /*6a1a0*/  STL [R1+0x9c], R13 ;  /* 0x00009c0d01007387 */ /* 0x0001e80000100800 */
[----:B------:R1:W-:Y:S04]  /*6a1b0*/  STL [R1+0x98], R12 ;  /* 0x0000980c01007387 */ /* 0x0003e80000100800 */
[----:B------:R2:W-:Y:S01]  /*6a1c0*/  STL [R1+0x94], R14 ;  /* 0x0000940e01007387 */ /* 0x0005e20000100800 */
[----:B0-----:R-:W-:Y:S02]  /*6a1d0*/  F2FP.F16.F32.PACK_AB R13, R29, R30 ;  /* 0x0000001e1d0d723e */ /* 0x001fe400000000ff */
[----:B-1----:R-:W-:-:S03]  /*6a1e0*/  F2FP.F16.F32.PACK_AB R12, R31, R32 ;  /* 0x000000201f0c723e */ /* 0x002fc600000000ff */
[----:B------:R0:W-:Y:S01]  /*6a1f0*/  STL [R1+0x90], R13 ;  /* 0x0000900d01007387 */ /* 0x0001e20000100800 */
[----:B--2---:R-:W-:-:S03]  /*6a200*/  F2FP.F16.F32.PACK_AB R14, R33, R34 ;  /* 0x00000022210e723e */ /* 0x004fc600000000ff */
        /* <DEDUP_REMOVED lines=25> */
[----:B------:R-:W-:Y:S01]  /*6a3a0*/  STL [R1+0xd8], R14 ;  /* 0x0000d80e01007387 */ /* 0x000fe20000100800 */
[----:B0-----:R-:W-:Y:S02]  /*6a3b0*/  F2FP.F16.F32.PACK_AB R13, R59, R61 ;  /* 0x0000003d3b0d723e */ /* 0x001fe400000000ff */
[----:B-1----:R-:W-:-:S03]  /*6a3c0*/  F2FP.F16.F32.PACK_AB R12, R60, R0 ;  /* 0x000000003c0c723e */ /* 0x002fc600000000ff */
[----:B------:R-:W-:Y:S01]  /*6a3d0*/  STL [R1+0xd4], R13 ;  /* 0x0000d40d01007387 */ /* 0x000fe20000100800 */
[----:B------:R-:W-:Y:S02]  /*6a3e0*/  F2FP.F16.F32.PACK_AB R0, R2, R3 ;  /* 0x000000030200723e */ /* 0x000fe400000000ff */
[----:B------:R-:W-:Y:S01]  /*6a3f0*/  F2FP.F16.F32.PACK_AB R3, R4, R7 ;  /* 0x000000070403723e */ /* 0x000fe200000000ff */
[----:B------:R-:W-:Y:S01]  /*6a400*/  STL [R1+0xd0], R12 ;  /* 0x0000d00c01007387 */ /* 0x000fe20000100800 */
[----:B------:R-:W-:-:S03]  /*6a410*/  F2FP.F16.F32.PACK_AB R2, R5, R6 ;  /* 0x000000060502723e */ /* 0x000fc600000000ff */
[----:B------:R0:W-:Y:S04]  /*6a420*/  STL [R1+0xec], R0 ;  /* 0x0000ec0001007387 */ /* 0x0001e80000100800 */
[----:B------:R-:W-:Y:S04]  /*6a430*/  STL [R1+0xe8], R3 ;  /* 0x0000e80301007387 */ /* 0x000fe80000100800 */
[----:B------:R-:W2:Y:S01]  /*6a440*/  LDL.LU R25, [R1+0x55c] ;  /* 0x00055c0001197983 */ /* 0x000ea20000300800 */
[----:B0-----:R-:W-:-:S03]  /*6a450*/  F2FP.F16.F32.PACK_AB R0, R10, R11 ;  /* 0x0000000b0a00723e */ /* 0x001fc600000000ff */
[----:B------:R-:W-:Y:S04]  /*6a460*/  STL [R1+0xe4], R2 ;  /* 0x0000e40201007387 */ /* 0x000fe80000100800 */
[----:B------:R-:W2:Y:S04]  /*6a470*/  LDL.LU R26, [R1+0x68c] ;  /* 0x00068c00011a7983 */ /* 0x000ea80000300800 */
[----:B------:R0:W-:Y:S04]  /*6a480*/  STL [R1+0xe0], R0 ;  /* 0x0000e00001007387 */ /* 0x0001e80000100800 */
        /* <DEDUP_REMOVED lines=44> */
[----:B--2---:R-:W-:-:S05]  /*6a750*/  F2FP.F16.F32.PACK_AB R14, R25, R26 ;  /* 0x0000001a190e723e */ /* 0x004fca00000000ff */
[----:B------:R0:W-:Y:S01]  /*6a760*/  STL [R1+0xfc], R14 ;  /* 0x0000fc0e01007387 */ /* 0x0001e20000100800 */
[----:B---3--:R-:W-:-:S05]  /*6a770*/  F2FP.F16.F32.PACK_AB R13, R27, R28 ;  /* 0x0000001c1b0d723e */ /* 0x008fca00000000ff */
[----:B------:R1:W-:Y:S01]  /*6a780*/  STL [R1+0xf8], R13 ;  /* 0x0000f80d01007387 */ /* 0x0003e20000100800 */
[----:B----4-:R-:W-:-:S05]  /*6a790*/  F2FP.F16.F32.PACK_AB R12, R29, R30 ;  /* 0x0000001e1d0c723e */ /* 0x010fca00000000ff */
[----:B------:R2:W-:Y:S01]  /*6a7a0*/  STL [R1+0xf4], R12 ;  /* 0x0000f40c01007387 */ /* 0x0005e20000100800 */
[----:B0-----:R-:W-:Y:S02]  /*6a7b0*/  F2FP.F16.F32.PACK_AB R14, R31, R32 ;  /* 0x000000201f0e723e */ /* 0x001fe400000000ff */
[----:B-1----:R-:W-:-:S03]  /*6a7c0*/  F2FP.F16.F32.PACK_AB R13, R33, R34 ;  /* 0x00000022210d723e */ /* 0x002fc600000000ff */
[----:B------:R0:W-:Y:S04]  /*6a7d0*/  STL [R1+0xf0], R14 ;  /* 0x0000f00e01007387 */ /* 0x0001e80000100800 */
[----:B------:R1:W-:Y:S01]  /*6a7e0*/  STL [R1+0x10c], R13 ;  /* 0x00010c0d01007387 */ /* 0x0003e20000100800 */
[----:B--2---:R-:W-:-:S05]  /*6a7f0*/  F2FP.F16.F32.PACK_AB R12, R35, R36 ;  /* 0x00000024230c723e */ /* 0x004fca00000000ff */
        /* <DEDUP_REMOVED lines=9> */
[----:B------:R-:W-:Y:S04]  /*6a890*/  STL [R1+0x118], R14 ;  /* 0x0001180e01007387 */ /* 0x000fe80000100800 */
[----:B------:R-:W-:Y:S01]  /*6a8a0*/  STL [R1+0x114], R13 ;  /* 0x0001140d01007387 */ /* 0x000fe20000100800 */
[----:B--2---:R-:W-:Y:S02]  /*6a8b0*/  F2FP.F16.F32.PACK_AB R12, R47, R48 ;  /* 0x000000302f0c723e */ /* 0x004fe400000000ff */
[----:B------:R-:W-:-:S05]  /*6a8c0*/  F2FP.F16.F32.PACK_AB R11, R49, R11 ;  /* 0x0000000b310b723e */ /* 0x000fca00000000ff */
        /* <DEDUP_REMOVED lines=12> */
[----:B------:R0:W-:Y:S01]  /*6a990*/  STL [R1+0x21f8], R6 ;  /* 0x0021f80601007387 */ /* 0x0001e20000100800 */
[----:B------:R-:W-:-:S03]  /*6a9a0*/  F2FP.F16.F32.PACK_AB R4, R56, R4 ;  /* 0x000000043804723e */ /* 0x000fc600000000ff */
[----:B------:R-:W-:Y:S04]  /*6a9b0*/  STL [R1+0x21fc], R5 ;  /* 0x0021fc0501007387 */ /* 0x000fe80000100800 */
[----:B------:R1:W-:Y:S01]  /*6a9c0*/  STL [R1+0x2200], R4 ;  /* 0x0022000401007387 */ /* 0x0003e20000100800 */
[----:B0-----:R-:W-:Y:S02]  /*6a9d0*/  F2FP.F16.F32.PACK_AB R6, R57, R58 ;  /* 0x0000003a3906723e */ /* 0x001fe400000000ff */
[----:B-1----:R-:W-:-:S03]  /*6a9e0*/  F2FP.F16.F32.PACK_AB R4, R59, R61 ;  /* 0x0000003d3b04723e */ /* 0x002fc600000000ff */
[----:B------:R-:W-:Y:S04]  /*6a9f0*/  STL [R1+0xc], R6 ;  /* 0x00000c0601007387 */ /* 0x000fe80000100800 */
[----:B------:R0:W-:Y:S01]  /*6aa00*/  STL [R1+0x8], R4 ;  /* 0x0000080401007387 */ /* 0x0001e20000100800 */
[----:B------:R-:W-:-:S03]  /*6aa10*/  F2FP.F16.F32.PACK_AB R5, R60, R0 ;  /* 0x000000003c05723e */ /* 0x000fc600000000ff */
[----:B0-----:R-:W2:Y:S04]  /*6aa20*/  LDL.LU R4, [R1+0x72c] ;  /* 0x00072c0001047983 */ /* 0x001ea80000300800 */
[----:B------:R0:W-:Y:S04]  /*6aa30*/  STL [R1+0x4], R5 ;  /* 0x0000040501007387 */ /* 0x0001e80000100800 */
[----:B0-----:R-:W3:Y:S01]  /*6aa40*/  LDL.LU R5, [R1+0x694] ;  /* 0x0006940001057983 */ /* 0x001ee20000300800 */
[----:B------:R-:W-:-:S05]  /*6aa50*/  F2FP.F16.F32.PACK_AB R0, R2, R3 ;  /* 0x000000030200723e */ /* 0x000fca00000000ff */
[----:B------:R-:W-:Y:S04]  /*6aa60*/  STL [R1], R0 ;  /* 0x0000000001007387 */ /* 0x000fe80000100800 */
[----:B---3--:R0:W-:Y:S04]  /*6aa70*/  STL [R1+0x2204], R5 ;  /* 0x0022040501007387 */ /* 0x0081e80000100800 */
[----:B0-----:R-:W2:Y:S04]  /*6aa80*/  LDL.LU R5, [R1+0x69c] ;  /* 0x00069c0001057983 */ /* 0x001ea80000300800 */
[----:B------:R-:W3:Y:S04]  /*6aa90*/  LDL.LU R6, [R1+0x724] ;  /* 0x0007240001067983 */ /* 0x000ee80000300800 */
        /* <DEDUP_REMOVED lines=58> */
[----:B--2---:R-:W-:-:S03]  /*6ae40*/  F2FP.F16.F32.PACK_AB R4, R5, R4 ;  /* 0x000000040504723e */ /* 0x004fc600000000ff */
[----:B------:R-:W2:Y:S04]  /*6ae50*/  LDL.LU R5, [R1+0x2204] ;  /* 0x0022040001057983 */ /* 0x000ea80000300800 */
[----:B------:R0:W-:Y:S01]  /*6ae60*/  STL [R1+0x1c], R4 ;  /* 0x00001c0401007387 */ /* 0x0001e20000100800 */
[----:B----4-:R-:W-:-:S03]  /*6ae70*/  F2FP.F16.F32.PACK_AB R8, R7, R8 ;  /* 0x000000080708723e */ /* 0x010fc600000000ff */
[----:B0-----:R1:W5:Y:S01]  /*6ae80*/  LDL.LU R4, [R1+0x2200] ;  /* 0x0022000001047983 */ /* 0x0013620000300800 */
[----:B---3--:R-:W-:Y:S02]  /*6ae90*/  F2FP.F16.F32.PACK_AB R10, R9, R10 ;  /* 0x0000000a090a723e */ /* 0x008fe400000000ff */
[----:B------:R-:W-:Y:S02]  /*6aea0*/  F2FP.F16.F32.PACK_AB R12, R11, R12 ;  /* 0x0000000c0b0c723e */ /* 0x000fe400000000ff */
[----:B------:R-:W-:Y:S02]  /*6aeb0*/  F2FP.F16.F32.PACK_AB R14, R13, R14 ;  /* 0x0000000e0d0e723e */ /* 0x000fe400000000ff */
[----:B------:R-:W-:Y:S02]  /*6aec0*/  F2FP.F16.F32.PACK_AB R16, R15, R16 ;  /* 0x000000100f10723e */ /* 0x000fe400000000ff */
[----:B------:R-:W-:Y:S02]  /*6aed0*/  F2FP.F16.F32.PACK_AB R18, R17, R18 ;  /* 0x000000121112723e */ /* 0x000fe400000000ff */
[----:B------:R-:W-:-:S02]  /*6aee0*/  F2FP.F16.F32.PACK_AB R20, R19, R20 ;  /* 0x000000141314723e */ /* 0x000fc400000000ff */
[----:B------:R-:W-:Y:S02]  /*6aef0*/  F2FP.F16.F32.PACK_AB R22, R21, R22 ;  /* 0x000000161516723e */ /* 0x000fe400000000ff */
        /* <DEDUP_REMOVED lines=19> */
[----:B--2---:R-:W-:Y:S02]  /*6b030*/  F2FP.F16.F32.PACK_AB R6, R5, R6 ;  /* 0x000000060506723e */ /* 0x004fe400000000ff */
[----:B------:R1:W5:Y:S04]  /*6b040*/  LDL.LU R5, [R1+0x21fc] ;  /* 0x0021fc0001057983 */ /* 0x0003680000300800 */
[----:B------:R0:W-:Y:S04]  /*6b050*/  STL [R1+0x18], R6 ;  /* 0x0000180601007387 */ /* 0x0001e80000100800 */
[----:B0-----:R1:W5:Y:S04]  /*6b060*/  LDL.LU R6, [R1+0x21f8] ;  /* 0x0021f80001067983 */ /* 0x0013680000300800 */
        /* <DEDUP_REMOVED lines=70> */
[----:B------:R0:W-:Y:S01]  /*6b4d0*/  STL [R1+0x78], R54 ;  /* 0x0000783601007387 */ /* 0x0001e20000100800 */
[----:B------:R-:W-:-:S03]  /*6b4e0*/  F2FP.F16.F32.PACK_AB R0, R61, R0 ;  /* 0x000000003d00723e */ /* 0x000fc600000000ff */
        /* <DEDUP_REMOVED lines=9> */
[----:B0-----:R-:W2:Y:S04]  /*6b580*/  LDL.LU R60, [R1+0x2120] ;  /* 0x00212000013c7983 */ /* 0x001ea80000300800 */
[----:B------:R-:W2:Y:S01]  /*6b590*/  LDL.LU R61, [R1+0x211c] ;  /* 0x00211c00013d7983 */ /* 0x000ea20000300800 */
[----:B------:R-:W-:-:S03]  /*6b5a0*/  F2FP.F16.F32.PACK_AB R2, R2, R3 ;  /* 0x000000030202723e */ /* 0x000fc600000000ff */
[----:B------:R2:W-:Y:S02]  /*6b5b0*/  STL [R1+0x88], R0 ;  /* 0x0000880001007387 */ /* 0x0005e40000100800 */
[----:B--2---:R-:W-:-:S05]  /*6b5c0*/  F2FP.F16.F32.PACK_AB R0, R61, R60 ;  /* 0x0000003c3d00723e */ /* 0x004fca00000000ff */
[----:B------:R1:W-:Y:S04]  /*6b5d0*/  STL [R1+0x80], R0 ;  /* 0x0000800001007387 */ /* 0x0003e80000100800 */
[----:B------:R1:W-:Y:S02]  /*6b5e0*/  STL [R1+0x84], R2 ;  /* 0x0000840201007387 */ /* 0x0003e40000100800 */
.L_x_0:
[----:B-----5:R-:W2:Y:S01]  /*6b5f0*/  LDL.LU R3, [R1+0x84] ;  /* 0x0000840001037983 */ /* 0x020ea20000300800 */
[----:B------:R-:W3:Y:S03]  /*6b600*/  LDCU.128 UR8, c[0x0][0x390] ;  /* 0x00007200ff0877ac */ /* 0x000ee60008000c00 */
[----:B-1----:R-:W4:Y:S01]  /*6b610*/  LDL.LU R2, [R1+0x88] ;  /* 0x0000880001027983 */ /* 0x002f220000300800 */
[----:B------:R-:W1:Y:S01]  /*6b620*/  S2UR UR5, SR_CgaCtaId ;  /* 0x00000000000579c3 */ /* 0x000e620000008800 */
[----:B------:R-:W0:Y:S02]  /*6b630*/  LDCU.64 UR6, c[0x0][0x398] ;  /* 0x00007300ff0677ac */ /* 0x000e240008000a00 */
[----:B------:R-:W3:Y:S01]  /*6b640*/  LDL.LU R0, [R1+0x8c] ;  /* 0x00008c0001007983 */ /* 0x000ee20000300800 */
[----:B------:R-:W-:Y:S01]  /*6b650*/  UMOV UR4, 0x400 ;  /* 0x0000040000047882 */ /* 0x000fe20000000000 */
[----:B------:R-:W0:Y:S02]  /*6b660*/  LDCU UR14, c[0x0][0x39c] ;  /* 0x00007380ff0e77ac */ /* 0x000e240008000800 */
[----:B------:R-:W-:Y:S01]  /*6b670*/  STL.64 [R1+0x2198], R38 ;  /* 0x0021982601007387 */ /* 0x000fe20000100a00 */
[----:B------:R-:W0:Y:S03]  /*6b680*/  LDCU.64 UR18, c[0x0][0x398] ;  /* 0x00007300ff1277ac */ /* 0x000e260008000a00 */
[----:B------:R1:W-:Y:S01]  /*6b690*/  STL.64 [R1+0x2190], R36 ;  /* 0x0021902401007387 */ /* 0x0003e20000100a00 */
[----:B------:R-:W0:Y:S01]  /*6b6a0*/  LDCU UR30, c[0x0][0x3b8] ;  /* 0x00007700ff1e77ac */ /* 0x000e220008000800 */
[----:B------:R-:W0:Y:S01]  /*6b6b0*/  LDCU.64 UR16, c[0x0][0x398] ;  /* 0x00007300ff1077ac */ /* 0x000e220008000a00 */
[----:B------:R-:W0:Y:S01]  /*6b6c0*/  LDCU.64 UR28, c[0x0][0x398] ;  /* 0x00007300ff1c77ac */ /* 0x000e220008000a00 */
[----:B-1----:R-:W3:Y:S01]  /*6b6d0*/  LDL.LU R36, [R1+0x70] ;  /* 0x0000700001247983 */ /* 0x002ee20000300800 */
[----:B------:R-:W1:Y:S03]  /*6b6e0*/  LDCU.64 UR26, c[0x0][0x398] ;  /* 0x00007300ff1a77ac */ /* 0x000e660008000a00 */
[----:B------:R-:W3:Y:S01]  /*6b6f0*/  LDL.LU R37, [R1+0x74] ;  /* 0x0000740001257983 */ /* 0x000ee20000300800 */
[----:B------:R-:W0:Y:S03]  /*6b700*/  LDCU UR49, c[0x0][0x39c] ;  /* 0x00007380ff3177ac */ /* 0x000e260008000800 */
[----:B------:R-:W3:Y:S01]  /*6b710*/  LDL.LU R38, [R1+0x78] ;  /* 0x0000780001267983 */ /* 0x000ee20000300800 */
[----:B------:R-:W0:Y:S03]  /*6b720*/  LDCU UR20, c[0x0][0x39c] ;  /* 0x00007380ff1477ac */ /* 0x000e260008000800 */
[----:B------:R-:W3:Y:S01]  /*6b730*/  LDL.LU R39, [R1+0x7c] ;  /* 0x00007c0001277983 */ /* 0x000ee20000300800 */
[----:B------:R-:W0:Y:S03]  /*6b740*/  LDCU.64 UR22, c[0x0][0x398] ;  /* 0x00007300ff1677ac */ /* 0x000e260008000a00 */
[----:B------:R-:W3:Y:S01]  /*6b750*/  LDL.LU R60, [R1+0x6c] ;  /* 0x00006c00013c7983 */ /* 0x000ee20000300800 */
[----:B------:R-:W0:Y:S03]  /*6b760*/  LDCU.64 UR24, c[0x0][0x398] ;  /* 0x00007300ff1877ac */ /* 0x000e260008000a00 */
[----:B------:R1:W-:Y:S01]  /*6b770*/  STL.64 [R1+0x2188], R42 ;  /* 0x0021882a01007387 */ /* 0x0003e20000100a00 */
[----:B------:R-:W0:Y:S01]  /*6b780*/  LDCU UR50, c[0x0][0x39c] ;  /* 0x00007380ff3277ac */ /* 0x000e220008000800 */
[----:B------:R-:W0:Y:S01]  /*6b790*/  LDCU UR51, c[0x0][0x39c] ;  /* 0x00007380ff3377ac */ /* 0x000e220008000800 */
[----:B------:R-:W0:Y:S01]  /*6b7a0*/  LDCU UR52, c[0x0][0x39c] ;  /* 0x00007380ff3477ac */ /* 0x000e220008000800 */
[----:B-1----:R-:W3:Y:S01]  /*6b7b0*/  LDL.LU R43, [R1+0x80] ;  /* 0x00008000012b7983 */ /* 0x002ee20000300800 */
[----:B------:R-:W1:Y:S03]  /*6b7c0*/  LDCU UR54, c[0x0][0x398] ;  /* 0x00007300ff3677ac */ /* 0x000e660008000800 */
[----:B------:R-:W3:Y:S01]  /*6b7d0*/  LDL R42, [R1+0x5fc] ;  /* 0x0005fc00012a7983 */ /* 0x000ee20000100800 */
[----:B------:R-:W-:-:S03]  /*6b7e0*/  ULEA UR4, UR5, UR4, 0x18 ;  /* 0x0000000405047291 */ /* 0x000fc6000f8ec0ff */
[----:B------:R0:W-:Y:S01]  /*6b7f0*/  STL.64 [R1+0x2180], R40 ;  /* 0x0021802801007387 */ /* 0x0001e20000100a00 */
[----:B------:R-:W0:Y:S03]  /*6b800*/  LDCU UR48, c[0x0][0x39c] ;  /* 0x00007380ff3077ac */ /* 0x000e260008000800 */
[----:B------:R-:W-:Y:S01]  /*6b810*/  STL.64 [R1+0x2178], R46 ;  /* 0x0021782e01007387 */ /* 0x000fe20000100a00 */
[----:B------:R-:W0:Y:S03]  /*6b820*/  LDCU UR55, c[0x0][0x398] ;  /* 0x00007300ff3777ac */ /* 0x000e260008000800 */
[----:B------:R2:W-:Y:S01]  /*6b830*/  STL.64 [R1+0x2170], R44 ;  /* 0x0021702c01007387 */ /* 0x0005e20000100a00 */
[----:B------:R-:W0:Y:S03]  /*6b840*/  LDCU UR56, c[0x0][0x398] ;  /* 0x00007300ff3877ac */ /* 0x000e260008000800 */
[----:B------:R-:W-:Y:S01]  /*6b850*/  STL.64 [R1+0x2168], R50 ;  /* 0x0021683201007387 */ /* 0x000fe20000100a00 */
[----:B------:R-:W0:Y:S03]  /*6b860*/  LDCU UR46, c[0x0][0x398] ;  /* 0x00007300ff2e77ac */ /* 0x000e260008000800 */
[----:B------:R-:W-:Y:S01]  /*6b870*/  STL.64 [R1+0x2160], R48 ;  /* 0x0021603001007387 */ /* 0x000fe20000100a00 */
[----:B------:R-:W0:Y:S03]  /*6b880*/  LDCU UR53, c[0x0][0x39c] ;  /* 0x00007380ff3577ac */ /* 0x000e260008000800 */
[----:B------:R-:W-:Y:S01]  /*6b890*/  STL.64 [R1+0x2158], R54 ;  /* 0x0021583601007387 */ /* 0x000fe20000100a00 */
[----:B------:R-:W0:Y:S03]  /*6b8a0*/  LDCU UR47, c[0x0][0x398] ;  /* 0x00007300ff2f77ac */ /* 0x000e260008000800 */
[----:B------:R-:W-:Y:S01]  /*6b8b0*/  STL.64 [R1+0x2150], R52 ;  /* 0x0021503401007387 */ /* 0x000fe20000100a00 */
[----:B------:R-:W1:Y:S03]  /*6b8c0*/  LDCU UR45, c[0x0][0x39c] ;  /* 0x00007380ff2d77ac */ /* 0x000e660008000800 */
[----:B------:R-:W-:Y:S01]  /*6b8d0*/  STL.64 [R1+0x2148], R58 ;  /* 0x0021483a01007387 */ /* 0x000fe20000100a00 */
[----:B------:R-:W1:Y:S03]  /*6b8e0*/  LDCU UR44, c[0x0][0x398] ;  /* 0x00007300ff2c77ac */ /* 0x000e660008000800 */
[----:B------:R-:W-:Y:S01]  /*6b8f0*/  STL.64 [R1+0x2140], R56 ;  /* 0x0021403801007387 */ /* 0x000fe20000100a00 */
[----:B------:R-:W1:Y:S03]  /*6b900*/  LDCU UR43, c[0x0][0x398] ;  /* 0x00007300ff2b77ac */ /* 0x000e660008000800 */
[----:B------:R-:W-:Y:S01]  /*6b910*/  STL [R1+0x213c], R61 ;  /* 0x00213c3d01007387 */ /* 0x000fe20000100800 */
[----:B------:R-:W1:Y:S03]  /*6b920*/  LDCU UR41, c[0x0][0x398] ;  /* 0x00007300ff2977ac */ /* 0x000e660008000800 */
[----:B0-----:R-:W3:Y:S01]  /*6b930*/  LDL.LU R40, [R1+0x60] ;  /* 0x0000600001287983 */ /* 0x001ee20000300800 */
[----:B------:R-:W0:Y:S03]  /*6b940*/  LDCU UR42, c[0x0][0x39c] ;  /* 0x00007380ff2a77ac */ /* 0x000e260008000800 */
[----:B------:R-:W3:Y:S01]  /*6b950*/  LDL.LU R41, [R1+0x64] ;  /* 0x0000640001297983 */ /* 0x000ee20000300800 */
[----:B------:R-:W0:Y:S01]  /*6b960*/  LDCU UR38, c[0x0][0x398] ;  /* 0x00007300ff2677ac */ /* 0x000e220008000800 */
        /* <DEDUP_REMOVED lines=9> */
[----:B--2---:R-:W-:-:S02]  /*6ba00*/  IMAD.MOV.U32 R45, RZ, RZ, R3 ;  /* 0x000000ffff2d7224 */ /* 0x004fc400078e0003 */
[----:B------:R-:W2:Y:S01]  /*6ba10*/  S2R R3, SR_TID.X ;  /* 0x0000000000037919 */ /* 0x000ea20000002100 */
[----:B----4-:R-:W-:Y:S02]  /*6ba20*/  IMAD.MOV.U32 R46, RZ, RZ, R2 ;  /* 0x000000ffff2e7224 */ /* 0x010fe400078e0002 */
[----:B---3--:R-:W-:Y:S02]  /*6ba30*/  IMAD.MOV.U32 R47, RZ, RZ, R0 ;  /* 0x000000ffff2f7224 */ /* 0x008fe400078e0000 */
[----:B------:R-:W-:Y:S01]  /*6ba40*/  IMAD.MOV.U32 R44, RZ, RZ, R43 ;  /* 0x000000ffff2c7224 */ /* 0x000fe200078e002b */
[----:B--2---:R-:W-:Y:S01]  /*6ba50*/  LOP3.LUT R43, R3, 0x1f, RZ, 0xc0, !PT ;  /* 0x0000001f032b7812 */ /* 0x004fe200078ec0ff */
[C---:B------:R-:W-:Y:S02]  /*6ba60*/  VIADD R2, R42.reuse, 0x1 ;  /* 0x000000012a027836 */ /* 0x040fe40000000000 */
[C---:B------:R-:W-:Y:S02]  /*6ba70*/  VIADD R0, R42.reuse, 0x7f ;  /* 0x0000007f2a007836 */ /* 0x040fe40000000000 */
[----:B------:R-:W-:Y:S01]  /*6ba80*/  VIADD R3, R42, 0x2 ;  /* 0x000000022a037836 */ /* 0x000fe20000000000 */
[----:B------:R-:W-:Y:S01]  /*6ba90*/  BAR.SYNC.DEFER_BLOCKING 0x0 ;  /* 0x0000000000007b1d */ /* 0x000fe20000010000 */
[----:B------:R-:W-:Y:S01]  /*6baa0*/  ISETP.GE.AND P0, PT, R2, UR11, PT ;  /* 0x0000000b02007c0c */ /* 0x000fe2000bf06270 */
[----:B------:R-:W-:Y:S01]  /*6bab0*/  VIADD R2, R42, 0x3 ;  /* 0x000000032a027836 */ /* 0x000fe20000000000 */
[----:B------:R-:W-:-:S02]  /*6bac0*/  ISETP.GE.AND P1, PT, R0, UR7, PT ;  /* 0x0000000700007c0c */ /* 0x000fc4000bf26270 */
[----:B------:R-:W-:Y:S01]  /*6bad0*/  LEA R0, R43, UR4, 0x4 ;  /* 0x000000042b007c11 */ /* 0x000fe2000f8e20ff */
[----:B------:R-:W2:Y:S01]  /*6bae0*/  LDCU UR11, c[0x0][0x3b4] ;  /* 0x00007680ff0b77ac */ /* 0x000ea20008000800 */
[----:B------:R-:W3:Y:S01]  /*6baf0*/  LDL.LU R42, [R1+0x68] ;  /* 0x00006800012a7983 */ /* 0x000ee20000300800 */
[----:B------:R-:W-:Y:S01]  /*6bb00*/  IMAD.MOV.U32 R43, RZ, RZ, R60 ;  /* 0x000000ffff2b7224 */ /* 0x000fe200078e003c */
[----:B------:R-:W-:Y:S01]  /*6bb10*/  ISETP.GE.AND P6, PT, R2, UR14, PT ;  /* 0x0000000e02007c0c */ /* 0x000fe2000bfc6270 */
[----:B------:R-:W4:Y:S01]  /*6bb20*/  LDCU.64 UR4, c[0x0][0x398] ;  /* 0x00007300ff0477ac */ /* 0x000f220008000a00 */
[----:B------:R-:W-:Y:S01]  /*6bb30*/  ISETP.GE.AND P5, PT, R3, UR19, PT ;  /* 0x0000001303007c0c */ /* 0x000fe2000bfa6270 */
[----:B------:R-:W0:Y:S01]  /*6bb40*/  LDCU.64 UR14, c[0x0][0x398] ;  /* 0x00007300ff0e77ac */ /* 0x000e220008000a00 */
[----:B------:R-:W0:Y:S01]  /*6bb50*/  LDCU UR19, c[0x0][0x39c] ;  /* 0x00007380ff1377ac */ /* 0x000e220008000800 */
[----:B------:R-:W0:Y:S01]  /*6bb60*/  LDCU UR7, c[0x0][0x398] ;  /* 0x00007300ff0777ac */ /* 0x000e220008000800 */
[----:B------:R-:W-:Y:S01]  /*6bb70*/  STSM.16.M88.4 [R0], R44 ;  /* 0x0000002c00007844 */ /* 0x000fe20000000200 */
[----:B------:R-:W-:-:S03]  /*6bb80*/  NOP ;  /* 0x0000000000007918 */ /* 0x000fc60000000000 */
[----:B------:R-:W0:Y:S01]  /*6bb90*/  LDS.128 R44, [R0] ;  /* 0x00000000002c7984 */ /* 0x000e220000000c00 */
[----:B------:R-:W-:-:S03]  /*6bba0*/  NOP ;  /* 0x0000000000007918 */ /* 0x000fc60000000000 */
[----:B------:R0:W-:Y:S04]  /*6bbb0*/  STSM.16.M88.4 [R0], R36 ;  /* 0x0000002400007844 */ /* 0x0001e80000000200 */
[----:B0-----:R-:W-:Y:S04]  /*6bbc0*/  STL [R1+0x84], R45 ;  /* 0x0000842d01007387 */ /* 0x001fe80000100800 */
[----:B------:R-:W-:Y:S04]  /*6bbd0*/  STL.64 [R1+0x88], R46 ;  /* 0x0000882e01007387 */ /* 0x000fe80000100a00 */
[----:B------:R-:W2:Y:S04]  /*6bbe0*/  LDL.LU R56, [R1+0x50] ;  /* 0x0000500001387983 */ /* 0x000ea80000300800 */
[----:B------:R-:W2:Y:S04]  /*6bbf0*/  LDL.LU R57, [R1+0x54] ;  /* 0x0000540001397983 */ /* 0x000ea80000300800 */
[----:B------:R-:W2:Y:S04]  /*6bc00*/  LDL.LU R58, [R1+0x58] ;  /* 0x00005800013a7983 */ /* 0x000ea80000300800 */
[----:B------:R-:W2:Y:S01]  /*6bc10*/  LDL.LU R59, [R1+0x5c] ;  /* 0x00005c00013b7983 */ /* 0x000ea20000300800 */
[----:B------:R-:W-:Y:S01]  /*6bc20*/  IMAD.MOV.U32 R61, RZ, RZ, R44 ;  /* 0x000000ffff3d7224 */ /* 0x000fe200078e002c */
[----:B------:R-:W-:-:S02]  /*6bc30*/  NOP ;  /* 0x0000000000007918 */ /* 0x000fc40000000000 */
        /* <DEDUP_REMOVED lines=8> */
[----:B------:R-:W0:Y:S01]  /*6bcc0*/  LDS.128 R44, [R0] ;  /* 0x00000000002c7984 */ /* 0x000e220000000c00 */
[----:B------:R-:W-:-:S03]  /*6bcd0*/  NOP ;  /* 0x0000000000007918 */ /* 0x000fc60000000000 */
[----:B------:R-:W4:Y:S04]  /*6bce0*/  LDL.LU R36, [R1+0x20] ;  /* 0x0000200001247983 */ /* 0x000f280000300800 */
[----:B------:R-:W4:Y:S04]  /*6bcf0*/  LDL.LU R37, [R1+0x24] ;  /* 0x0000240001257983 */ /* 0x000f280000300800 */
[----:B------:R-:W4:Y:S04]  /*6bd00*/  LDL.LU R38, [R1+0x28] ;  /* 0x0000280001267983 */ /* 0x000f280000300800 */
[----:B------:R-:W4:Y:S04]  /*6bd10*/  LDL.LU R39, [R1+0x2c] ;  /* 0x00002c0001277983 */ /* 0x000f280000300800 */
[----:B0-----:R0:W-:Y:S01]  /*6bd20*/  STL [R1+0x74], R45 ;  /* 0x0000742d01007387 */ /* 0x0011e20000100800 */
[----:B------:R-:W-:-:S03]  /*6bd30*/  MOV R60, R44 ;  /* 0x0000002c003c7202 */ /* 0x000fc60000000f00 */
[----:B------:R1:W-:Y:S04]  /*6bd40*/  STL.64 [R1+0x78], R46 ;  /* 0x0000782e01007387 */ /* 0x0003e80000100a00 */
[----:B------:R-:W4:Y:S04]  /*6bd50*/  LDL.LU R44, [R1+0x10] ;  /* 0x00001000012c7983 */ /* 0x000f280000300800 */
[----:B0-----:R-:W4:Y:S04]  /*6bd60*/  LDL.LU R45, [R1+0x14] ;  /* 0x00001400012d7983 */ /* 0x001f280000300800 */
[----:B-1----:R-:W4:Y:S04]  /*6bd70*/  LDL.LU R46, [R1+0x18] ;  /* 0x00001800012e7983 */ /* 0x002f280000300800 */
[----:B------:R-:W4:Y:S04]  /*6bd80*/  LDL.LU R47, [R1+0x1c] ;  /* 0x00001c00012f7983 */ /* 0x000f280000300800 */
[----:B---3--:R-:W-:Y:S01]  /*6bd90*/  STSM.16.M88.4 [R0], R40 ;  /* 0x0000002800007844 */ /* 0x008fe20000000200 */
[----:B------:R-:W-:-:S03]  /*6bda0*/  NOP ;  /* 0x0000000000007918 */ /* 0x000fc60000000000 */
[----:B------:R-:W0:Y:S01]  /*6bdb0*/  LDS.128 R40, [R0] ;  /* 0x0000000000287984 */ /* 0x000e220000000c00 */
[----:B------:R-:W-:-:S03]  /*6bdc0*/  NOP ;  /* 0x0000000000007918 */ /* 0x000fc60000000000 */
[----:B0-----:R0:W-:Y:S04]  /*6bdd0*/  STL.64 [R1+0x60], R40 ;  /* 0x0000602801007387 */ /* 0x0011e80000100a00 */
[----:B------:R1:W-:Y:S04]  /*6bde0*/  STL.64 [R1+0x68], R42 ;  /* 0x0000682a01007387 */ /* 0x0003e80000100a00 */
[----:B0-----:R-:W3:Y:S04]  /*6bdf0*/  LDL.LU R40, [R1] ;  /* 0x0000000001287983 */ /* 0x001ee80000300800 */
[----:B------:R-:W3:Y:S04]  /*6be00*/  LDL.LU R41, [R1+0x4] ;  /* 0x0000040001297983 */ /* 0x000ee80000300800 */
[----:B-1----:R-:W3:Y:S04]  /*6be10*/  LDL.LU R42, [R1+0x8] ;  /* 0x00000800012a7983 */ /* 0x002ee80000300800 */
[----:B------:R-:W3:Y:S04]  /*6be20*/  LDL.LU R43, [R1+0xc] ;  /* 0x00000c00012b7983 */ /* 0x000ee80000300800 */
[----:B--2---:R-:W-:Y:S01]  /*6be30*/  STSM.16.M88.4 [R0], R56 ;  /* 0x0000003800007844 */ /* 0x004fe20000000200 */
[----:B------:R-:W-:-:S03]  /*6be40*/  NOP ;  /* 0x0000000000007918 */ /* 0x000fc60000000000 */
[----:B------:R-:W0:Y:S01]  /*6be50*/  LDS.128 R56, [R0] ;  /* 0x0000000000387984 */ /* 0x000e220000000c00 */
[----:B------:R-:W-:-:S03]  /*6be60*/  NOP ;  /* 0x0000000000007918 */ /* 0x000fc60000000000 */
[----:B----4-:R-:W-:Y:S01]  /*6be70*/  STSM.16.M88.4 [R0], R52 ;  /* 0x0000003400007844 */ /* 0x010fe20000000200 */
[----:B------:R-:W-:-:S03]  /*6be80*/  NOP ;  /* 0x0000000000007918 */ /* 0x000fc60000000000 */
[----:B------:R-:W1:Y:S01]  /*6be90*/  LDS.128 R52, [R0] ;  /* 0x0000000000347984 */ /* 0x000e620000000c00 */
[----:B------:R-:W-:-:S03]  /*6bea0*/  NOP ;  /* 0x0000000000007918 */ /* 0x000fc60000000000 */
[----:B------:R-:W-:Y:S01]  /*6beb0*/  STSM.16.M88.4 [R0], R48 ;  /* 0x0000003000007844 */ /* 0x000fe20000000200 */
[----:B------:R-:W-:-:S03]  /*6bec0*/  NOP ;  /* 0x0000000000007918 */ /* 0x000fc60000000000 */
[----:B------:R-:W2:Y:S01]  /*6bed0*/  LDS.128 R48, [R0] ;  /* 0x0000000000307984 */ /* 0x000ea20000000c00 */
[----:B------:R-:W-:-:S03]  /*6bee0*/  NOP ;  /* 0x0000000000007918 */ /* 0x000fc60000000000 */
[----:B0-----:R-:W-:Y:S04]  /*6bef0*/  STL.64 [R1+0x50], R56 ;  /* 0x0000503801007387 */ /* 0x001fe80000100a00 */
[----:B------:R-:W-:Y:S04]  /*6bf00*/  STL.64 [R1+0x58], R58 ;  /* 0x0000583a01007387 */ /* 0x000fe80000100a00 */
[----:B------:R0:W-:Y:S04]  /*6bf10*/  STSM.16.M88.4 [R0], R36 ;  /* 0x0000002400007844 */ /* 0x0001e80000000200 */
[----:B-1----:R-:W-:Y:S04]  /*6bf20*/  STL.64 [R1+0x40], R52 ;  /* 0x0000403401007387 */ /* 0x002fe80000100a00 */
[----:B------:R-:W-:Y:S04]  /*6bf30*/  STL.64 [R1+0x48], R54 ;  /* 0x0000483601007387 */ /* 0x000fe80000100a00 */
[----:B--2---:R-:W-:Y:S04]  /*6bf40*/  STL.64 [R1+0x30], R48 ;  /* 0x0000303001007387 */ /* 0x004fe80000100a00 */
[----:B------:R-:W-:Y:S01]  /*6bf50*/  STL.64 [R1+0x38], R50 ;  /* 0x0000383201007387 */ /* 0x000fe20000100a00 */
[----:B------:R-:W-:-:S03]  /*6bf60*/  NOP ;  /* 0x0000000000007918 */ /* 0x000fc60000000000 */
[----:B0-----:R-:W2:Y:S04]  /*6bf70*/  LDL.LU R36, [R1+0x110] ;  /* 0x0001100001247983 */ /* 0x001ea80000300800 */
[----:B------:R-:W2:Y:S04]  /*6bf80*/  LDL.LU R37, [R1+0x114] ;  /* 0x0001140001257983 */ /* 0x000ea80000300800 */
[----:B------:R-:W2:Y:S04]  /*6bf90*/  LDL.LU R38, [R1+0x118] ;  /* 0x0001180001267983 */ /* 0x000ea80000300800 */
[----:B------:R-:W0:Y:S01]  /*6bfa0*/  LDS.128 R48, [R0] ;  /* 0x0000000000307984 */ /* 0x000e220000000c00 */
[----:B------:R-:W-:-:S03]  /*6bfb0*/  NOP ;  /* 0x0000000000007918 */ /* 0x000fc60000000000 */
[----:B------:R-:W2:Y:S04]  /*6bfc0*/  LDL.LU R39, [R1+0x11c] ;  /* 0x00011c0001277983 */ /* 0x000ea80000300800 */
[----:B------:R-:W-:Y:S01]  /*6bfd0*/  STSM.16.M88.4 [R0], R44 ;  /* 0x0000002c00007844 */ /* 0x000fe20000000200 */
[----:B------:R-:W-:-:S03]  /*6bfe0*/  NOP ;  /* 0x0000000000007918 */ /* 0x000fc60000000000 */
[----:B------:R-:W1:Y:S01]  /*6bff0*/  LDS.128 R44, [R0] ;  /* 0x00000000002c7984 */ /* 0x000e620000000c00 */
[----:B------:R-:W-:-:S03]  /*6c000*/  NOP ;  /* 0x0000000000007918 */ /* 0x000fc60000000000 */
[----:B0-----:R-:W-:Y:S04]  /*6c010*/  STL.64 [R1+0x20], R48 ;  /* 0x0000203001007387 */ /* 0x001fe80000100a00 */
[----:B------:R-:W-:Y:S04]  /*6c020*/  STL.64 [R1+0x28], R50 ;  /* 0x0000283201007387 */ /* 0x000fe80000100a00 */
[----:B-1----:R0:W-:Y:S04]  /*6c030*/  STL.64 [R1+0x10], R44 ;  /* 0x0000102c01007387 */ /* 0x0021e80000100a00 */
[----:B------:R-:W-:Y:S04]  /*6c040*/  STL.64 [R1+0x18], R46 ;  /* 0x0000182e01007387 */ /* 0x000fe80000100a00 */
[----:B0-----:R-:W4:Y:S04]  /*6c050*/  LDL.LU R44, [R1+0x100] ;  /* 0x00010000012c7983 */ /* 0x001f280000300800 */
[----:B---3--:R-:W-:Y:S01]  /*6c060*/  STSM.16.M88.4 [R0], R40 ;  /* 0x0000002800007844 */ /* 0x008fe20000000200 */
[----:B------:R-:W-:-:S03]  /*6c070*/  NOP ;  /* 0x0000000000007918 */ /* 0x000fc60000000000 */
[----:B------:R-:W0:Y:S01]  /*6c080*/  LDS.128 R40, [R0] ;  /* 0x0000000000287984 */ /* 0x000e220000000c00 */
[----:B------:R-:W-:-:S03]  /*6c090*/  NOP ;  /* 0x0000000000007918 */ /* 0x000fc60000000000 */
[----:B0-----:R-:W-:Y:S04]  /*6c0a0*/  STL.64 [R1], R40 ;  /* 0x0000002801007387 */ /* 0x001fe80000100a00 */
[----:B------:R-:W-:Y:S04]  /*6c0b0*/  STL.64 [R1+0x8], R42 ;  /* 0x0000082a01007387 */ /* 0x000fe80000100a00 */
[----:B------:R-:W4:Y:S04]  /*6c0c0*/  LDL.LU R45, [R1+0x104] ;  /* 0x00010400012d7983 */ /* 0x000f280000300800 */
[----:B------:R-:W4:Y:S04]  /*6c0d0*/  LDL.LU R46, [R1+0x108] ;  /* 0x00010800012e7983 */ /* 0x000f280000300800 */
[----:B------:R-:W4:Y:S04]  /*6c0e0*/  LDL.LU R47, [R1+0x10c] ;  /* 0x00010c00012f7983 */ /* 0x000f280000300800 */
[----:B------:R-:W-:Y:S01]  /*6c0f0*/  STSM.16.M88.4 [R0], R4 ;  /* 0x0000000400007844 */ /* 0x000fe20000000200 */
[----:B------:R-:W-:-:S03]  /*6c100*/  NOP ;  /* 0x0000000000007918 */ /* 0x000fc60000000000 */
[----:B------:R-:W0:Y:S01]  /*6c110*/  LDS.128 R4, [R0] ;  /* 0x0000000000047984 */ /* 0x000e220000000c00 */
[----:B------:R-:W-:-:S03]  /*6c120*/  NOP ;  /* 0x0000000000007918 */ /* 0x000fc60000000000 */
[----:B------:R-:W-:Y:S01]  /*6c130*/  STSM.16.M88.4 [R0], R8 ;  /* 0x0000000800007844 */ /* 0x000fe20000000200 */
[----:B------:R-:W-:-:S03]  /*6c140*/  NOP ;  /* 0x0000000000007918 */ /* 0x000fc60000000000 */
[----:B0-----:R-:W-:Y:S04]  /*6c150*/  STL.64 [R1+0x120], R4 ;  /* 0x0001200401007387 */ /* 0x001fe80000100a00 */
[----:B------:R-:W-:Y:S04]  /*6c160*/  STL.64 [R1+0x128], R6 ;  /* 0x0001280601007387 */ /* 0x000fe80000100a00 */
[----:B------:R-:W0:Y:S01]  /*6c170*/  LDS.128 R4, [R0] ;  /* 0x0000000000047984 */ /* 0x000e220000000c00 */
[----:B------:R-:W-:-:S03]  /*6c180*/  NOP ;  /* 0x0000000000007918 */ /* 0x000fc60000000000 */
[----:B--2---:R-:W-:Y:S01]  /*6c190*/  STSM.16.M88.4 [R0], R36 ;  /* 0x0000002400007844 */ /* 0x004fe20000000200 */
[----:B------:R-:W-:-:S03]  /*6c1a0*/  NOP ;  /* 0x0000000000007918 */ /* 0x000fc60000000000 */
[----:B------:R-:W1:Y:S01]  /*6c1b0*/  LDS.128 R8, [R0] ;  /* 0x0000000000087984 */ /* 0x000e620000000c00 */
[----:B------:R-:W-:-:S03]  /*6c1c0*/  NOP ;  /* 0x0000000000007918 */ /* 0x000fc60000000000 */
[----:B0-----:R-:W-:Y:S04]  /*6c1d0*/  STL [R1+0x2134], R4 ;  /* 0x0021340401007387 */ /* 0x001fe80000100800 */
[----:B------:R-:W-:Y:S04]  /*6c1e0*/  STL [R1+0x2130], R5 ;  /* 0x0021300501007387 */ /* 0x000fe80000100800 */
[----:B------:R0:W-:Y:S04]  /*6c1f0*/  STL [R1+0x212c], R6 ;  /* 0x00212c0601007387 */ /* 0x0001e80000100800 */
[----:B------:R-:W-:Y:S04]  /*6c200*/  STL [R1+0x2128], R7 ;  /* 0x0021280701007387 */ /* 0x000fe80000100800 */
[----:B-1----:R-:W-:Y:S04]  /*6c210*/  STL.64 [R1+0x118], R10 ;  /* 0x0001180a01007387 */ /* 0x002fe80000100a00 */
[----:B------:R-:W2:Y:S01]  /*6c220*/  LDL.LU R36, [R1+0xf0] ;  /* 0x0000f00001247983 */ /* 0x000ea20000300800 */
[----:B0-----:R-:W-:-:S03]  /*6c230*/  IMAD.MOV.U32 R6, RZ, RZ, R8 ;  /* 0x000000ffff067224 */ /* 0x001fc600078e0008 */
[----:B------:R-:W2:Y:S04]  /*6c240*/  LDL.LU R37, [R1+0xf4] ;  /* 0x0000f40001257983 */ /* 0x000ea80000300800 */
[----:B------:R-:W2:Y:S04]  /*6c250*/  LDL.LU R38, [R1+0xf8] ;  /* 0x0000f80001267983 */ /* 0x000ea80000300800 */
[----:B------:R-:W2:Y:S04]  /*6c260*/  LDL.LU R39, [R1+0xfc] ;  /* 0x0000fc0001277983 */ /* 0x000ea80000300800 */
[----:B------:R-:W3:Y:S04]  /*6c270*/  LDL.LU R40, [R1+0xe0] ;  /* 0x0000e00001287983 */ /* 0x000ee80000300800 */
[----:B------:R-:W3:Y:S04]  /*6c280*/  LDL.LU R41, [R1+0xe4] ;  /* 0x0000e40001297983 */ /* 0x000ee80000300800 */
[----:B------:R-:W3:Y:S04]  /*6c290*/  LDL.LU R42, [R1+0xe8] ;  /* 0x0000e800012a7983 */ /* 0x000ee80000300800 */
[----:B------:R-:W3:Y:S04]  /*6c2a0*/  LDL.LU R43, [R1+0xec] ;  /* 0x0000ec00012b7983 */ /* 0x000ee80000300800 */
[----:B------:R-:W-:Y:S04]  /*6c2b0*/  STL [R1+0x2138], R6 ;  /* 0x0021380601007387 */ /* 0x000fe80000100800 */
[----:B----4-:R0:W-:Y:S04]  /*6c2c0*/  STSM.16.M88.4 [R0], R44 ;  /* 0x0000002c00007844 */ /* 0x0101e80000000200 */
[----:B0-----:R-:W4:Y:S04]  /*6c2d0*/  LDL.LU R44, [R1+0xd0] ;  /* 0x0000d000012c7983 */ /* 0x001f280000300800 */
[----:B------:R-:W4:Y:S04]  /*6c2e0*/  LDL.LU R45, [R1+0xd4] ;  /* 0x0000d400012d7983 */ /* 0x000f280000300800 */
[----:B------:R-:W4:Y:S04]  /*6c2f0*/  LDL.LU R46, [R1+0xd8] ;  /* 0x0000d800012e7983 */ /* 0x000f280000300800 */
[----:B------:R-:W4:Y:S01]  /*6c300*/  LDL.LU R47, [R1+0xdc] ;  /* 0x0000dc00012f7983 */ /* 0x000f220000300800 */
        /* <DEDUP_REMOVED lines=13> */
[----:B0-----:R0:W-:Y:S04]  /*6c3e0*/  STL.64 [R1+0x100], R8 ;  /* 0x0001000801007387 */ /* 0x0011e80000100a00 */
[----:B------:R1:W-:Y:S04]  /*6c3f0*/  STL.64 [R1+0x108], R10 ;  /* 0x0001080a01007387 */ /* 0x0003e80000100a00 */
[----:B------:R-:W4:Y:S04]  /*6c400*/  LDL.LU R57, [R1+0xa4] ;  /* 0x0000a40001397983 */ /* 0x000f280000300800 */
[----:B------:R-:W4:Y:S04]  /*6c410*/  LDL.LU R58, [R1+0xa8] ;  /* 0x0000a800013a7983 */ /* 0x000f280000300800 */
[----:B------:R-:W4:Y:S04]  /*6c420*/  LDL.LU R59, [R1+0xac] ;  /* 0x0000ac00013b7983 */ /* 0x000f280000300800 */
[----:B0-----:R-:W4:Y:S04]  /*6c430*/  LDL.LU R8, [R1+0x90] ;  /* 0x0000900001087983 */ /* 0x001f280000300800 */
[----:B------:R-:W4:Y:S04]  /*6c440*/  LDL.LU R9, [R1+0x94] ;  /* 0x0000940001097983 */ /* 0x000f280000300800 */
[----:B-1----:R-:W4:Y:S04]  /*6c450*/  LDL.LU R10, [R1+0x98] ;  /* 0x00009800010a7983 */ /* 0x002f280000300800 */
[----:B------:R-:W4:Y:S04]  /*6c460*/  LDL.LU R11, [R1+0x9c] ;  /* 0x00009c00010b7983 */ /* 0x000f280000300800 */
[----:B--2---:R-:W-:Y:S01]  /*6c470*/  STSM.16.M88.4 [R0], R36 ;  /* 0x0000002400007844 */ /* 0x004fe20000000200 */
[----:B------:R-:W-:-:S03]  /*6c480*/  NOP ;  /* 0x0000000000007918 */ /* 0x000fc60000000000 */
[----:B------:R-:W0:Y:S01]  /*6c490*/  LDS.128 R36, [R0] ;  /* 0x0000000000247984 */ /* 0x000e220000000c00 */
[----:B------:R-:W-:-:S03]  /*6c4a0*/  NOP ;  /* 0x0000000000007918 */ /* 0x000fc60000000000 */
[----:B---3--:R-:W-:Y:S01]  /*6c4b0*/  STSM.16.M88.4 [R0], R40 ;  /* 0x0000002800007844 */ /* 0x008fe20000000200 */
[----:B------:R-:W-:-:S03]  /*6c4c0*/  NOP ;  /* 0x0000000000007918 */ /* 0x000fc60000000000 */
[----:B------:R-:W1:Y:S01]  /*6c4d0*/  LDS.128 R40, [R0] ;  /* 0x0000000000287984 */ /* 0x000e620000000c00 */
[----:B------:R-:W-:-:S03]  /*6c4e0*/  NOP ;  /* 0x0000000000007918 */ /* 0x000fc60000000000 */
[----:B0-----:R-:W-:Y:S04]  /*6c4f0*/  STL.64 [R1+0xf0], R36 ;  /* 0x0000f02401007387 */ /* 0x001fe80000100a00 */
[----:B------:R0:W-:Y:S04]  /*6c500*/  STL.64 [R1+0xf8], R38 ;  /* 0x0000f82601007387 */ /* 0x0001e80000100a00 */
[----:B0-----:R-:W2:Y:S04]  /*6c510*/  LDL.LU.64 R38, [R1+0x2198] ;  /* 0x0021980001267983 */ /* 0x001ea80000300a00 */
[----:B------:R-:W2:Y:S04]  /*6c520*/  LDL.LU.64 R36, [R1+0x2190] ;  /* 0x0021900001247983 */ /* 0x000ea80000300a00 */
[----:B-1----:R-:W-:Y:S04]  /*6c530*/  STL.64 [R1+0xe0], R40 ;  /* 0x0000e02801007387 */ /* 0x002fe80000100a00 */
[----:B------:R0:W-:Y:S04]  /*6c540*/  STL.64 [R1+0xe8], R42 ;  /* 0x0000e82a01007387 */ /* 0x0001e80000100a00 */
[----:B0-----:R-:W3:Y:S04]  /*6c550*/  LDL.LU.64 R42, [R1+0x2188] ;  /* 0x00218800012a7983 */ /* 0x001ee80000300a00 */
[----:B------:R-:W3:Y:S04]  /*6c560*/  LDL.LU.64 R40, [R1+0x2180] ;  /* 0x0021800001287983 */ /* 0x000ee80000300a00 */
[----:B----4-:R-:W-:Y:S01]  /*6c570*/  STSM.16.M88.4 [R0], R44 ;  /* 0x0000002c00007844 */ /* 0x010fe20000000200 */
[----:B------:R-:W-:-:S03]  /*6c580*/  NOP ;  /* 0x0000000000007918 */ /* 0x000fc60000000000 */
[----:B------:R-:W0:Y:S01]  /*6c590*/  LDS.128 R44, [R0] ;  /* 0x00000000002c7984 */ /* 0x000e220000000c00 */
[----:B------:R-:W-:-:S03]  /*6c5a0*/  NOP ;  /* 0x0000000000007918 */ /* 0x000fc60000000000 */
[----:B------:R-:W-:Y:S01]  /*6c5b0*/  STSM.16.M88.4 [R0], R48 ;  /* 0x0000003000007844 */ /* 0x000fe20000000200 */
[----:B------:R-:W-:-:S03]  /*6c5c0*/  NOP ;  /* 0x0000000000007918 */ /* 0x000fc60000000000 */
[----:B------:R-:W1:Y:S01]  /*6c5d0*/  LDS.128 R48, [R0] ;  /* 0x0000000000307984 */ /* 0x000e620000000c00 */
[----:B------:R-:W-:-:S03]  /*6c5e0*/  NOP ;  /* 0x0000000000007918 */ /* 0x000fc60000000000 */
[----:B------:R-:W-:Y:S01]  /*6c5f0*/  STSM.16.M88.4 [R0], R52 ;  /* 0x0000003400007844 */ /* 0x000fe20000000200 */
[----:B------:R-:W-:-:S03]  /*6c600*/  NOP ;  /* 0x0000000000007918 */ /* 0x000fc60000000000 */
[----:B------:R-:W4:Y:S01]  /*6c610*/  LDS.128 R52, [R0] ;  /* 0x0000000000347984 */ /* 0x000f220000000c00 */
[----:B------:R-:W-:-:S03]  /*6c620*/  NOP ;  /* 0x0000000000007918 */ /* 0x000fc60000000000 */
[----:B0-----:R-:W-:Y:S04]  /*6c630*/  STL.64 [R1+0xd0], R44 ;  /* 0x0000d02c01007387 */ /* 0x001fe80000100a00 */
[----:B------:R0:W-:Y:S04]  /*6c640*/  STL.64 [R1+0xd8], R46 ;  /* 0x0000d82e01007387 */ /* 0x0001e80000100a00 */
[----:B0-----:R-:W3:Y:S04]  /*6c650*/  LDL.LU.64 R46, [R1+0x2178] ;  /* 0x00217800012e7983 */ /* 0x001ee80000300a00 */
[----:B------:R-:W3:Y:S04]  /*6c660*/  LDL.LU.64 R44, [R1+0x2170] ;  /* 0x00217000012c7983 */ /* 0x000ee80000300a00 */
[----:B-1----:R-:W-:Y:S04]  /*6c670*/  STL.64 [R1+0xc0], R48 ;  /* 0x0000c03001007387 */ /* 0x002fe80000100a00 */
[----:B------:R0:W-:Y:S04]  /*6c680*/  STL.64 [R1+0xc8], R50 ;  /* 0x0000c83201007387 */ /* 0x0001e80000100a00 */
[----:B0-----:R-:W3:Y:S04]  /*6c690*/  LDL.LU.64 R50, [R1+0x2168] ;  /* 0x0021680001327983 */ /* 0x001ee80000300a00 */
[----:B------:R-:W3:Y:S04]  /*6c6a0*/  LDL.LU.64 R48, [R1+0x2160] ;  /* 0x0021600001307983 */ /* 0x000ee80000300a00 */
[----:B----4-:R-:W-:Y:S04]  /*6c6b0*/  STL.64 [R1+0xb0], R52 ;  /* 0x0000b03401007387 */ /* 0x010fe80000100a00 */
[----:B------:R0:W-:Y:S04]  /*6c6c0*/  STL.64 [R1+0xb8], R54 ;  /* 0x0000b83601007387 */ /* 0x0001e80000100a00 */
[----:B0-----:R-:W4:Y:S04]  /*6c6d0*/  LDL.LU.64 R54, [R1+0x2158] ;  /* 0x0021580001367983 */ /* 0x001f280000300a00 */
[----:B------:R-:W4:Y:S04]  /*6c6e0*/  LDL.LU.64 R52, [R1+0x2150] ;  /* 0x0021500001347983 */ /* 0x000f280000300a00 */
[----:B------:R-:W-:Y:S01]  /*6c6f0*/  STSM.16.M88.4 [R0], R56 ;  /* 0x0000003800007844 */ /* 0x000fe20000000200 */
        /* <DEDUP_REMOVED lines=9> */
[----:B0-----:R-:W-:Y:S04]  /*6c790*/  STL.64 [R1+0xa0], R56 ;  /* 0x0000a03801007387 */ /* 0x001fe80000100a00 */
[----:B------:R0:W-:Y:S04]  /*6c7a0*/  STL.64 [R1+0xa8], R58 ;  /* 0x0000a83a01007387 */ /* 0x0001e80000100a00 */
[----:B0-----:R-:W4:Y:S04]  /*6c7b0*/  LDL.LU.64 R58, [R1+0x2148] ;  /* 0x00214800013a7983 */ /* 0x001f280000300a00 */
[----:B------:R-:W4:Y:S04]  /*6c7c0*/  LDL.LU.64 R56, [R1+0x2140] ;  /* 0x0021400001387983 */ /* 0x000f280000300a00 */
[----:B------:R-:W4:Y:S04]  /*6c7d0*/  LDL R2, [R1+0x904] ;  /* 0x0009040001027983 */ /* 0x000f280000100800 */
[----:B-1----:R-:W-:Y:S04]  /*6c7e0*/  STL.64 [R1+0x90], R8 ;  /* 0x0000900801007387 */ /* 0x002fe80000100a00 */
[----:B------:R-:W-:Y:S04]  /*6c7f0*/  STL.64 [R1+0x98], R10 ;  /* 0x0000980a01007387 */ /* 0x000fe80000100a00 */
[----:B------:R-:W0:Y:S01]  /*6c800*/  LDS.128 R8, [R0] ;  /* 0x0000000000087984 */ /* 0x000e220000000c00 */
[----:B------:R-:W-:-:S03]  /*6c810*/  NOP ;  /* 0x0000000000007918 */ /* 0x000fc60000000000 */
[----:B------:R-:W-:Y:S01]  /*6c820*/  STSM.16.M88.4 [R0], R16 ;  /* 0x0000001000007844 */ /* 0x000fe20000000200 */
[----:B------:R-:W-:-:S03]  /*6c830*/  NOP ;  /* 0x0000000000007918 */ /* 0x000fc60000000000 */
[----:B------:R-:W-:Y:S01]  /*6c840*/  LDS.128 R12, [R0] ;  /* 0x00000000000c7984 */ /* 0x000fe20000000c00 */
        /* <DEDUP_REMOVED lines=17> */
[----:B--2---:R-:W-:Y:S01]  /*6c960*/  STSM.16.M88.4 [R0], R36 ;  /* 0x0000002400007844 */ /* 0x004fe20000000200 */
[----:B------:R-:W-:-:S03]  /*6c970*/  NOP ;  /* 0x0000000000007918 */ /* 0x000fc60000000000 */
[----:B------:R-:W-:Y:S01]  /*6c980*/  LDS.128 R32, [R0] ;  /* 0x0000000000207984 */ /* 0x000fe20000000c00 */
[----:B------:R-:W-:-:S03]  /*6c990*/  NOP ;  /* 0x0000000000007918 */ /* 0x000fc60000000000 */
[----:B---3--:R-:W-:Y:S01]  /*6c9a0*/  STSM.16.M88.4 [R0], R40 ;  /* 0x0000002800007844 */ /* 0x008fe20000000200 */
[----:B------:R-:W-:-:S03]  /*6c9b0*/  NOP ;  /* 0x0000000000007918 */ /* 0x000fc60000000000 */
[----:B------:R-:W-:Y:S01]  /*6c9c0*/  LDS.128 R36, [R0] ;  /* 0x0000000000247984 */ /* 0x000fe20000000c00 */
[----:B------:R-:W-:-:S03]  /*6c9d0*/  NOP ;  /* 0x0000000000007918 */ /* 0x000fc60000000000 */
[----:B0-----:R0:W-:Y:S04]  /*6c9e0*/  STL [R1+0x2124], R11 ;  /* 0x0021240b01007387 */ /* 0x0011e80000100800 */
[----:B0-----:R-:W2:Y:S04]  /*6c9f0*/  LDL R11, [R1+0x908] ;  /* 0x00090800010b7983 */ /* 0x001ea80000100800 */
[----:B------:R-:W3:Y:S04]  /*6ca00*/  LDL.LU R6, [R1+0x7c] ;  /* 0x00007c0001067983 */ /* 0x000ee80000300800 */
        /* <DEDUP_REMOVED lines=8> */
[----:B----4-:R-:W-:Y:S01]  /*6ca90*/  STSM.16.M88.4 [R0], R52 ;  /* 0x0000003400007844 */ /* 0x010fe20000000200 */
[----:B------:R-:W-:-:S03]  /*6caa0*/  NOP ;  /* 0x0000000000007918 */ /* 0x000fc60000000000 */
[----:B------:R-:W0:Y:S01]  /*6cab0*/  LDS.128 R48, [R0] ;  /* 0x0000000000307984 */ /* 0x000e220000000c00 */
[----:B------:R-:W-:-:S03]  /*6cac0*/  NOP ;  /* 0x0000000000007918 */ /* 0x000fc60000000000 */
[----:B0-----:R0:W-:Y:S04]  /*6cad0*/  STL [R1+0x2120], R50 ;  /* 0x0021203201007387 */ /* 0x0011e80000100800 */
[----:B0-----:R-:W4:Y:S04]  /*6cae0*/  LDL.LU R50, [R1+0x5fc] ;  /* 0x0005fc0001327983 */ /* 0x001f280000300800 */
[----:B------:R0:W-:Y:S04]  /*6caf0*/  STL [R1+0x211c], R51 ;  /* 0x00211c3301007387 */ /* 0x0001e80000100800 */
[----:B0-----:R-:W3:Y:S01]  /*6cb00*/  LDL.LU R51, [R1+0x904] ;  /* 0x0009040001337983 */ /* 0x001ee20000300800 */
[----:B------:R-:W-:-:S03]  /*6cb10*/  IMAD R53, R2, UR11, RZ ;  /* 0x0000000b02357c24 */ /* 0x000fc6000f8e02ff */
[----:B------:R0:W-:Y:S02]  /*6cb20*/  STSM.16.M88.4 [R0], R56 ;  /* 0x0000003800007844 */ /* 0x0001e40000000200 */
[----:B------:R-:W-:-:S04]  /*6cb30*/  LEA R52, P4, R53, UR8, 0x1 ;  /* 0x0000000835347c11 */ /* 0x000fc8000f8808ff */
[----:B------:R-:W-:Y:S02]  /*6cb40*/  LEA.HI.X.SX32 R53, R53, UR9, 0x1, P4 ;  /* 0x0000000935357c11 */ /* 0x000fe4000a0f0eff */
[----:B0-----:R-:W-:Y:S01]  /*6cb50*/  PRMT R58, R61, 0x7632, R58 ;  /* 0x000076323d3a7816 */ /* 0x001fe2000000003a */
[C---:B--2---:R-:W-:Y:S01]  /*6cb60*/  IMAD R3, R11.reuse, UR11, RZ ;  /* 0x0000000b0b037c24 */ /* 0x044fe2000f8e02ff */
[----:B------:R-:W-:Y:S01]  /*6cb70*/  ISETP.GE.AND P2, PT, R11, UR10, PT ;  /* 0x0000000a0b007c0c */ /* 0x000fe2000bf46270 */
[----:B------:R-:W0:Y:S03]  /*6cb80*/  LDCU.64 UR10, c[0x0][0x398] ;  /* 0x00007300ff0a77ac */ /* 0x000e260008000a00 */
[----:B------:R-:W-:-:S04]  /*6cb90*/  LEA R2, P3, R3, UR8, 0x1 ;  /* 0x0000000803027c11 */ /* 0x000fc8000f8608ff */
[----:B------:R-:W-:Y:S01]  /*6cba0*/  LEA.HI.X.SX32 R3, R3, UR9, 0x1, P3 ;  /* 0x0000000903037c11 */ /* 0x000fe200098f0eff */
[----:B------:R-:W1:Y:S01]  /*6cbb0*/  LDCU.64 UR8, c[0x0][0x398] ;  /* 0x00007300ff0877ac */ /* 0x000e620008000a00 */
[C---:B----4-:R-:W-:Y:S01]  /*6cbc0*/  ISETP.LT.AND P2, PT, R50.reuse, UR5, !P2 ;  /* 0x0000000532007c0c */ /* 0x050fe2000d741270 */
[----:B------:R-:W-:Y:S01]  /*6cbd0*/  IMAD R56, R50, UR30, RZ ;  /* 0x0000001e32387c24 */ /* 0x000fe2000f8e02ff */
[----:B------:R-:W-:-:S03]  /*6cbe0*/  NOP ;  /* 0x0000000000007918 */ /* 0x000fc60000000000 */
[----:B------:R-:W-:Y:S01]  /*6cbf0*/  IMAD.WIDE R54, R56, 0x2, R2 ;  /* 0x0000000238367825 */ /* 0x000fe200078e0202 */
[----:B------:R-:W-:Y:S01]  /*6cc00*/  ISETP.LT.AND P4, PT, R11, UR16, !P0 ;  /* 0x000000100b007c0c */ /* 0x000fe2000c781270 */
[----:B------:R-:W2:Y:S01]  /*6cc10*/  LDCU UR5, c[0x0][0x398] ;  /* 0x00007300ff0577ac */ /* 0x000ea20008000800 */
[----:B---3--:R-:W-:-:S05]  /*6cc20*/  ISETP.GE.AND P3, PT, R51, UR18, PT ;  /* 0x0000001233007c0c */ /* 0x008fca000bf66270 */
[----:B------:R3:W-:Y:S01]  /*6cc30*/  @P2 STG.E.U16 desc[UR12][R54.64], R61 ;  /* 0x0000003d36002986 */ /* 0x0007e2000c10150c */
[----:B------:R-:W-:Y:S01]  /*6cc40*/  VIADD R59, R56, UR30 ;  /* 0x0000001e383b7c36 */ /* 0x000fe20008000000 */
[----:B------:R-:W-:Y:S01]  /*6cc50*/  PRMT R5, R6, 0x7632, R5 ;  /* 0x0000763206057816 */ /* 0x000fe20000000005 */
[----:B------:R-:W4:Y:S01]  /*6cc60*/  LDCU UR16, c[0x0][0x398] ;  /* 0x00007300ff1077ac */ /* 0x000f220008000800 */
[----:B------:R-:W-:Y:S01]  /*6cc70*/  ISETP.LT.AND P3, PT, R50, UR15, !P3 ;  /* 0x0000000f32007c0c */ /* 0x000fe2000df61270 */
[----:B------:R-:W-:Y:S01]  /*6cc80*/  IMAD.WIDE R56, R56, 0x2, R52 ;  /* 0x0000000238387825 */ /* 0x000fe200078e0234 */
[----:B0-----:R-:W-:Y:S01]  /*6cc90*/  ISETP.LT.AND P0, PT, R51, UR10, !P0 ;  /* 0x0000000a33007c0c */ /* 0x001fe2000c701270 */
[----:B------:R-:W0:Y:S01]  /*6cca0*/  LDCU UR10, c[0x0][0x398] ;  /* 0x00007300ff0a77ac */ /* 0x000e220008000800 */
[----:B------:R-:W0:Y:S01]  /*6ccb0*/  LDCU UR15, c[0x0][0x398] ;  /* 0x00007300ff0f77ac */ /* 0x000e220008000800 */
[----:B---3--:R-:W-:Y:S01]  /*6ccc0*/  VIADD R54, R50, 0x4 ;  /* 0x0000000432367836 */ /* 0x008fe20000000000 */
[----:B------:R-:W3:Y:S04]  /*6ccd0*/  LDL.LU R61, [R1+0x213c] ;  /* 0x00213c00013d7983 */ /* 0x000ee80000300800 */
[----:B------:R-:W-:-:S03]  /*6cce0*/  ISETP.GE.AND P2, PT, R54, UR19, PT ;  /* 0x0000001336007c0c */ /* 0x000fc6000bf46270 */
[----:B------:R0:W-:Y:S01]  /*6ccf0*/  @P3 STG.E.U16 desc[UR12][R56.64], R58 ;  /* 0x0000003a38003986 */ /* 0x0001e2000c10150c */
[C---:B------:R-:W-:Y:S01]  /*6cd00*/  IMAD.WIDE R54, R59.reuse, 0x2, R2 ;  /* 0x000000023b367825 */ /* 0x040fe200078e0202 */
[----:B------:R-:W1:Y:S03]  /*6cd10*/  LDCU.64 UR18, c[0x0][0x398] ;  /* 0x00007300ff1277ac */ /* 0x000e660008000a00 */
[C---:B0-----:R-:W-:Y:S02]  /*6cd20*/  VIADD R58, R59.reuse, UR30 ;  /* 0x0000001e3b3a7c36 */ /* 0x041fe40008000000 */
[----:B------:R-:W-:Y:S02]  /*6cd30*/  IMAD.WIDE R56, R59, 0x2, R52 ;  /* 0x000000023b387825 */ /* 0x000fe400078e0234 */
[----:B------:R-:W2:Y:S01]  /*6cd40*/  LDL.LU R59, [R1+0x84] ;  /* 0x00008400013b7983 */ /* 0x000ea20000300800 */
[----:B------:R-:W-:Y:S01]  /*6cd50*/  ISETP.LT.AND P3, PT, R11, UR28, !P5 ;  /* 0x0000001c0b007c0c */ /* 0x000fe2000ef61270 */
[----:B------:R-:W0:Y:S02]  /*6cd60*/  LDCU UR28, c[0x0][0x398] ;  /* 0x00007300ff1c77ac */ /* 0x000e240008000800 */
[----:B------:R1:W-:Y:S01]  /*6cd70*/  @P4 STG.E.U16 desc[UR12][R54.64], R60 ;  /* 0x0000003c36004986 */ /* 0x0003e2000c10150c */
[----:B------:R-:W-:Y:S01]  /*6cd80*/  ISETP.LT.AND P5, PT, R51, UR26, !P5 ;  /* 0x0000001a33007c0c */ /* 0x000fe2000efa1270 */
[----:B------:R-:W0:Y:S01]  /*6cd90*/  LDCU UR26, c[0x0][0x398] ;  /* 0x00007300ff1a77ac */ /* 0x000e220008000800 */
[----:B-1----:R-:W-:Y:S01]  /*6cda0*/  IMAD.WIDE R54, R58, 0x2, R2 ;  /* 0x000000023a367825 */ /* 0x002fe200078e0202 */
[----:B---3--:R-:W-:-:S05]  /*6cdb0*/  PRMT R61, R60, 0x7632, R61 ;  /* 0x000076323c3d7816 */ /* 0x008fca000000003d */
[----:B------:R1:W-:Y:S01]  /*6cdc0*/  @P0 STG.E.U16 desc[UR12][R56.64], R61 ;  /* 0x0000003d38000986 */ /* 0x0003e2000c10150c */
[----:B------:R-:W-:-:S03]  /*6cdd0*/  VIADD R60, R50, 0x5 ;  /* 0x00000005323c7836 */ /* 0x000fc60000000000 */
[----:B--2---:R2:W-:Y:S01]  /*6cde0*/  @P3 STG.E.U16 desc[UR12][R54.64], R59 ;  /* 0x0000003b36003986 */ /* 0x0045e2000c10150c */
[----:B-1----:R-:W-:Y:S01]  /*6cdf0*/  IMAD.WIDE R56, R58, 0x2, R52 ;  /* 0x000000023a387825 */ /* 0x002fe200078e0234 */
[----:B------:R-:W-:Y:S01]  /*6ce00*/  ISETP.GE.AND P4, PT, R60, UR20, PT ;  /* 0x000000143c007c0c */ /* 0x000fe2000bf86270 */
[----:B------:R-:W1:Y:S02]  /*6ce10*/  LDCU.64 UR20, c[0x0][0x398] ;  /* 0x00007300ff1477ac */ /* 0x000e640008000a00 */
[----:B--2---:R-:W-:Y:S01]  /*6ce20*/  VIADD R54, R50, 0x6 ;  /* 0x0000000632367836 */ /* 0x004fe20000000000 */
[----:B------:R-:W-:-:S04]  /*6ce30*/  PRMT R55, R59, 0x7632, R55 ;  /* 0x000076323b377816 */ /* 0x000fc80000000037 */
[----:B------:R-:W-:Y:S01]  /*6ce40*/  ISETP.GE.AND P0, PT, R54, UR49, PT ;  /* 0x0000003136007c0c */ /* 0x000fe2000bf06270 */
[----:B------:R-:W-:Y:S01]  /*6ce50*/  VIADD R54, R58, UR30 ;  /* 0x0000001e3a367c36 */ /* 0x000fe20008000000 */
[----:B------:R2:W-:Y:S01]  /*6ce60*/  @P5 STG.E.U16 desc[UR12][R56.64], R55 ;  /* 0x0000003738005986 */ /* 0x0005e2000c10150c */
[----:B------:R-:W-:Y:S01]  /*6ce70*/  ISETP.LT.AND P3, PT, R11, UR18, !P6 ;  /* 0x000000120b007c0c */ /* 0x000fe2000f761270 */
[----:B------:R-:W3:Y:S01]  /*6ce80*/  LDCU UR49, c[0x0][0x39c] ;  /* 0x00007380ff3177ac */ /* 0x000ee20008000800 */
[----:B------:R-:W-:-:S04]  /*6ce90*/  IMAD.WIDE R60, R54, 0x2, R2 ;  /* 0x00000002363c7825 */ /* 0x000fc800078e0202 */
[----:B------:R-:W-:-:S04]  /*6cea0*/  IMAD.WIDE R58, R54, 0x2, R52 ;  /* 0x00000002363a7825 */ /* 0x000fc800078e0234 */
[----:B--2---:R-:W-:Y:S01]  /*6ceb0*/  VIADD R56, R54, UR30 ;  /* 0x0000001e36387c36 */ /* 0x004fe20008000000 */
[----:B------:R-:W-:Y:S01]  /*6cec0*/  ISETP.LT.AND P5, PT, R11, UR24, !P2 ;  /* 0x000000180b007c0c */ /* 0x000fe2000d7a1270 */
[----:B------:R-:W2:Y:S01]  /*6ced0*/  LDL.LU R54, [R1+0x74] ;  /* 0x0000740001367983 */ /* 0x000ea20000300800 */
[C---:B------:R-:W-:Y:S01]  /*6cee0*/  ISETP.LT.AND P6, PT, R51.reuse, UR22, !P6 ;  /* 0x0000001633007c0c */ /* 0x040fe2000f7c1270 */
[----:B------:R-:W-:Y:S01]  /*6cef0*/  VIADD R55, R50, 0x7 ;  /* 0x0000000732377836 */ /* 0x000fe20000000000 */
[----:B-1----:R-:W-:Y:S01]  /*6cf00*/  ISETP.LT.AND P2, PT, R51, UR20, !P2 ;  /* 0x0000001433007c0c */ /* 0x002fe2000d741270 */
[----:B------:R-:W1:Y:S01]  /*6cf10*/  LDCU UR18, c[0x0][0x398] ;  /* 0x00007300ff1277ac */ /* 0x000e620008000800 */
[----:B------:R-:W0:Y:S01]  /*6cf20*/  LDCU UR20, c[0x0][0x398] ;  /* 0x00007300ff1477ac */ /* 0x000e220008000800 */
[----:B------:R-:W0:Y:S01]  /*6cf30*/  LDCU UR22, c[0x0][0x398] ;  /* 0x00007300ff1677ac */ /* 0x000e220008000800 */
[----:B------:R-:W0:Y:S01]  /*6cf40*/  LDCU UR24, c[0x0][0x398] ;  /* 0x00007300ff1877ac */ /* 0x000e220008000800 */
[----:B--2---:R-:W-:Y:S01]  /*6cf50*/  PRMT R57, R54, 0x7632, R57 ;  /* 0x0000763236397816 */ /* 0x004fe20000000039 */
[----:B------:R2:W-:Y:S05]  /*6cf60*/  @P3 STG.E.U16 desc[UR12][R60.64], R54 ;  /* 0x000000363c003986 */ /* 0x0005ea000c10150c */
[----:B------:R0:W-:Y:S04]  /*6cf70*/  @P6 STG.E.U16 desc[UR12][R58.64], R57 ;  /* 0x000000393a006986 */ /* 0x0001e8000c10150c */
[----:B--2---:R-:W2:Y:S04]  /*6cf80*/  LDL.LU R61, [R1+0x8c] ;  /* 0x00008c00013d7983 */ /* 0x004ea80000300800 */
[----:B0-----:R-:W2:Y:S01]  /*6cf90*/  LDL.LU R59, [R1+0x88] ;  /* 0x00008800013b7983 */ /* 0x001ea20000300800 */
[----:B------:R-:W-:Y:S01]  /*6cfa0*/  ISETP.GE.AND P3, PT, R55, UR50, PT ;  /* 0x0000003237007c0c */ /* 0x000fe2000bf66270 */
[C---:B------:R-:W-:Y:S01]  /*6cfb0*/  IMAD.WIDE R54, R56.reuse, 0x2, R2 ;  /* 0x0000000238367825 */ /* 0x040fe200078e0202 */
[----:B------:R-:W-:Y:S01]  /*6cfc0*/  ISETP.LT.AND P6, PT, R11, UR8, !P4 ;  /* 0x000000080b007c0c */ /* 0x000fe2000e7c1270 */
[----:B------:R-:W0:Y:S03]  /*6cfd0*/  LDCU UR50, c[0x0][0x39c] ;  /* 0x00007380ff3277ac */ /* 0x000e260008000800 */
[----:B--2---:R2:W-:Y:S01]  /*6cfe0*/  @P5 STG.E.U16 desc[UR12][R54.64], R59 ;  /* 0x0000003b36005986 */ /* 0x0045e2000c10150c */
[----:B------:R-:W-:Y:S01]  /*6cff0*/  PRMT R60, R59, 0x7632, R60 ;  /* 0x000076323b3c7816 */ /* 0x000fe2000000003c */
[----:B------:R-:W0:Y:S01]  /*6d000*/  LDCU UR8, c[0x0][0x398] ;  /* 0x00007300ff0877ac */ /* 0x000e220008000800 */
[----:B--2---:R-:W-:-:S05]  /*6d010*/  IMAD.WIDE R58, R56, 0x2, R52 ;  /* 0x00000002383a7825 */ /* 0x004fca00078e0234 */
[----:B------:R2:W-:Y:S04]  /*6d020*/  @P2 STG.E.U16 desc[UR12][R58.64], R60 ;  /* 0x0000003c3a002986 */ /* 0x0005e8000c10150c */
[----:B--2---:R-:W2:Y:S01]  /*6d030*/  LDL.LU R59, [R1+0x78] ;  /* 0x00007800013b7983 */ /* 0x004ea20000300800 */
[----:B------:R-:W-:-:S04]  /*6d040*/  VIADD R55, R56, UR30 ;  /* 0x0000001e38377c36 */ /* 0x000fc80008000000 */
[----:B------:R-:W-:Y:S01]  /*6d050*/  IMAD.WIDE R56, R55, 0x2, R2 ;  /* 0x0000000237387825 */ /* 0x000fe200078e0202 */
[----:B------:R-:W-:Y:S01]  /*6d060*/  ISETP.LT.AND P4, PT, R51, UR6, !P4 ;  /* 0x0000000633007c0c */ /* 0x000fe2000e781270 */
[----:B------:R-:W0:Y:S02]  /*6d070*/  LDCU UR6, c[0x0][0x398] ;  /* 0x00007300ff0677ac */ /* 0x000e240008000800 */
[----:B------:R-:W-:-:S05]  /*6d080*/  VIADD R54, R50, 0x8 ;  /* 0x0000000832367836 */ /* 0x000fca0000000000 */
[----:B------:R-:W-:Y:S01]  /*6d090*/  ISETP.GE.AND P5, PT, R54, UR51, PT ;  /* 0x0000003336007c0c */ /* 0x000fe2000bfa6270 */
[----:B------:R-:W-:Y:S01]  /*6d0a0*/  VIADD R54, R55, UR30 ;  /* 0x0000001e37367c36 */ /* 0x000fe20008000000 */
[----:B------:R-:W0:Y:S01]  /*6d0b0*/  LDCU UR51, c[0x0][0x39c] ;  /* 0x00007380ff3377ac */ /* 0x000e220008000800 */
[----:B--2---:R2:W-:Y:S01]  /*6d0c0*/  @P6 STG.E.U16 desc[UR12][R56.64], R59 ;  /* 0x0000003b38006986 */ /* 0x0045e2000c10150c */
[----:B------:R-:W-:Y:S01]  /*6d0d0*/  ISETP.LT.AND P6, PT, R11, UR4, !P0 ;  /* 0x000000040b007c0c */ /* 0x000fe2000c7c1270 */
[----:B------:R-:W0:Y:S01]  /*6d0e0*/  LDCU UR4, c[0x0][0x398] ;  /* 0x00007300ff0477ac */ /* 0x000e220008000800 */
[----:B------:R-:W-:Y:S02]  /*6d0f0*/  PRMT R60, R59, 0x7632, R60 ;  /* 0x000076323b3c7816 */ /* 0x000fe4000000003c */
[----:B------:R-:W-:Y:S01]  /*6d100*/  ISETP.LT.AND P0, PT, R51, UR14, !P0 ;  /* 0x0000000e33007c0c */ /* 0x000fe2000c701270 */
[----:B------:R-:W0:Y:S01]  /*6d110*/  LDCU UR14, c[0x0][0x398] ;  /* 0x00007300ff0e77ac */ /* 0x000e220008000800 */
[----:B--2---:R-:W-:-:S02]  /*6d120*/  VIADD R56, R50, 0x9 ;  /* 0x0000000932387836 */ /* 0x004fc40000000000 */
[----:B------:R-:W-:-:S03]  /*6d130*/  IMAD.WIDE R58, R55, 0x2, R52 ;  /* 0x00000002373a7825 */ /* 0x000fc600078e0234 */
[----:B------:R-:W-:Y:S01]  /*6d140*/  ISETP.GE.AND P2, PT, R56, UR52, PT ;  /* 0x0000003438007c0c */ /* 0x000fe2000bf46270 */
[----:B------:R-:W-:Y:S01]  /*6d150*/  IMAD.WIDE R56, R54, 0x2, R2 ;  /* 0x0000000236387825 */ /* 0x000fe200078e0202 */
[----:B------:R2:W-:Y:S01]  /*6d160*/  @P4 STG.E.U16 desc[UR12][R58.64], R60 ;  /* 0x0000003c3a004986 */ /* 0x0005e2000c10150c */
[----:B------:R-:W-:Y:S01]  /*6d170*/  IADD3 R55, PT, PT, R50, 0xa, RZ ;  /* 0x0000000a32377810 */ /* 0x000fe20007ffe0ff */
[----:B------:R-:W0:Y:S02]  /*6d180*/  LDCU UR52, c[0x0][0x39c] ;  /* 0x00007380ff3477ac */ /* 0x000e240008000800 */
[----:B------:R1:W-:Y:S01]  /*6d190*/  @P6 STG.E.U16 desc[UR12][R56.64], R61 ;  /* 0x0000003d38006986 */ /* 0x0003e2000c10150c */
[----:B------:R-:W-:Y:S02]  /*6d1a0*/  ISETP.LT.AND P6, PT, R11, UR54, !P3 ;  /* 0x000000360b007c0c */ /* 0x000fe4000dfc1270 */
[----:B--2---:R-:W-:Y:S01]  /*6d1b0*/  PRMT R58, R61, 0x7632, R58 ;  /* 0x000076323d3a7816 */ /* 0x004fe2000000003a */
[----:B-1----:R-:W-:-:S04]  /*6d1c0*/  IMAD.WIDE R56, R54, 0x2, R52 ;  /* 0x0000000236387825 */ /* 0x002fc800078e0234 */
[----:B------:R-:W-:Y:S01]  /*6d1d0*/  VIADD R54, R54, UR30 ;  /* 0x0000001e36367c36 */ /* 0x000fe20008000000 */
[----:B------:R1:W-:Y:S03]  /*6d1e0*/  @P0 STG.E.U16 desc[UR12][R56.64], R58 ;  /* 0x0000003a38000986 */ /* 0x0003e6000c10150c */
[----:B------:R-:W-:-:S05]  /*6d1f0*/  IMAD.WIDE R60, R54, 0x2, R2 ;  /* 0x00000002363c7825 */ /* 0x000fca00078e0202 */
[----:B------:R2:W-:Y:S01]  /*6d200*/  @P6 STG.E.U16 desc[UR12][R60.64], R6 ;  /* 0x000000063c006986 */ /* 0x0005e2000c10150c */
[----:B-1----:R-:W-:-:S05]  /*6d210*/  VIADD R57, R50, 0xb ;  /* 0x0000000b32397836 */ /* 0x002fca0000000000 */
[----:B------:R-:W-:Y:S02]  /*6d220*/  ISETP.GE.AND P6, PT, R57, UR48, PT ;  /* 0x0000003039007c0c */ /* 0x000fe4000bfc6270 */
[----:B------:R-:W-:Y:S01]  /*6d230*/  ISETP.LT.AND P3, PT, R51, UR55, !P3 ;  /* 0x0000003733007c0c */ /* 0x000fe2000df61270 */
[----:B------:R-:W3:Y:S01]  /*6d240*/  LDL.LU R57, [R1+0x60] ;  /* 0x0000600001397983 */ /* 0x000ee20000300800 */
[----:B------:R-:W-:Y:S01]  /*6d250*/  ISETP.LT.AND P0, PT, R11, UR56, !P5 ;  /* 0x000000380b007c0c */ /* 0x000fe2000ef01270 */
[C---:B------:R-:W-:Y:S01]  /*6d260*/  IMAD.WIDE R58, R54.reuse, 0x2, R52 ;  /* 0x00000002363a7825 */ /* 0x040fe200078e0234 */
[----:B------:R-:W-:Y:S01]  /*6d270*/  ISETP.LT.AND P5, PT, R51, UR46, !P5 ;  /* 0x0000002e33007c0c */ /* 0x000fe2000efa1270 */
[----:B--2---:R-:W2:Y:S01]  /*6d280*/  LDL.LU R6, [R1+0x6c] ;  /* 0x00006c0001067983 */ /* 0x004ea20000300800 */
[----:B------:R-:W-:Y:S01]  /*6d290*/  ISETP.GE.AND P4, PT, R55, UR53, PT ;  /* 0x0000003537007c0c */ /* 0x000fe2000bf86270 */
[----:B------:R-:W-:Y:S01]  /*6d2a0*/  VIADD R56, R54, UR30 ;  /* 0x0000001e36387c36 */ /* 0x000fe20008000000 */
[----:B------:R-:W1:Y:S03]  /*6d2b0*/  LDCU UR53, c[0x0][0x39c] ;  /* 0x00007380ff3577ac */ /* 0x000e660008000800 */
[C---:B------:R-:W-:Y:S01]  /*6d2c0*/  IMAD.WIDE R54, R56.reuse, 0x2, R2 ;  /* 0x0000000238367825 */ /* 0x040fe200078e0202 */
[----:B------:R-:W0:Y:S01]  /*6d2d0*/  LDCU UR46, c[0x0][0x39c] ;  /* 0x00007380ff2e77ac */ /* 0x000e220008000800 */
[----:B------:R4:W-:Y:S01]  /*6d2e0*/  @P3 STG.E.U16 desc[UR12][R58.64], R5 ;  /* 0x000000053a003986 */ /* 0x0009e2000c10150c */
[----:B------:R-:W0:Y:S01]  /*6d2f0*/  LDCU UR48, c[0x0][0x398] ;  /* 0x00007300ff3077ac */ /* 0x000e220008000800 */
[----:B----4-:R-:W-:-:S02]  /*6d300*/  IMAD.WIDE R58, R56, 0x2, R52 ;  /* 0x00000002383a7825 */ /* 0x010fc400078e0234 */
[----:B------:R-:W4:Y:S01]  /*6d310*/  LDL.LU R5, [R1+0x5c] ;  /* 0x00005c0001057983 */ /* 0x000f220000300800 */
[----:B---3--:R-:W-:-:S03]  /*6d320*/  PRMT R60, R57, 0x7632, R60 ;  /* 0x00007632393c7816 */ /* 0x008fc6000000003c */
[----:B------:R-:W-:Y:S04]  /*6d330*/  @P0 STG.E.U16 desc[UR12][R54.64], R57 ;  /* 0x0000003936000986 */ /* 0x000fe8000c10150c */
[----:B------:R3:W-:Y:S04]  /*6d340*/  @P5 STG.E.U16 desc[UR12][R58.64], R60 ;  /* 0x0000003c3a005986 */ /* 0x0007e8000c10150c */
[----:B---3--:R-:W3:Y:S01]  /*6d350*/  LDL.LU R59, [R1+0x50] ;  /* 0x00005000013b7983 */ /* 0x008ee20000300800 */
[----:B------:R-:W-:Y:S01]  /*6d360*/  ISETP.LT.AND P3, PT, R11, UR47, !P2 ;  /* 0x0000002f0b007c0c */ /* 0x000fe2000d761270 */
[----:B------:R-:W-:-:S02]  /*6d370*/  VIADD R55, R56, UR30 ;  /* 0x0000001e38377c36 */ /* 0x000fc40008000000 */
[----:B------:R-:W-:Y:S01]  /*6d380*/  VIADD R54, R50, 0xc ;  /* 0x0000000c32367836 */ /* 0x000fe20000000000 */
[----:B------:R-:W-:Y:S01]  /*6d390*/  ISETP.LT.AND P5, PT, R11, UR43, !P4 ;  /* 0x0000002b0b007c0c */ /* 0x000fe2000e7a1270 */
[----:B------:R-:W-:Y:S01]  /*6d3a0*/  IMAD.WIDE R56, R55, 0x2, R2 ;  /* 0x0000000237387825 */ /* 0x000fe200078e0202 */
[----:B------:R-:W-:Y:S01]  /*6d3b0*/  ISETP.LT.AND P2, PT, R51, UR44, !P2 ;  /* 0x0000002c33007c0c */ /* 0x000fe2000d741270 */
[----:B------:R-:W0:Y:S01]  /*6d3c0*/  LDCU UR43, c[0x0][0x39c] ;  /* 0x00007380ff2b77ac */ /* 0x000e220008000800 */
[----:B------:R-:W-:Y:S01]  /*6d3d0*/  ISETP.GE.AND P0, PT, R54, UR45, PT ;  /* 0x0000002d36007c0c */ /* 0x000fe2000bf06270 */
[----:B------:R-:W-:Y:S01]  /*6d3e0*/  VIADD R54, R55, UR30 ;  /* 0x0000001e37367c36 */ /* 0x000fe20008000000 */
[----:B---3--:R-:W-:-:S03]  /*6d3f0*/  PRMT R61, R59, 0x7632, R61 ;  /* 0x000076323b3d7816 */ /* 0x008fc6000000003d */
[----:B------:R3:W-:Y:S01]  /*6d400*/  @P3 STG.E.U16 desc[UR12][R56.64], R59 ;  /* 0x0000003b38003986 */ /* 0x0007e2000c10150c */
[----:B------:R-:W-:Y:S01]  /*6d410*/  ISETP.LT.AND P4, PT, R51, UR41, !P4 ;  /* 0x0000002933007c0c */ /* 0x000fe2000e781270 */
[----:B------:R-:W-:Y:S01]  /*6d420*/  VIADD R60, R50, 0xd ;  /* 0x0000000d323c7836 */ /* 0x000fe20000000000 */
[----:B----4-:R-:W-:Y:S01]  /*6d430*/  PRMT R4, R5, 0x7632, R4 ;  /* 0x0000763205047816 */ /* 0x010fe20000000004 */
[----:B------:R-:W4:Y:S01]  /*6d440*/  LDCU UR41, c[0x0][0x398] ;  /* 0x00007300ff2977ac */ /* 0x000f220008000800 */
[----:B------:R-:W0:Y:S01]  /*6d450*/  LDCU UR44, c[0x0][0x398] ;  /* 0x00007300ff2c77ac */ /* 0x000e220008000800 */
[----:B---3--:R-:W-:Y:S01]  /*6d460*/  IMAD.WIDE R58, R55, 0x2, R52 ;  /* 0x00000002373a7825 */ /* 0x008fe200078e0234 */
[----:B------:R-:W3:Y:S01]  /*6d470*/  LDCU UR45, c[0x0][0x398] ;  /* 0x00007300ff2d77ac */ /* 0x000ee20008000800 */
[----:B------:R-:W2:Y:S02]  /*6d480*/  LDL.LU R55, [R1+0x64] ;  /* 0x0000640001377983 */ /* 0x000ea40000300800 */
[----:B------:R-:W-:Y:S01]  /*6d490*/  IMAD.WIDE R56, R54, 0x2, R2 ;  /* 0x0000000236387825 */ /* 0x000fe200078e0202 */
[----:B------:R-:W0:Y:S01]  /*6d4a0*/  LDCU UR47, c[0x0][0x398] ;  /* 0x00007300ff2f77ac */ /* 0x000e220008000800 */
[----:B------:R0:W-:Y:S01]  /*6d4b0*/  @P2 STG.E.U16 desc[UR12][R58.64], R61 ;  /* 0x0000003d3a002986 */ /* 0x0001e2000c10150c */
[----:B------:R-:W-:Y:S01]  /*6d4c0*/  ISETP.GE.AND P3, PT, R60, UR42, PT ;  /* 0x0000002a3c007c0c */ /* 0x000fe2000bf66270 */
[----:B------:R-:W0:Y:S02]  /*6d4d0*/  LDCU UR42, c[0x0][0x398] ;  /* 0x00007300ff2a77ac */ /* 0x000e240008000800 */
[----:B--2---:R2:W-:Y:S01]  /*6d4e0*/  @P5 STG.E.U16 desc[UR12][R56.64], R55 ;  /* 0x0000003738005986 */ /* 0x0045e2000c10150c */
[----:B0-----:R-:W-:Y:S01]  /*6d4f0*/  PRMT R58, R55, 0x7632, R58 ;  /* 0x00007632373a7816 */ /* 0x001fe2000000003a */
[----:B--2---:R-:W-:-:S04]  /*6d500*/  IMAD.WIDE R56, R54, 0x2, R52 ;  /* 0x0000000236387825 */ /* 0x004fc800078e0234 */
[----:B------:R-:W-:Y:S01]  /*6d510*/  VIADD R54, R54, UR30 ;  /* 0x0000001e36367c36 */ /* 0x000fe20008000000 */
[----:B------:R0:W-:Y:S03]  /*6d520*/  @P4 STG.E.U16 desc[UR12][R56.64], R58 ;  /* 0x0000003a38004986 */ /* 0x0001e6000c10150c */
[----:B------:R-:W-:-:S04]  /*6d530*/  IMAD.WIDE R60, R54, 0x2, R2 ;  /* 0x00000002363c7825 */ /* 0x000fc800078e0202 */
[C---:B0-----:R-:W-:Y:S02]  /*6d540*/  VIADD R56, R54.reuse, UR30 ;  /* 0x0000001e36387c36 */ /* 0x041fe40008000000 */
[----:B------:R-:W-:Y:S02]  /*6d550*/  IMAD.WIDE R58, R54, 0x2, R52 ;  /* 0x00000002363a7825 */ /* 0x000fe400078e0234 */
[----:B------:R-:W2:Y:S01]  /*6d560*/  LDL.LU R54, [R1+0x54] ;  /* 0x0000540001367983 */ /* 0x000ea20000300800 */
[----:B------:R-:W-:Y:S01]  /*6d570*/  ISETP.LT.AND P5, PT, R11, UR38, !P6 ;  /* 0x000000260b007c0c */ /* 0x000fe2000f7a1270 */
[----:B------:R-:W-:Y:S01]  /*6d580*/  VIADD R55, R50, 0xe ;  /* 0x0000000e32377836 */ /* 0x000fe20000000000 */
[----:B------:R-:W-:Y:S01]  /*6d590*/  ISETP.LT.AND P6, PT, R51, UR39, !P6 ;  /* 0x0000002733007c0c */ /* 0x000fe2000f7c1270 */
[----:B------:R-:W0:Y:S01]  /*6d5a0*/  LDCU UR38, c[0x0][0x398] ;  /* 0x00007300ff2677ac */ /* 0x000e220008000800 */
[----:B------:R-:W-:Y:S02]  /*6d5b0*/  ISETP.LT.AND P4, PT, R11, UR37, !P0 ;  /* 0x000000250b007c0c */ /* 0x000fe4000c781270 */
[----:B--2---:R-:W-:-:S07]  /*6d5c0*/  PRMT R57, R54, 0x7632, R57 ;  /* 0x0000763236397816 */ /* 0x004fce0000000039 */
[----:B------:R2:W-:Y:S01]  /*6d5d0*/  @P5 STG.E.U16 desc[UR12][R60.64], R54 ;  /* 0x000000363c005986 */ /* 0x0005e2000c10150c */
[----:B------:R-:W-:Y:S01]  /*6d5e0*/  ISETP.GE.AND P2, PT, R55, UR40, PT ;  /* 0x0000002837007c0c */ /* 0x000fe2000bf46270 */
[----:B------:R-:W0:Y:S02]  /*6d5f0*/  LDCU UR37, c[0x0][0x398] ;  /* 0x00007300ff2577ac */ /* 0x000e240008000800 */
[----:B------:R1:W-:Y:S01]  /*6d600*/  @P6 STG.E.U16 desc[UR12][R58.64], R57 ;  /* 0x000000393a006986 */ /* 0x0003e2000c10150c */
[----:B------:R-:W0:Y:S03]  /*6d610*/  LDCU UR39, c[0x0][0x398] ;  /* 0x00007300ff2777ac */ /* 0x000e260008000800 */
[----:B--2---:R-:W2:Y:S01]  /*6d620*/  LDL.LU R61, [R1+0x58] ;  /* 0x00005800013d7983 */ /* 0x004ea20000300800 */
[----:B------:R-:W-:Y:S01]  /*6d630*/  VIADD R55, R50, 0xf ;  /* 0x0000000f32377836 */ /* 0x000fe20000000000 */
[----:B------:R-:W-:Y:S01]  /*6d640*/  ISETP.LT.AND P0, PT, R51, UR34, !P0 ;  /* 0x0000002233007c0c */ /* 0x000fe2000c701270 */
[----:B------:R-:W0:Y:S01]  /*6d650*/  LDCU UR40, c[0x0][0x39c] ;  /* 0x00007380ff2877ac */ /* 0x000e220008000800 */
[----:B-1----:R-:W2:Y:S02]  /*6d660*/  LDL.LU R59, [R1+0x68] ;  /* 0x00006800013b7983 */ /* 0x002ea40000300800 */
[----:B------:R-:W-:Y:S01]  /*6d670*/  ISETP.GE.AND P5, PT, R55, UR36, PT ;  /* 0x0000002437007c0c */ /* 0x000fe2000bfa6270 */
[C---:B------:R-:W-:Y:S01]  /*6d680*/  IMAD.WIDE R54, R56.reuse, 0x2, R2 ;  /* 0x0000000238367825 */ /* 0x040fe200078e0202 */
[----:B------:R-:W-:Y:S01]  /*6d690*/  ISETP.LT.AND P6, PT, R11, UR35, !P3 ;  /* 0x000000230b007c0c */ /* 0x000fe2000dfc1270 */
[----:B------:R-:W1:Y:S01]  /*6d6a0*/  LDCU UR35, c[0x0][0x39c] ;  /* 0x00007380ff2377ac */ /* 0x000e620008000800 */
[----:B------:R-:W-:Y:S01]  /*6d6b0*/  ISETP.LT.AND P3, PT, R51, UR32, !P3 ;  /* 0x0000002033007c0c */ /* 0x000fe2000df61270 */
[----:B------:R-:W0:Y:S01]  /*6d6c0*/  LDCU UR36, c[0x0][0x39c] ;  /* 0x00007380ff2477ac */ /* 0x000e220008000800 */
[----:B------:R-:W0:Y:S01]  /*6d6d0*/  LDCU UR34, c[0x0][0x398] ;  /* 0x00007300ff2277ac */ /* 0x000e220008000800 */
[----:B------:R-:W0:Y:S01]  /*6d6e0*/  LDCU UR32, c[0x0][0x398] ;  /* 0x00007300ff2077ac */ /* 0x000e220008000800 */
[----:B--2---:R2:W-:Y:S01]  /*6d6f0*/  @P4 STG.E.U16 desc[UR12][R54.64], R59 ;  /* 0x0000003b36004986 */ /* 0x0045e2000c10150c */
[----:B------:R-:W-:Y:S01]  /*6d700*/  PRMT R60, R59, 0x7632, R60 ;  /* 0x000076323b3c7816 */ /* 0x000fe2000000003c */
[----:B--2---:R-:W-:-:S02]  /*6d710*/  VIADD R55, R56, UR30 ;  /* 0x0000001e38377c36 */ /* 0x004fc40008000000 */
[----:B------:R-:W-:-:S04]  /*6d720*/  IMAD.WIDE R58, R56, 0x2, R52 ;  /* 0x00000002383a7825 */ /* 0x000fc800078e0234 */
[----:B------:R-:W-:Y:S01]  /*6d730*/  IMAD.WIDE R56, R55, 0x2, R2 ;  /* 0x0000000237387825 */ /* 0x000fe200078e0202 */
[----:B------:R-:W-:Y:S03]  /*6d740*/  @P0 STG.E.U16 desc[UR12][R58.64], R60 ;  /* 0x0000003c3a000986 */ /* 0x000fe6000c10150c */
[----:B------:R-:W-:Y:S01]  /*6d750*/  VIADD R54, R50, 0x10 ;  /* 0x0000001032367836 */ /* 0x000fe20000000000 */
[----:B------:R2:W-:Y:S01]  /*6d760*/  @P6 STG.E.U16 desc[UR12][R56.64], R61 ;  /* 0x0000003d38006986 */ /* 0x0005e2000c10150c */
[----:B------:R-:W-:Y:S01]  /*6d770*/  ISETP.LT.AND P6, PT, R11, UR33, !P2 ;  /* 0x000000210b007c0c */ /* 0x000fe2000d7c1270 */
[----:B------:R-:W0:Y:S02]  /*6d780*/  LDCU UR33, c[0x0][0x398] ;  /* 0x00007300ff2177ac */ /* 0x000e240008000800 */
[----:B------:R-:W-:Y:S02]  /*6d790*/  ISETP.GE.AND P4, PT, R54, UR49, PT ;  /* 0x0000003136007c0c */ /* 0x000fe4000bf86270 */
[----:B------:R-:W-:Y:S01]  /*6d7a0*/  IADD3 R54, PT, PT, R55, UR30, RZ ;  /* 0x0000001e37367c10 */ /* 0x000fe2000fffe0ff */
[----:B------:R-:W0:Y:S01]  /*6d7b0*/  LDCU UR49, c[0x0][0x398] ;  /* 0x00007300ff3177ac */ /* 0x000e220008000800 */
[----:B--2---:R-:W-:Y:S01]  /*6d7c0*/  VIADD R56, R50, 0x11 ;  /* 0x0000001132387836 */ /* 0x004fe20000000000 */
[----:B------:R-:W-:Y:S01]  /*6d7d0*/  PRMT R60, R61, 0x7632, R60 ;  /* 0x000076323d3c7816 */ /* 0x000fe2000000003c */
[----:B------:R-:W-:Y:S01]  /*6d7e0*/  IMAD.WIDE R58, R55, 0x2, R52 ;  /* 0x00000002373a7825 */ /* 0x000fe200078e0234 */
[----:B------:R-:W-:Y:S01]  /*6d7f0*/  ISETP.LT.AND P2, PT, R51, UR31, !P2 ;  /* 0x0000001f33007c0c */ /* 0x000fe2000d741270 */
[----:B------:R-:W2:Y:S01]  /*6d800*/  LDCU UR31, c[0x0][0x39c] ;  /* 0x00007380ff1f77ac */ /* 0x000ea20008000800 */
[----:B------:R-:W-:Y:S01]  /*6d810*/  ISETP.GE.AND P0, PT, R56, UR50, PT ;  /* 0x0000003238007c0c */ /* 0x000fe2000bf06270 */
[----:B------:R-:W-:Y:S01]  /*6d820*/  IMAD.WIDE R56, R54, 0x2, R2 ;  /* 0x0000000236387825 */ /* 0x000fe200078e0202 */
[----:B------:R0:W-:Y:S01]  /*6d830*/  @P3 STG.E.U16 desc[UR12][R58.64], R60 ;  /* 0x0000003c3a003986 */ /* 0x0001e2000c10150c */
[----:B------:R-:W1:Y:S03]  /*6d840*/  LDCU UR50, c[0x0][0x398] ;  /* 0x00007300ff3277ac */ /* 0x000e660008000800 */
[----:B------:R2:W-:Y:S01]  /*6d850*/  @P6 STG.E.U16 desc[UR12][R56.64], R6 ;  /* 0x0000000638006986 */ /* 0x0005e2000c10150c */
[----:B------:R-:W-:Y:S01]  /*6d860*/  ISETP.LT.AND P6, PT, R11, UR5, !P5 ;  /* 0x000000050b007c0c */ /* 0x000fe2000efc1270 */
[----:B------:R-:W-:Y:S01]  /*6d870*/  VIADD R55, R50, 0x12 ;  /* 0x0000001232377836 */ /* 0x000fe20000000000 */
[----:B0-----:R-:W-:Y:S01]  /*6d880*/  PRMT R58, R6, 0x7632, R58 ;  /* 0x00007632063a7816 */ /* 0x001fe2000000003a */
[----:B------:R-:W0:Y:S01]  /*6d890*/  LDCU UR5, c[0x0][0x39c] ;  /* 0x00007380ff0577ac */ /* 0x000e220008000800 */
[----:B--2---:R-:W-:-:S04]  /*6d8a0*/  IMAD.WIDE R56, R54, 0x2, R52 ;  /* 0x0000000236387825 */ /* 0x004fc800078e0234 */
[----:B------:R-:W-:Y:S01]  /*6d8b0*/  VIADD R54, R54, UR30 ;  /* 0x0000001e36367c36 */ /* 0x000fe20008000000 */
[----:B------:R2:W-:Y:S03]  /*6d8c0*/  @P2 STG.E.U16 desc[UR12][R56.64], R58 ;  /* 0x0000003a38002986 */ /* 0x0005e6000c10150c */
[----:B------:R-:W-:-:S05]  /*6d8d0*/  IMAD.WIDE R60, R54, 0x2, R2 ;  /* 0x00000002363c7825 */ /* 0x000fca00078e0202 */
[----:B------:R0:W-:Y:S01]  /*6d8e0*/  @P6 STG.E.U16 desc[UR12][R60.64], R5 ;  /* 0x000000053c006986 */ /* 0x0001e2000c10150c */
[----:B--2---:R-:W-:-:S05]  /*6d8f0*/  VIADD R57, R50, 0x13 ;  /* 0x0000001332397836 */ /* 0x004fca0000000000 */
[----:B------:R-:W-:Y:S02]  /*6d900*/  ISETP.GE.AND P6, PT, R57, UR52, PT ;  /* 0x0000003439007c0c */ /* 0x000fe4000bfc6270 */
[----:B------:R-:W2:Y:S01]  /*6d910*/  LDL.LU R57, [R1+0x40] ;  /* 0x0000400001397983 */ /* 0x000ea20000300800 */
[----:B------:R-:W-:Y:S01]  /*6d920*/  ISETP.LT.AND P5, PT, R51, UR10, !P5 ;  /* 0x0000000a33007c0c */ /* 0x000fe2000efa1270 */
[C---:B------:R-:W-:Y:S01]  /*6d930*/  IMAD.WIDE R58, R54.reuse, 0x2, R52 ;  /* 0x00000002363a7825 */ /* 0x040fe200078e0234 */
[----:B------:R-:W-:Y:S01]  /*6d940*/  ISETP.LT.AND P2, PT, R11, UR15, !P4 ;  /* 0x0000000f0b007c0c */ /* 0x000fe2000e741270 */
[----:B------:R-:W3:Y:S01]  /*6d950*/  LDL.LU R6, [R1+0x34] ;  /* 0x0000340001067983 */ /* 0x000ee20000300800 */
[----:B------:R-:W-:Y:S01]  /*6d960*/  ISETP.LT.AND P4, PT, R51, UR16, !P4 ;  /* 0x0000001033007c0c */ /* 0x000fe2000e781270 */
[----:B------:R-:W-:Y:S01]  /*6d970*/  VIADD R56, R54, UR30 ;  /* 0x0000001e36387c36 */ /* 0x000fe20008000000 */
[----:B------:R-:W-:Y:S01]  /*6d980*/  ISETP.GE.AND P3, PT, R55, UR51, PT ;  /* 0x0000003337007c0c */ /* 0x000fe2000bf66270 */
[----:B0-----:R-:W3:Y:S01]  /*6d990*/  LDL.LU R5, [R1+0x4c] ;  /* 0x00004c0001057983 */ /* 0x001ee20000300800 */
[----:B------:R-:W0:Y:S01]  /*6d9a0*/  LDCU UR10, c[0x0][0x39c] ;  /* 0x00007380ff0a77ac */ /* 0x000e220008000800 */
[C---:B------:R-:W-:Y:S01]  /*6d9b0*/  IMAD.WIDE R54, R56.reuse, 0x2, R2 ;  /* 0x0000000238367825 */ /* 0x040fe200078e0202 */
[----:B------:R-:W0:Y:S03]  /*6d9c0*/  LDCU UR15, c[0x0][0x39c] ;  /* 0x00007380ff0f77ac */ /* 0x000e260008000800 */
[----:B------:R1:W-:Y:S01]  /*6d9d0*/  @P5 STG.E.U16 desc[UR12][R58.64], R4 ;  /* 0x000000043a005986 */ /* 0x0003e2000c10150c */
[----:B------:R-:W0:Y:S01]  /*6d9e0*/  LDCU UR16, c[0x0][0x39c] ;  /* 0x00007380ff1077ac */ /* 0x000e220008000800 */
[----:B-1----:R-:W-:-:S02]  /*6d9f0*/  IMAD.WIDE R58, R56, 0x2, R52 ;  /* 0x00000002383a7825 */ /* 0x002fc400078e0234 */
[----:B------:R-:W3:Y:S01]  /*6da00*/  LDL.LU R4, [R1+0x3c] ;  /* 0x00003c0001047983 */ /* 0x000ee20000300800 */
[----:B--2---:R-:W-:-:S03]  /*6da10*/  PRMT R60, R57, 0x7632, R60 ;  /* 0x00007632393c7816 */ /* 0x004fc6000000003c */
[----:B------:R-:W-:Y:S04]  /*6da20*/  @P2 STG.E.U16 desc[UR12][R54.64], R57 ;  /* 0x0000003936002986 */ /* 0x000fe8000c10150c */
[----:B------:R1:W-:Y:S04]  /*6da30*/  @P4 STG.E.U16 desc[UR12][R58.64], R60 ;  /* 0x0000003c3a004986 */ /* 0x0003e8000c10150c */
[----:B-1----:R-:W2:Y:S01]  /*6da40*/  LDL.LU R59, [R1+0x30] ;  /* 0x00003000013b7983 */ /* 0x002ea20000300800 */
[----:B------:R-:W-:Y:S01]  /*6da50*/  ISETP.LT.AND P5, PT, R11, UR8, !P0 ;  /* 0x000000080b007c0c */ /* 0x000fe2000c7a1270 */
[----:B------:R-:W-:-:S02]  /*6da60*/  VIADD R55, R56, UR30 ;  /* 0x0000001e38377c36 */ /* 0x000fc40008000000 */
[----:B------:R-:W-:Y:S01]  /*6da70*/  VIADD R54, R50, 0x14 ;  /* 0x0000001432367836 */ /* 0x000fe20000000000 */
[----:B------:R-:W-:Y:S01]  /*6da80*/  ISETP.LT.AND P4, PT, R11, UR18, !P3 ;  /* 0x000000120b007c0c */ /* 0x000fe2000df81270 */
[----:B------:R-:W-:Y:S01]  /*6da90*/  IMAD.WIDE R56, R55, 0x2, R2 ;  /* 0x0000000237387825 */ /* 0x000fe200078e0202 */
[----:B------:R-:W-:Y:S01]  /*6daa0*/  ISETP.LT.AND P0, PT, R51, UR6, !P0 ;  /* 0x0000000633007c0c */ /* 0x000fe2000c701270 */
[----:B------:R-:W1:Y:S01]  /*6dab0*/  LDCU UR8, c[0x0][0x39c] ;  /* 0x00007380ff0877ac */ /* 0x000e620008000800 */
[----:B------:R-:W-:Y:S01]  /*6dac0*/  ISETP.GE.AND P2, PT, R54, UR53, PT ;  /* 0x0000003536007c0c */ /* 0x000fe2000bf46270 */
[----:B------:R-:W-:Y:S01]  /*6dad0*/  VIADD R54, R55, UR30 ;  /* 0x0000001e37367c36 */ /* 0x000fe20008000000 */
[----:B--2---:R-:W-:-:S03]  /*6dae0*/  PRMT R61, R59, 0x7632, R61 ;  /* 0x000076323b3d7816 */ /* 0x004fc6000000003d */
[----:B------:R2:W-:Y:S01]  /*6daf0*/  @P5 STG.E.U16 desc[UR12][R56.64], R59 ;  /* 0x0000003b38005986 */ /* 0x0005e2000c10150c */
[----:B------:R-:W-:Y:S01]  /*6db00*/  ISETP.LT.AND P3, PT, R51, UR4, !P3 ;  /* 0x0000000433007c0c */ /* 0x000fe2000df61270 */
[----:B------:R-:W-:Y:S01]  /*6db10*/  VIADD R60, R50, 0x15 ;  /* 0x00000015323c7836 */ /* 0x000fe20000000000 */
[----:B------:R-:W0:Y:S01]  /*6db20*/  LDCU UR4, c[0x0][0x39c] ;  /* 0x00007380ff0477ac */ /* 0x000e220008000800 */
[----:B------:R-:W0:Y:S01]  /*6db30*/  LDCU UR6, c[0x0][0x39c] ;  /* 0x00007380ff0677ac */ /* 0x000e220008000800 */
[----:B------:R-:W0:Y:S01]  /*6db40*/  LDCU UR18, c[0x0][0x398] ;  /* 0x00007300ff1277ac */ /* 0x000e220008000800 */
[----:B--2---:R-:W-:Y:S02]  /*6db50*/  IMAD.WIDE R58, R55, 0x2, R52 ;  /* 0x00000002373a7825 */ /* 0x004fe400078e0234 */
[----:B------:R-:W2:Y:S02]  /*6db60*/  LDL.LU R55, [R1+0x44] ;  /* 0x0000440001377983 */ /* 0x000ea40000300800 */
[----:B------:R-:W-:-:S02]  /*6db70*/  IMAD.WIDE R56, R54, 0x2, R2 ;  /* 0x0000000236387825 */ /* 0x000fc400078e0202 */
[----:B------:R0:W-:Y:S01]  /*6db80*/  @P0 STG.E.U16 desc[UR12][R58.64], R61 ;  /* 0x0000003d3a000986 */ /* 0x0001e2000c10150c */
[----:B------:R-:W-:Y:S01]  /*6db90*/  ISETP.GE.AND P5, PT, R60, UR46, PT ;  /* 0x0000002e3c007c0c */ /* 0x000fe2000bfa6270 */
[----:B------:R-:W-:Y:S01]  /*6dba0*/  VIADD R60, R50, 0x17 ;  /* 0x00000017323c7836 */ /* 0x000fe20000000000 */
[----:B------:R-:W0:Y:S01]  /*6dbb0*/  LDCU UR46, c[0x0][0x398] ;  /* 0x00007300ff2e77ac */ /* 0x000e220008000800 */
[----:B--2---:R2:W-:Y:S01]  /*6dbc0*/  @P4 STG.E.U16 desc[UR12][R56.64], R55 ;  /* 0x0000003738004986 */ /* 0x0045e2000c10150c */
[----:B------:R-:W-:Y:S01]  /*6dbd0*/  ISETP.LT.AND P4, PT, R11, UR14, !P6 ;  /* 0x0000000e0b007c0c */ /* 0x000fe2000f781270 */
[----:B------:R-:W1:Y:S01]  /*6dbe0*/  LDCU UR14, c[0x0][0x39c] ;  /* 0x00007380ff0e77ac */ /* 0x000e620008000800 */
[----:B0-----:R-:W-:Y:S01]  /*6dbf0*/  PRMT R58, R55, 0x7632, R58 ;  /* 0x00007632373a7816 */ /* 0x001fe2000000003a */
[----:B--2---:R-:W-:-:S04]  /*6dc00*/  IMAD.WIDE R56, R54, 0x2, R52 ;  /* 0x0000000236387825 */ /* 0x004fc800078e0234 */
[----:B------:R-:W-:Y:S01]  /*6dc10*/  VIADD R54, R54, UR30 ;  /* 0x0000001e36367c36 */ /* 0x000fe20008000000 */
[----:B------:R0:W-:Y:S01]  /*6dc20*/  @P3 STG.E.U16 desc[UR12][R56.64], R58 ;  /* 0x0000003a38003986 */ /* 0x0001e2000c10150c */
[----:B------:R-:W-:-:S05]  /*6dc30*/  VIADD R55, R50, 0x16 ;  /* 0x0000001632377836 */ /* 0x000fca0000000000 */
[----:B------:R-:W-:Y:S01]  /*6dc40*/  ISETP.GE.AND P0, PT, R55, UR43, PT ;  /* 0x0000002b37007c0c */ /* 0x000fe2000bf06270 */
[C---:B------:R-:W-:Y:S02]  /*6dc50*/  VIADD R55, R54.reuse, UR30 ;  /* 0x0000001e36377c36 */ /* 0x040fe40008000000 */
[----:B0-----:R-:W-:-:S04]  /*6dc60*/  IMAD.WIDE R56, R54, 0x2, R2 ;  /* 0x0000000236387825 */ /* 0x001fc800078e0202 */
[----:B------:R-:W-:Y:S01]  /*6dc70*/  IMAD.WIDE R58, R54, 0x2, R52 ;  /* 0x00000002363a7825 */ /* 0x000fe200078e0234 */
[----:B---3--:R-:W-:Y:S01]  /*6dc80*/  PRMT R54, R6, 0x7632, R54 ;  /* 0x0000763206367816 */ /* 0x008fe20000000036 */
[----:B------:R0:W-:Y:S01]  /*6dc90*/  @P4 STG.E.U16 desc[UR12][R56.64], R6 ;  /* 0x0000000638004986 */ /* 0x0001e2000c10150c */
[----:B------:R-:W-:Y:S01]  /*6dca0*/  ISETP.GE.AND P4, PT, R60, UR40, PT ;  /* 0x000000283c007c0c */ /* 0x000fe2000bf86270 */
[----:B------:R-:W2:Y:S01]  /*6dcb0*/  LDCU UR43, c[0x0][0x398] ;  /* 0x00007300ff2b77ac */ /* 0x000ea20008000800 */
[----:B------:R-:W-:Y:S02]  /*6dcc0*/  ISETP.LT.AND P6, PT, R51, UR20, !P6 ;  /* 0x0000001433007c0c */ /* 0x000fe4000f7c1270 */
[----:B------:R-:W-:Y:S01]  /*6dcd0*/  ISETP.LT.AND P3, PT, R11, UR22, !P2 ;  /* 0x000000160b007c0c */ /* 0x000fe2000d761270 */
[----:B------:R-:W3:Y:S01]  /*6dce0*/  LDCU UR20, c[0x0][0x398] ;  /* 0x00007300ff1477ac */ /* 0x000ee20008000800 */
[----:B0-----:R-:W2:Y:S01]  /*6dcf0*/  LDL.LU R6, [R1+0x2138] ;  /* 0x0021380001067983 */ /* 0x001ea20000300800 */
[----:B------:R-:W-:Y:S01]  /*6dd00*/  IMAD.WIDE R56, R55, 0x2, R2 ;  /* 0x0000000237387825 */ /* 0x000fe200078e0202 */
[----:B------:R-:W0:Y:S02]  /*6dd10*/  LDCU UR22, c[0x0][0x398] ;  /* 0x00007300ff1677ac */ /* 0x000e240008000800 */
[----:B------:R-:W2:Y:S01]  /*6dd20*/  LDL.LU R60, [R1+0x48] ;  /* 0x00004800013c7983 */ /* 0x000ea20000300800 */
[----:B------:R-:W-:Y:S01]  /*6dd30*/  ISETP.LT.AND P2, PT, R51, UR24, !P2 ;  /* 0x0000001833007c0c */ /* 0x000fe2000d741270 */
[----:B------:R-:W0:Y:S03]  /*6dd40*/  LDCU UR24, c[0x0][0x398] ;  /* 0x00007300ff1877ac */ /* 0x000e260008000800 */
[----:B------:R1:W-:Y:S01]  /*6dd50*/  @P6 STG.E.U16 desc[UR12][R58.64], R54 ;  /* 0x000000363a006986 */ /* 0x0003e2000c10150c */
[----:B------:R-:W0:Y:S01]  /*6dd60*/  LDCU UR40, c[0x0][0x398] ;  /* 0x00007300ff2877ac */ /* 0x000e220008000800 */
[----:B-1----:R-:W-:Y:S01]  /*6dd70*/  IMAD.WIDE R58, R55, 0x2, R52 ;  /* 0x00000002373a7825 */ /* 0x002fe200078e0234 */
[----:B--2---:R-:W-:Y:S01]  /*6dd80*/  PRMT R61, R60, 0x7632, R61 ;  /* 0x000076323c3d7816 */ /* 0x004fe2000000003d */
[----:B------:R-:W-:Y:S05]  /*6dd90*/  @P3 STG.E.U16 desc[UR12][R56.64], R60 ;  /* 0x0000003c38003986 */ /* 0x000fea000c10150c */
[----:B------:R1:W-:Y:S04]  /*6dda0*/  @P2 STG.E.U16 desc[UR12][R58.64], R61 ;  /* 0x0000003d3a002986 */ /* 0x0003e8000c10150c */
[----:B-1----:R-:W2:Y:S01]  /*6ddb0*/  LDL.LU R59, [R1+0x38] ;  /* 0x00003800013b7983 */ /* 0x002ea20000300800 */
[----:B------:R-:W-:Y:S01]  /*6ddc0*/  ISETP.LT.AND P6, PT, R11, UR26, !P5 ;  /* 0x0000001a0b007c0c */ /* 0x000fe2000efc1270 */
[----:B------:R-:W-:Y:S01]  /*6ddd0*/  VIADD R54, R55, UR30 ;  /* 0x0000001e37367c36 */ /* 0x000fe20008000000 */
[----:B------:R-:W1:Y:S03]  /*6dde0*/  LDCU UR26, c[0x0][0x398] ;  /* 0x00007300ff1a77ac */ /* 0x000e660008000800 */
[----:B------:R-:W-:Y:S01]  /*6ddf0*/  IMAD.WIDE R56, R54, 0x2, R2 ;  /* 0x0000000236387825 */ /* 0x000fe200078e0202 */
[----:B------:R-:W-:Y:S01]  /*6de00*/  ISETP.LT.AND P5, PT, R51, UR28, !P5 ;  /* 0x0000001c33007c0c */ /* 0x000fe2000efa1270 */
[----:B------:R-:W0:Y:S01]  /*6de10*/  LDCU UR28, c[0x0][0x398] ;  /* 0x00007300ff1c77ac */ /* 0x000e220008000800 */
[----:B------:R-:W-:-:S04]  /*6de20*/  IADD3 R55, PT, PT, R50, 0x19, RZ ;  /* 0x0000001932377810 */ /* 0x000fc80007ffe0ff */
[----:B------:R-:W-:Y:S01]  /*6de30*/  ISETP.GE.AND P2, PT, R55, UR35, PT ;  /* 0x0000002337007c0c */ /* 0x000fe2000bf46270 */
[----:B------:R-:W-:Y:S01]  /*6de40*/  VIADD R60, R50, 0x18 ;  /* 0x00000018323c7836 */ /* 0x000fe20000000000 */
[----:B------:R-:W0:Y:S04]  /*6de50*/  LDCU UR35, c[0x0][0x398] ;  /* 0x00007300ff2377ac */ /* 0x000e280008000800 */
[----:B------:R-:W-:Y:S01]  /*6de60*/  ISETP.GE.AND P3, PT, R60, UR36, PT ;  /* 0x000000243c007c0c */ /* 0x000fe2000bf66270 */
[----:B------:R-:W0:Y:S01]  /*6de70*/  LDCU UR36, c[0x0][0x398] ;  /* 0x00007300ff2477ac */ /* 0x000e220008000800 */
[----:B------:R-:W-:Y:S01]  /*6de80*/  PRMT R60, R4, 0x7632, R60 ;  /* 0x00007632043c7816 */ /* 0x000fe2000000003c */
[----:B--2---:R2:W-:Y:S01]  /*6de90*/  @P6 STG.E.U16 desc[UR12][R56.64], R59 ;  /* 0x0000003b38006986 */ /* 0x0045e2000c10150c */
[----:B------:R-:W-:Y:S01]  /*6dea0*/  ISETP.LT.AND P6, PT, R11, UR42, !P0 ;  /* 0x0000002a0b007c0c */ /* 0x000fe2000c7c1270 */
[----:B------:R-:W0:Y:S01]  /*6deb0*/  LDCU UR42, c[0x0][0x398] ;  /* 0x00007300ff2a77ac */ /* 0x000e220008000800 */
[----:B----4-:R-:W-:Y:S01]  /*6dec0*/  ISETP.LT.AND P0, PT, R51, UR41, !P0 ;  /* 0x0000002933007c0c */ /* 0x010fe2000c701270 */
[----:B------:R-:W4:Y:S01]  /*6ded0*/  LDCU UR41, c[0x0][0x398] ;  /* 0x00007300ff2977ac */ /* 0x000f220008000800 */
[C---:B--2---:R-:W-:Y:S01]  /*6dee0*/  VIADD R56, R54.reuse, UR30 ;  /* 0x0000001e36387c36 */ /* 0x044fe20008000000 */
[----:B------:R-:W-:Y:S01]  /*6def0*/  PRMT R57, R59, 0x7632, R57 ;  /* 0x000076323b397816 */ /* 0x000fe20000000039 */
[----:B------:R-:W-:-:S04]  /*6df00*/  IMAD.WIDE R58, R54, 0x2, R52 ;  /* 0x00000002363a7825 */ /* 0x000fc800078e0234 */
[----:B------:R-:W-:Y:S01]  /*6df10*/  IMAD.WIDE R54, R56, 0x2, R2 ;  /* 0x0000000238367825 */ /* 0x000fe200078e0202 */
[----:B------:R2:W-:Y:S04]  /*6df20*/  @P5 STG.E.U16 desc[UR12][R58.64], R57 ;  /* 0x000000393a005986 */ /* 0x0005e8000c10150c */
[----:B------:R0:W-:Y:S01]  /*6df30*/  @P6 STG.E.U16 desc[UR12][R54.64], R5 ;  /* 0x0000000536006986 */ /* 0x0001e2000c10150c */
[----:B------:R-:W-:Y:S01]  /*6df40*/  ISETP.LT.AND P6, PT, R11, UR38, !P4 ;  /* 0x000000260b007c0c */ /* 0x000fe2000e7c1270 */
[----:B------:R-:W1:Y:S01]  /*6df50*/  LDCU UR38, c[0x0][0x398] ;  /* 0x00007300ff2677ac */ /* 0x000e620008000800 */
[----:B--2---:R-:W-:Y:S01]  /*6df60*/  PRMT R59, R5, 0x7632, R59 ;  /* 0x00007632053b7816 */ /* 0x004fe2000000003b */
[----:B------:R-:W-:Y:S02]  /*6df70*/  VIADD R57, R50, 0x1a ;  /* 0x0000001a32397836 */ /* 0x000fe40000000000 */
[----:B0-----:R-:W-:-:S04]  /*6df80*/  IMAD.WIDE R54, R56, 0x2, R52 ;  /* 0x0000000238367825 */ /* 0x001fc800078e0234 */
[----:B------:R-:W-:Y:S01]  /*6df90*/  VIADD R58, R56, UR30 ;  /* 0x0000001e383a7c36 */ /* 0x000fe20008000000 */
[----:B------:R0:W-:Y:S01]  /*6dfa0*/  @P0 STG.E.U16 desc[UR12][R54.64], R59 ;  /* 0x0000003b36000986 */ /* 0x0001e2000c10150c */
[----:B------:R-:W-:Y:S01]  /*6dfb0*/  ISETP.GE.AND P5, PT, R57, UR31, PT ;  /* 0x0000001f39007c0c */ /* 0x000fe2000bfa6270 */
[----:B------:R-:W-:Y:S02]  /*6dfc0*/  VIADD R57, R50, 0x1b ;  /* 0x0000001b32397836 */ /* 0x000fe40000000000 */
[C---:B0-----:R-:W-:Y:S01]  /*6dfd0*/  IMAD.WIDE R54, R58.reuse, 0x2, R2 ;  /* 0x000000023a367825 */ /* 0x041fe200078e0202 */
[----:B------:R-:W-:Y:S01]  /*6dfe0*/  ISETP.LT.AND P4, PT, R51, UR37, !P4 ;  /* 0x0000002533007c0c */ /* 0x000fe2000e781270 */
[----:B------:R-:W0:Y:S03]  /*6dff0*/  LDCU UR31, c[0x0][0x398] ;  /* 0x00007300ff1f77ac */ /* 0x000e260008000800 */
[----:B------:R2:W-:Y:S01]  /*6e000*/  @P6 STG.E.U16 desc[UR12][R54.64], R4 ;  /* 0x0000000436006986 */ /* 0x0005e2000c10150c */
[----:B------:R-:W-:Y:S01]  /*6e010*/  ISETP.GE.AND P6, PT, R57, UR5, PT ;  /* 0x0000000539007c0c */ /* 0x000fe2000bfc6270 */
[C---:B------:R-:W-:Y:S01]  /*6e020*/  VIADD R56, R58.reuse, UR30 ;  /* 0x0000001e3a387c36 */ /* 0x040fe20008000000 */
[----:B------:R-:W-:Y:S01]  /*6e030*/  ISETP.LT.AND P0, PT, R11, UR39, !P3 ;  /* 0x000000270b007c0c */ /* 0x000fe2000df01270 */
[----:B------:R-:W0:Y:S01]  /*6e040*/  LDCU UR37, c[0x0][0x398] ;  /* 0x00007300ff2577ac */ /* 0x000e220008000800 */
[----:B--2---:R-:W2:Y:S01]  /*6e050*/  LDL.LU R4, [R1+0x14] ;  /* 0x0000140001047983 */ /* 0x004ea20000300800 */
[----:B------:R-:W-:Y:S01]  /*6e060*/  IMAD.WIDE R58, R58, 0x2, R52 ;  /* 0x000000023a3a7825 */ /* 0x000fe200078e0234 */
[----:B------:R-:W0:Y:S02]  /*6e070*/  LDCU UR5, c[0x0][0x39c] ;  /* 0x00007380ff0577ac */ /* 0x000e240008000800 */
[----:B------:R-:W2:Y:S01]  /*6e080*/  LDL.LU R5, [R1+0x1c] ;  /* 0x00001c0001057983 */ /* 0x000ea20000300800 */
[C---:B------:R-:W-:Y:S01]  /*6e090*/  IMAD.WIDE R54, R56.reuse, 0x2, R2 ;  /* 0x0000000238367825 */ /* 0x040fe200078e0202 */
[----:B------:R-:W0:Y:S02]  /*6e0a0*/  LDCU UR39, c[0x0][0x398] ;  /* 0x00007300ff2777ac */ /* 0x000e240008000800 */
[----:B------:R-:W2:Y:S01]  /*6e0b0*/  LDL.LU R57, [R1+0x20] ;  /* 0x0000200001397983 */ /* 0x000ea20000300800 */
[----:B------:R-:W-:Y:S01]  /*6e0c0*/  ISETP.LT.AND P3, PT, R51, UR34, !P3 ;  /* 0x0000002233007c0c */ /* 0x000fe2000df61270 */
[----:B------:R-:W0:Y:S02]  /*6e0d0*/  LDCU UR34, c[0x0][0x398] ;  /* 0x00007300ff2277ac */ /* 0x000e240008000800 */
[----:B------:R1:W-:Y:S04]  /*6e0e0*/  @P4 STG.E.U16 desc[UR12][R58.64], R60 ;  /* 0x0000003c3a004986 */ /* 0x0003e8000c10150c */
[----:B-1----:R-:W3:Y:S01]  /*6e0f0*/  LDL.LU R60, [R1+0x10] ;  /* 0x00001000013c7983 */ /* 0x002ee20000300800 */
[----:B------:R-:W-:-:S03]  /*6e100*/  VIADD R58, R56, UR30 ;  /* 0x0000001e383a7c36 */ /* 0x000fc60008000000 */
[----:B--2---:R1:W-:Y:S02]  /*6e110*/  @P0 STG.E.U16 desc[UR12][R54.64], R57 ;  /* 0x0000003936000986 */ /* 0x0043e4000c10150c */
[----:B-1----:R-:W-:Y:S02]  /*6e120*/  IMAD.MOV.U32 R55, RZ, RZ, R57 ;  /* 0x000000ffff377224 */ /* 0x002fe400078e0039 */
[----:B------:R-:W-:-:S03]  /*6e130*/  VIADD R57, R50, 0x1c ;  /* 0x0000001c32397836 */ /* 0x000fc60000000000 */
[----:B------:R-:W-:Y:S01]  /*6e140*/  PRMT R59, R55, 0x7632, R59 ;  /* 0x00007632373b7816 */ /* 0x000fe2000000003b */
[----:B------:R-:W-:Y:S01]  /*6e150*/  IMAD.WIDE R54, R56, 0x2, R52 ;  /* 0x0000000238367825 */ /* 0x000fe200078e0234 */
[----:B------:R-:W-:Y:S01]  /*6e160*/  ISETP.GE.AND P0, PT, R57, UR8, PT ;  /* 0x0000000839007c0c */ /* 0x000fe2000bf06270 */
[----:B------:R-:W1:Y:S02]  /*6e170*/  LDCU UR8, c[0x0][0x39c] ;  /* 0x00007380ff0877ac */ /* 0x000e640008000800 */
[C---:B------:R-:W-:Y:S01]  /*6e180*/  IMAD.WIDE R56, R58.reuse, 0x2, R2 ;  /* 0x000000023a387825 */ /* 0x040fe200078e0202 */
[----:B------:R2:W-:Y:S03]  /*6e190*/  @P3 STG.E.U16 desc[UR12][R54.64], R59 ;  /* 0x0000003b36003986 */ /* 0x0005e6000c10150c */
[C---:B--2---:R-:W-:Y:S02]  /*6e1a0*/  VIADD R59, R58.reuse, UR30 ;  /* 0x0000001e3a3b7c36 */ /* 0x044fe40008000000 */
[----:B------:R-:W-:-:S02]  /*6e1b0*/  IMAD.WIDE R54, R58, 0x2, R52 ;  /* 0x000000023a367825 */ /* 0x000fc400078e0234 */
[----:B------:R-:W2:Y:S01]  /*6e1c0*/  LDL.LU R58, [R1+0x24] ;  /* 0x00002400013a7983 */ /* 0x000ea20000300800 */
[----:B------:R-:W-:Y:S01]  /*6e1d0*/  ISETP.LT.AND P4, PT, R11, UR33, !P2 ;  /* 0x000000210b007c0c */ /* 0x000fe2000d781270 */
[----:B------:R-:W0:Y:S01]  /*6e1e0*/  LDCU UR33, c[0x0][0x398] ;  /* 0x00007300ff2177ac */ /* 0x000e220008000800 */
[----:B------:R-:W-:Y:S02]  /*6e1f0*/  ISETP.LT.AND P2, PT, R51, UR32, !P2 ;  /* 0x0000002033007c0c */ /* 0x000fe4000d741270 */
[----:B------:R-:W-:Y:S01]  /*6e200*/  ISETP.LT.AND P3, PT, R11, UR44, !P5 ;  /* 0x0000002c0b007c0c */ /* 0x000fe2000ef61270 */
[----:B------:R-:W0:Y:S01]  /*6e210*/  LDCU UR32, c[0x0][0x398] ;  /* 0x00007300ff2077ac */ /* 0x000e220008000800 */
[----:B---3--:R-:W-:Y:S02]  /*6e220*/  PRMT R61, R60, 0x7632, R61 ;  /* 0x000076323c3d7816 */ /* 0x008fe4000000003d */
[----:B------:R-:W-:Y:S01]  /*6e230*/  ISETP.LT.AND P5, PT, R51, UR45, !P5 ;  /* 0x0000002d33007c0c */ /* 0x000fe2000efa1270 */
[----:B------:R-:W3:Y:S04]  /*6e240*/  LDCU UR44, c[0x0][0x398] ;  /* 0x00007300ff2c77ac */ /* 0x000ee80008000800 */
[----:B------:R0:W-:Y:S04]  /*6e250*/  @P4 STG.E.U16 desc[UR12][R56.64], R60 ;  /* 0x0000003c38004986 */ /* 0x0001e8000c10150c */
[----:B------:R1:W-:Y:S01]  /*6e260*/  @P2 STG.E.U16 desc[UR12][R54.64], R61 ;  /* 0x0000003d36002986 */ /* 0x0003e2000c10150c */
[----:B0-----:R-:W-:-:S04]  /*6e270*/  IMAD.WIDE R56, R59, 0x2, R2 ;  /* 0x000000023b387825 */ /* 0x001fc800078e0202 */
[----:B-1----:R-:W-:-:S04]  /*6e280*/  IMAD.WIDE R54, R59, 0x2, R52 ;  /* 0x000000023b367825 */ /* 0x002fc800078e0234 */
[----:B------:R-:W-:Y:S02]  /*6e290*/  VIADD R60, R50, 0x1d ;  /* 0x0000001d323c7836 */ /* 0x000fe40000000000 */
[----:B------:R-:W-:-:S03]  /*6e2a0*/  VIADD R59, R59, UR30 ;  /* 0x0000001e3b3b7c36 */ /* 0x000fc60008000000 */
[----:B------:R-:W-:Y:S01]  /*6e2b0*/  ISETP.GE.AND P4, PT, R60, UR6, PT ;  /* 0x000000063c007c0c */ /* 0x000fe2000bf86270 */
[----:B------:R-:W-:Y:S01]  /*6e2c0*/  VIADD R60, R50, 0x1f ;  /* 0x0000001f323c7836 */ /* 0x000fe20000000000 */
[----:B------:R-:W0:Y:S01]  /*6e2d0*/  LDCU UR6, c[0x0][0x39c] ;  /* 0x00007380ff0677ac */ /* 0x000e220008000800 */
[----:B--2---:R1:W-:Y:S01]  /*6e2e0*/  @P3 STG.E.U16 desc[UR12][R56.64], R58 ;  /* 0x0000003a38003986 */ /* 0x0043e2000c10150c */
[----:B------:R-:W-:Y:S02]  /*6e2f0*/  ISETP.LT.AND P3, PT, R11, UR47, !P6 ;  /* 0x0000002f0b007c0c */ /* 0x000fe4000f761270 */
[----:B-1----:R-:W-:Y:S01]  /*6e300*/  PRMT R57, R58, 0x7632, R57 ;  /* 0x000076323a397816 */ /* 0x002fe20000000039 */
[----:B------:R-:W-:-:S04]  /*6e310*/  VIADD R56, R50, 0x1e ;  /* 0x0000001e32387836 */ /* 0x000fc80000000000 */
[----:B------:R1:W-:Y:S01]  /*6e320*/  @P5 STG.E.U16 desc[UR12][R54.64], R57 ;  /* 0x0000003936005986 */ /* 0x0003e2000c10150c */
[----:B------:R-:W-:Y:S01]  /*6e330*/  ISETP.GE.AND P2, PT, R56, UR4, PT ;  /* 0x0000000438007c0c */ /* 0x000fe2000bf46270 */
[C---:B------:R-:W-:Y:S02]  /*6e340*/  VIADD R58, R59.reuse, UR30 ;  /* 0x0000001e3b3a7c36 */ /* 0x040fe40008000000 */
[----:B-1----:R-:W-:Y:S01]  /*6e350*/  IMAD.WIDE R54, R59, 0x2, R52 ;  /* 0x000000023b367825 */ /* 0x002fe200078e0234 */
[----:B------:R-:W-:Y:S01]  /*6e360*/  ISETP.LT.AND P6, PT, R51, UR48, !P6 ;  /* 0x0000003033007c0c */ /* 0x000fe2000f7c1270 */
[----:B------:R-:W1:Y:S02]  /*6e370*/  LDCU UR4, c[0x0][0x39c] ;  /* 0x00007380ff0477ac */ /* 0x000e640008000800 */
[----:B------:R-:W-:Y:S01]  /*6e380*/  IMAD.WIDE R56, R59, 0x2, R2 ;  /* 0x000000023b387825 */ /* 0x000fe200078e0202 */
[----:B------:R-:W-:-:S04]  /*6e390*/  PRMT R59, R4, 0x7632, R59 ;  /* 0x00007632043b7816 */ /* 0x000fc8000000003b */
[----:B------:R2:W-:Y:S01]  /*6e3a0*/  @P3 STG.E.U16 desc[UR12][R56.64], R4 ;  /* 0x0000000438003986 */ /* 0x0005e2000c10150c */
[----:B------:R-:W-:Y:S01]  /*6e3b0*/  ISETP.GE.AND P3, PT, R60, UR10, PT ;  /* 0x0000000a3c007c0c */ /* 0x000fe2000bf66270 */
[----:B------:R-:W0:Y:S02]  /*6e3c0*/  LDCU UR10, c[0x0][0x39c] ;  /* 0x00007380ff0a77ac */ /* 0x000e240008000800 */
[----:B--2---:R-:W2:Y:S04]  /*6e3d0*/  LDL.LU R4, [R1+0x2134] ;  /* 0x0021340001047983 */ /* 0x004ea80000300800 */
[----:B------:R-:W2:Y:S01]  /*6e3e0*/  LDL.LU R60, [R1+0x28] ;  /* 0x00002800013c7983 */ /* 0x000ea20000300800 */
[----:B------:R-:W-:Y:S02]  /*6e3f0*/  ISETP.LT.AND P5, PT, R11, UR49, !P0 ;  /* 0x000000310b007c0c */ /* 0x000fe4000c7a1270 */
[----:B------:R-:W-:Y:S01]  /*6e400*/  ISETP.LT.AND P0, PT, R51, UR50, !P0 ;  /* 0x0000003233007c0c */ /* 0x000fe2000c701270 */
[C---:B------:R-:W-:Y:S01]  /*6e410*/  IMAD.WIDE R56, R58.reuse, 0x2, R2 ;  /* 0x000000023a387825 */ /* 0x040fe200078e0202 */
[----:B------:R0:W-:Y:S03]  /*6e420*/  @P6 STG.E.U16 desc[UR12][R54.64], R59 ;  /* 0x0000003b36006986 */ /* 0x0001e6000c10150c */
[----:B0-----:R-:W-:Y:S01]  /*6e430*/  IMAD.WIDE R54, R58, 0x2, R52 ;  /* 0x000000023a367825 */ /* 0x001fe200078e0234 */
[----:B--2---:R-:W-:-:S05]  /*6e440*/  PRMT R61, R60, 0x7632, R61 ;  /* 0x000076323c3d7816 */ /* 0x004fca000000003d */
[----:B------:R-:W-:Y:S04]  /*6e450*/  @P5 STG.E.U16 desc[UR12][R56.64], R60 ;  /* 0x0000003c38005986 */ /* 0x000fe8000c10150c */
[----:B------:R0:W-:Y:S04]  /*6e460*/  @P0 STG.E.U16 desc[UR12][R54.64], R61 ;  /* 0x0000003d36000986 */ /* 0x0001e8000c10150c */
[----:B0-----:R-:W2:Y:S01]  /*6e470*/  LDL.LU R55, [R1+0x18] ;  /* 0x0000180001377983 */ /* 0x001ea20000300800 */
[----:B------:R-:W-:Y:S02]  /*6e480*/  ISETP.LT.AND P6, PT, R11, UR18, !P4 ;  /* 0x000000120b007c0c */ /* 0x000fe4000e7c1270 */
[----:B------:R-:W-:Y:S01]  /*6e490*/  IADD3 R59, PT, PT, R58, UR30, RZ ;  /* 0x0000001e3a3b7c10 */ /* 0x000fe2000fffe0ff */
[----:B------:R-:W-:Y:S01]  /*6e4a0*/  VIADD R60, R50, 0x20 ;  /* 0x00000020323c7836 */ /* 0x000fe20000000000 */
[----:B------:R-:W0:Y:S03]  /*6e4b0*/  LDCU UR18, c[0x0][0x398] ;  /* 0x00007300ff1277ac */ /* 0x000e260008000800 */
[C---:B------:R-:W-:Y:S01]  /*6e4c0*/  IMAD.WIDE R56, R59.reuse, 0x2, R2 ;  /* 0x000000023b387825 */ /* 0x040fe200078e0202 */
[----:B------:R-:W-:Y:S01]  /*6e4d0*/  ISETP.GE.AND P5, PT, R60, UR14, PT ;  /* 0x0000000e3c007c0c */ /* 0x000fe2000bfa6270 */
[----:B------:R-:W0:Y:S02]  /*6e4e0*/  LDCU UR14, c[0x0][0x39c] ;  /* 0x00007380ff0e77ac */ /* 0x000e240008000800 */
[----:B------:R-:W-:-:S02]  /*6e4f0*/  VIADD R58, R59, UR30 ;  /* 0x0000001e3b3a7c36 */ /* 0x000fc40008000000 */
[----:B--2---:R2:W-:Y:S01]  /*6e500*/  @P6 STG.E.U16 desc[UR12][R56.64], R55 ;  /* 0x0000003738006986 */ /* 0x0045e2000c10150c */
[----:B------:R-:W-:Y:S01]  /*6e510*/  PRMT R60, R55, 0x7632, R60 ;  /* 0x00007632373c7816 */ /* 0x000fe2000000003c */
[----:B--2---:R-:W-:Y:S02]  /*6e520*/  IMAD.WIDE R54, R59, 0x2, R52 ;  /* 0x000000023b367825 */ /* 0x004fe400078e0234 */
[----:B------:R-:W2:Y:S01]  /*6e530*/  LDL.LU R59, [R1+0x2c] ;  /* 0x00002c00013b7983 */ /* 0x000ea20000300800 */
[----:B------:R-:W-:Y:S02]  /*6e540*/  ISETP.LT.AND P4, PT, R51, UR46, !P4 ;  /* 0x0000002e33007c0c */ /* 0x000fe4000e781270 */
[----:B------:R-:W-:Y:S01]  /*6e550*/  ISETP.LT.AND P6, PT, R11, UR43, !P2 ;  /* 0x0000002b0b007c0c */ /* 0x000fe2000d7c1270 */
[----:B------:R-:W-:Y:S01]  /*6e560*/  VIADD R56, R50, 0x21 ;  /* 0x0000002132387836 */ /* 0x000fe20000000000 */
[----:B------:R-:W-:Y:S01]  /*6e570*/  ISETP.LT.AND P2, PT, R51, UR20, !P2 ;  /* 0x0000001433007c0c */ /* 0x000fe2000d741270 */
[----:B------:R-:W0:Y:S03]  /*6e580*/  LDCU UR43, c[0x0][0x398] ;  /* 0x00007300ff2b77ac */ /* 0x000e260008000800 */
[----:B------:R-:W-:Y:S01]  /*6e590*/  ISETP.GE.AND P0, PT, R56, UR15, PT ;  /* 0x0000000f38007c0c */ /* 0x000fe2000bf06270 */
[C---:B------:R-:W-:Y:S01]  /*6e5a0*/  IMAD.WIDE R56, R58.reuse, 0x2, R2 ;  /* 0x000000023a387825 */ /* 0x040fe200078e0202 */
[----:B------:R-:W0:Y:S03]  /*6e5b0*/  LDCU UR15, c[0x0][0x39c] ;  /* 0x00007380ff0f77ac */ /* 0x000e260008000800 */
[----:B------:R1:W-:Y:S01]  /*6e5c0*/  @P4 STG.E.U16 desc[UR12][R54.64], R60 ;  /* 0x0000003c36004986 */ /* 0x0003e2000c10150c */
[----:B------:R-:W0:Y:S01]  /*6e5d0*/  LDCU UR20, c[0x0][0x398] ;  /* 0x00007300ff1477ac */ /* 0x000e220008000800 */
[----:B-1----:R-:W-:-:S02]  /*6e5e0*/  IMAD.WIDE R54, R58, 0x2, R52 ;  /* 0x000000023a367825 */ /* 0x002fc400078e0234 */
[----:B--2---:R1:W-:Y:S01]  /*6e5f0*/  @P6 STG.E.U16 desc[UR12][R56.64], R59 ;  /* 0x0000003b38006986 */ /* 0x0043e2000c10150c */
[----:B------:R-:W-:Y:S01]  /*6e600*/  ISETP.LT.AND P6, PT, R11, UR22, !P3 ;  /* 0x000000160b007c0c */ /* 0x000fe2000dfc1270 */
[----:B------:R-:W2:Y:S01]  /*6e610*/  LDCU UR22, c[0x0][0x398] ;  /* 0x00007300ff1677ac */ /* 0x000ea20008000800 */
[----:B------:R-:W-:Y:S02]  /*6e620*/  ISETP.LT.AND P3, PT, R51, UR24, !P3 ;  /* 0x0000001833007c0c */ /* 0x000fe4000df61270 */
[----:B------:R-:W-:Y:S01]  /*6e630*/  PRMT R60, R59, 0x7632, R60 ;  /* 0x000076323b3c7816 */ /* 0x000fe2000000003c */
[----:B------:R-:W0:Y:S01]  /*6e640*/  LDCU UR24, c[0x0][0x398] ;  /* 0x00007300ff1877ac */ /* 0x000e220008000800 */
[----:B-1----:R-:W-:Y:S02]  /*6e650*/  VIADD R56, R50, 0x22 ;  /* 0x0000002232387836 */ /* 0x002fe40000000000 */
[----:B------:R-:W-:Y:S01]  /*6e660*/  VIADD R59, R58, UR30 ;  /* 0x0000001e3a3b7c36 */ /* 0x000fe20008000000 */
[----:B------:R1:W-:Y:S02]  /*6e670*/  @P2 STG.E.U16 desc[UR12][R54.64], R60 ;  /* 0x0000003c36002986 */ /* 0x0003e4000c10150c */
[----:B------:R-:W-:Y:S01]  /*6e680*/  ISETP.GE.AND P4, PT, R56, UR16, PT ;  /* 0x0000001038007c0c */ /* 0x000fe2000bf86270 */
[----:B------:R-:W-:-:S04]  /*6e690*/  IMAD.WIDE R56, R59, 0x2, R2 ;  /* 0x000000023b387825 */ /* 0x000fc800078e0202 */
[C---:B------:R-:W-:Y:S02]  /*6e6a0*/  VIADD R58, R59.reuse, UR30 ;  /* 0x0000001e3b3a7c36 */ /* 0x040fe40008000000 */
[----:B-1----:R-:W-:Y:S01]  /*6e6b0*/  IMAD.WIDE R54, R59, 0x2, R52 ;  /* 0x000000023b367825 */ /* 0x002fe200078e0234 */
[----:B------:R-:W-:Y:S01]  /*6e6c0*/  PRMT R59, R5, 0x7632, R59 ;  /* 0x00007632053b7816 */ /* 0x000fe2000000003b */
[----:B------:R1:W-:Y:S01]  /*6e6d0*/  @P6 STG.E.U16 desc[UR12][R56.64], R5 ;  /* 0x0000000538006986 */ /* 0x0003e2000c10150c */
[----:B------:R-:W-:Y:S01]  /*6e6e0*/  ISETP.LT.AND P2, PT, R11, UR26, !P5 ;  /* 0x0000001a0b007c0c */ /* 0x000fe2000ef41270 */
[----:B------:R-:W-:Y:S01]  /*6e6f0*/  VIADD R60, R50, 0x23 ;  /* 0x00000023323c7836 */ /* 0x000fe20000000000 */
[----:B------:R-:W0:Y:S01]  /*6e700*/  LDCU UR16, c[0x0][0x39c] ;  /* 0x00007380ff1077ac */ /* 0x000e220008000800 */
[----:B------:R2:W-:Y:S04]  /*6e710*/  @P3 STG.E.U16 desc[UR12][R54.64], R59 ;  /* 0x0000003b36003986 */ /* 0x0005e8000c10150c */
[----:B-1----:R-:W3:Y:S01]  /*6e720*/  LDL.LU R5, [R1+0x124] ;  /* 0x0001240001057983 */ /* 0x002ee20000300800 */
[----:B------:R-:W-:Y:S01]  /*6e730*/  IMAD.WIDE R56, R58, 0x2, R2 ;  /* 0x000000023a387825 */ /* 0x000fe200078e0202 */
[----:B------:R-:W1:Y:S02]  /*6e740*/  LDCU UR26, c[0x0][0x398] ;  /* 0x00007300ff1a77ac */ /* 0x000e640008000800 */
[----:B--2---:R-:W2:Y:S01]  /*6e750*/  LDL.LU R55, [R1] ;  /* 0x0000000001377983 */ /* 0x004ea20000300800 */
[----:B------:R-:W-:-:S02]  /*6e760*/  ISETP.LT.AND P5, PT, R51, UR28, !P5 ;  /* 0x0000001c33007c0c */ /* 0x000fc4000efa1270 */
[----:B------:R-:W-:Y:S01]  /*6e770*/  ISETP.GE.AND P6, PT, R60, UR5, PT ;  /* 0x000000053c007c0c */ /* 0x000fe2000bfc6270 */
[C---:B------:R-:W-:Y:S01]  /*6e780*/  VIADD R59, R58.reuse, UR30 ;  /* 0x0000001e3a3b7c36 */ /* 0x040fe20008000000 */
[----:B------:R-:W-:Y:S01]  /*6e790*/  ISETP.LT.AND P3, PT, R11, UR35, !P0 ;  /* 0x000000230b007c0c */ /* 0x000fe2000c761270 */
[----:B------:R-:W0:Y:S01]  /*6e7a0*/  LDCU UR5, c[0x0][0x39c] ;  /* 0x00007380ff0577ac */ /* 0x000e220008000800 */
[----:B------:R-:W0:Y:S01]  /*6e7b0*/  LDCU UR28, c[0x0][0x398] ;  /* 0x00007300ff1c77ac */ /* 0x000e220008000800 */
[----:B--2---:R2:W-:Y:S01]  /*6e7c0*/  @P2 STG.E.U16 desc[UR12][R56.64], R55 ;  /* 0x0000003738002986 */ /* 0x0045e2000c10150c */
[----:B------:R-:W-:Y:S01]  /*6e7d0*/  PRMT R60, R55, 0x7632, R60 ;  /* 0x00007632373c7816 */ /* 0x000fe2000000003c */
[----:B------:R-:W0:Y:S01]  /*6e7e0*/  LDCU UR35, c[0x0][0x398] ;  /* 0x00007300ff2377ac */ /* 0x000e220008000800 */
[----:B--2---:R-:W-:-:S05]  /*6e7f0*/  IMAD.WIDE R54, R58, 0x2, R52 ;  /* 0x000000023a367825 */ /* 0x004fca00078e0234 */
[----:B------:R2:W-:Y:S04]  /*6e800*/  @P5 STG.E.U16 desc[UR12][R54.64], R60 ;  /* 0x0000003c36005986 */ /* 0x0005e8000c10150c */
[----:B--2---:R-:W2:Y:S01]  /*6e810*/  LDL.LU R55, [R1+0x120] ;  /* 0x0001200001377983 */ /* 0x004ea20000300800 */
[----:B------:R-:W-:-:S05]  /*6e820*/  VIADD R56, R50, 0x24 ;  /* 0x0000002432387836 */ /* 0x000fca0000000000 */
[----:B------:R-:W-:Y:S01]  /*6e830*/  ISETP.GE.AND P2, PT, R56, UR8, PT ;  /* 0x0000000838007c0c */ /* 0x000fe2000bf46270 */
[----:B------:R-:W-:-:S04]  /*6e840*/  IMAD.WIDE R56, R59, 0x2, R2 ;  /* 0x000000023b387825 */ /* 0x000fc800078e0202 */
[----:B------:R-:W-:Y:S01]  /*6e850*/  VIADD R58, R59, UR30 ;  /* 0x0000001e3b3a7c36 */ /* 0x000fe20008000000 */
[----:B------:R-:W-:Y:S01]  /*6e860*/  ISETP.LT.AND P0, PT, R51, UR36, !P0 ;  /* 0x0000002433007c0c */ /* 0x000fe2000c701270 */
[----:B------:R-:W-:Y:S01]  /*6e870*/  VIADD R60, R50, 0x25 ;  /* 0x00000025323c7836 */ /* 0x000fe20000000000 */
[----:B------:R-:W-:Y:S01]  /*6e880*/  ISETP.LT.AND P5, PT, R11, UR31, !P4 ;  /* 0x0000001f0b007c0c */ /* 0x000fe2000e7a1270 */
[----:B------:R-:W0:Y:S01]  /*6e890*/  LDCU UR8, c[0x0][0x39c] ;  /* 0x00007380ff0877ac */ /* 0x000e220008000800 */
[----:B--2---:R2:W-:Y:S01]  /*6e8a0*/  @P3 STG.E.U16 desc[UR12][R56.64], R55 ;  /* 0x0000003738003986 */ /* 0x0045e2000c10150c */
[----:B------:R-:W-:Y:S01]  /*6e8b0*/  PRMT R61, R55, 0x7632, R61 ;  /* 0x00007632373d7816 */ /* 0x000fe2000000003d */
[----:B------:R-:W0:Y:S01]  /*6e8c0*/  LDCU UR31, c[0x0][0x398] ;  /* 0x00007300ff1f77ac */ /* 0x000e220008000800 */
[----:B------:R-:W0:Y:S01]  /*6e8d0*/  LDCU UR36, c[0x0][0x398] ;  /* 0x00007300ff2477ac */ /* 0x000e220008000800 */
[----:B--2---:R-:W-:Y:S02]  /*6e8e0*/  IMAD.WIDE R54, R59, 0x2, R52 ;  /* 0x000000023b367825 */ /* 0x004fe400078e0234 */
[----:B------:R-:W2:Y:S01]  /*6e8f0*/  LDL.LU R59, [R1+0x4] ;  /* 0x00000400013b7983 */ /* 0x000ea20000300800 */
[----:B------:R-:W-:Y:S01]  /*6e900*/  ISETP.LT.AND P4, PT, R51, UR37, !P4 ;  /* 0x0000002533007c0c */ /* 0x000fe2000e781270 */
[----:B------:R-:W-:Y:S01]  /*6e910*/  IMAD.WIDE R56, R58, 0x2, R2 ;  /* 0x000000023a387825 */ /* 0x000fe200078e0202 */
[----:B------:R-:W-:Y:S01]  /*6e920*/  ISETP.GE.AND P3, PT, R60, UR6, PT ;  /* 0x000000063c007c0c */ /* 0x000fe2000bf66270 */
[----:B------:R0:W-:Y:S01]  /*6e930*/  @P0 STG.E.U16 desc[UR12][R54.64], R61 ;  /* 0x0000003d36000986 */ /* 0x0001e2000c10150c */
[----:B------:R-:W1:Y:S01]  /*6e940*/  LDCU UR6, c[0x0][0x39c] ;  /* 0x00007380ff0677ac */ /* 0x000e620008000800 */
[----:B------:R-:W-:Y:S01]  /*6e950*/  VIADD R60, R50, 0x27 ;  /* 0x00000027323c7836 */ /* 0x000fe20000000000 */
[----:B------:R-:W1:Y:S01]  /*6e960*/  LDCU UR37, c[0x0][0x398] ;  /* 0x00007300ff2577ac */ /* 0x000e620008000800 */
[----:B0-----:R-:W-:Y:S01]  /*6e970*/  IMAD.WIDE R54, R58, 0x2, R52 ;  /* 0x000000023a367825 */ /* 0x001fe200078e0234 */
[----:B--2---:R0:W-:Y:S01]  /*6e980*/  @P5 STG.E.U16 desc[UR12][R56.64], R59 ;  /* 0x0000003b38005986 */ /* 0x0041e2000c10150c */
[----:B------:R-:W-:Y:S01]  /*6e990*/  ISETP.LT.AND P5, PT, R11, UR33, !P6 ;  /* 0x000000210b007c0c */ /* 0x000fe2000f7a1270 */
[----:B------:R-:W2:Y:S01]  /*6e9a0*/  LDCU UR33, c[0x0][0x398] ;  /* 0x00007300ff2177ac */ /* 0x000ea20008000800 */
[----:B0-----:R-:W-:Y:S01]  /*6e9b0*/  PRMT R57, R59, 0x7632, R57 ;  /* 0x000076323b397816 */ /* 0x001fe20000000039 */
[----:B------:R-:W-:-:S02]  /*6e9c0*/  VIADD R56, R50, 0x26 ;  /* 0x0000002632387836 */ /* 0x000fc40000000000 */
[----:B------:R-:W-:Y:S02]  /*6e9d0*/  VIADD R59, R58, UR30 ;  /* 0x0000001e3a3b7c36 */ /* 0x000fe40008000000 */
[----:B------:R0:W-:Y:S01]  /*6e9e0*/  @P4 STG.E.U16 desc[UR12][R54.64], R57 ;  /* 0x0000003936004986 */ /* 0x0001e2000c10150c */
[----:B------:R-:W-:Y:S01]  /*6e9f0*/  ISETP.GE.AND P0, PT, R56, UR4, PT ;  /* 0x0000000438007c0c */ /* 0x000fe2000bf06270 */
[----:B------:R-:W1:Y:S01]  /*6ea00*/  LDCU UR4, c[0x0][0x39c] ;  /* 0x00007380ff0477ac */ /* 0x000e620008000800 */
[C---:B------:R-:W-:Y:S01]  /*6ea10*/  IADD3 R58, PT, PT, R59.reuse, UR30, RZ ;  /* 0x0000001e3b3a7c10 */ /* 0x040fe2000fffe0ff */
[----:B0-----:R-:W-:-:S04]  /*6ea20*/  IMAD.WIDE R56, R59, 0x2, R2 ;  /* 0x000000023b387825 */ /* 0x001fc800078e0202 */
[----:B------:R-:W-:Y:S01]  /*6ea30*/  IMAD.WIDE R54, R59, 0x2, R52 ;  /* 0x000000023b367825 */ /* 0x000fe200078e0234 */
[----:B---3--:R-:W-:Y:S01]  /*6ea40*/  PRMT R59, R5, 0x7632, R59 ;  /* 0x00007632053b7816 */ /* 0x008fe2000000003b */
[----:B------:R0:W-:Y:S01]  /*6ea50*/  @P5 STG.E.U16 desc[UR12][R56.64], R5 ;  /* 0x0000000538005986 */ /* 0x0001e2000c10150c */
[----:B------:R-:W-:Y:S01]  /*6ea60*/  ISETP.GE.AND P5, PT, R60, UR10, PT ;  /* 0x0000000a3c007c0c */ /* 0x000fe2000bfa6270 */
[----:B------:R-:W3:Y:S02]  /*6ea70*/  LDCU UR10, c[0x0][0x39c] ;  /* 0x00007380ff0a77ac */ /* 0x000ee40008000800 */
[----:B0-----:R-:W2:Y:S04]  /*6ea80*/  LDL.LU R5, [R1+0x2130] ;  /* 0x0021300001057983 */ /* 0x001ea80000300800 */
[----:B------:R-:W2:Y:S01]  /*6ea90*/  LDL.LU R60, [R1+0x8] ;  /* 0x00000800013c7983 */ /* 0x000ea20000300800 */
[----:B------:R-:W-:-:S02]  /*6eaa0*/  ISETP.LT.AND P6, PT, R51, UR34, !P6 ;  /* 0x0000002233007c0c */ /* 0x000fc4000f7c1270 */
[----:B------:R-:W-:Y:S01]  /*6eab0*/  ISETP.LT.AND P4, PT, R11, UR32, !P2 ;  /* 0x000000200b007c0c */ /* 0x000fe2000d781270 */
[C---:B------:R-:W-:Y:S01]  /*6eac0*/  IMAD.WIDE R56, R58.reuse, 0x2, R2 ;  /* 0x000000023a387825 */ /* 0x040fe200078e0202 */
[----:B------:R-:W-:Y:S01]  /*6ead0*/  ISETP.LT.AND P2, PT, R51, UR38, !P2 ;  /* 0x0000002633007c0c */ /* 0x000fe2000d741270 */
[----:B------:R-:W0:Y:S01]  /*6eae0*/  LDCU UR32, c[0x0][0x398] ;  /* 0x00007300ff2077ac */ /* 0x000e220008000800 */
[----:B------:R-:W0:Y:S07]  /*6eaf0*/  LDCU UR34, c[0x0][0x398] ;  /* 0x00007300ff2277ac */ /* 0x000e2e0008000800 */
[----:B------:R0:W-:Y:S01]  /*6eb00*/  @P6 STG.E.U16 desc[UR12][R54.64], R59 ;  /* 0x0000003b36006986 */ /* 0x0001e2000c10150c */
[----:B------:R-:W-:Y:S01]  /*6eb10*/  ISETP.LT.AND P6, PT, R11, UR39, !P3 ;  /* 0x000000270b007c0c */ /* 0x000fe2000dfc1270 */
[----:B------:R-:W1:Y:S02]  /*6eb20*/  LDCU UR38, c[0x0][0x398] ;  /* 0x00007300ff2677ac */ /* 0x000e640008000800 */
[----:B------:R-:W3:Y:S01]  /*6eb30*/  LDL.LU R11, [R1+0x12c] ;  /* 0x00012c00010b7983 */ /* 0x000ee20000300800 */
[----:B0-----:R-:W-:Y:S01]  /*6eb40*/  IMAD.WIDE R54, R58, 0x2, R52 ;  /* 0x000000023a367825 */ /* 0x001fe200078e0234 */
[----:B--2---:R-:W-:-:S02]  /*6eb50*/  PRMT R61, R60, 0x7632, R61 ;  /* 0x000076323c3d7816 */ /* 0x004fc4000000003d */
[----:B------:R-:W-:Y:S01]  /*6eb60*/  @P4 STG.E.U16 desc[UR12][R56.64], R60 ;  /* 0x0000003c38004986 */ /* 0x000fe2000c10150c */
[----:B------:R-:W-:Y:S01]  /*6eb70*/  VIADD R59, R58, UR30 ;  /* 0x0000001e3a3b7c36 */ /* 0x000fe20008000000 */
[----:B------:R-:W0:Y:S02]  /*6eb80*/  LDCU UR39, c[0x0][0x398] ;  /* 0x00007300ff2777ac */ /* 0x000e240008000800 */
[----:B------:R2:W-:Y:S04]  /*6eb90*/  @P2 STG.E.U16 desc[UR12][R54.64], R61 ;  /* 0x0000003d36002986 */ /* 0x0005e8000c10150c */
[----:B--2---:R-:W2:Y:S04]  /*6eba0*/  LDL.LU R55, [R1+0x128] ;  /* 0x0001280001377983 */ /* 0x004ea80000300800 */
[----:B------:R-:W4:Y:S01]  /*6ebb0*/  LDL.LU R61, [R1+0x908] ;  /* 0x00090800013d7983 */ /* 0x000f220000300800 */
[----:B------:R-:W-:-:S02]  /*6ebc0*/  VIADD R60, R50, 0x28 ;  /* 0x00000028323c7836 */ /* 0x000fc40000000000 */
[----:B------:R-:W-:-:S03]  /*6ebd0*/  IMAD.WIDE R56, R59, 0x2, R2 ;  /* 0x000000023b387825 */ /* 0x000fc600078e0202 */
[----:B------:R-:W-:Y:S01]  /*6ebe0*/  ISETP.GE.AND P4, PT, R60, UR14, PT ;  /* 0x0000000e3c007c0c */ /* 0x000fe2000bf86270 */
[----:B------:R-:W-:Y:S01]  /*6ebf0*/  VIADD R58, R59, UR30 ;  /* 0x0000001e3b3a7c36 */ /* 0x000fe20008000000 */
[----:B------:R-:W-:Y:S01]  /*6ec00*/  ISETP.LT.AND P3, PT, R51, UR40, !P3 ;  /* 0x0000002833007c0c */ /* 0x000fe2000df61270 */
[----:B------:R-:W0:Y:S01]  /*6ec10*/  LDCU UR14, c[0x0][0x39c] ;  /* 0x00007380ff0e77ac */ /* 0x000e220008000800 */
[----:B------:R-:W0:Y:S01]  /*6ec20*/  LDCU UR40, c[0x0][0x398] ;  /* 0x00007300ff2877ac */ /* 0x000e220008000800 */
[----:B--2---:R2:W-:Y:S01]  /*6ec30*/  @P6 STG.E.U16 desc[UR12][R56.64], R55 ;  /* 0x0000003738006986 */ /* 0x0045e2000c10150c */
[----:B------:R-:W-:Y:S01]  /*6ec40*/  PRMT R60, R55, 0x7632, R60 ;  /* 0x00007632373c7816 */ /* 0x000fe2000000003c */
[----:B--2---:R-:W-:Y:S02]  /*6ec50*/  IMAD.WIDE R54, R59, 0x2, R52 ;  /* 0x000000023b367825 */ /* 0x004fe400078e0234 */
[----:B------:R-:W2:Y:S01]  /*6ec60*/  LDL.LU R59, [R1+0xc] ;  /* 0x00000c00013b7983 */ /* 0x000ea20000300800 */
[----:B----4-:R-:W-:Y:S01]  /*6ec70*/  ISETP.LT.AND P6, PT, R61, UR41, !P0 ;  /* 0x000000293d007c0c */ /* 0x010fe2000c7c1270 */
[----:B------:R-:W-:Y:S01]  /*6ec80*/  VIADD R56, R50, 0x29 ;  /* 0x0000002932387836 */ /* 0x000fe20000000000 */
[----:B------:R-:W-:-:S03]  /*6ec90*/  ISETP.LT.AND P0, PT, R51, UR42, !P0 ;  /* 0x0000002a33007c0c */ /* 0x000fc6000c701270 */
[----:B------:R4:W-:Y:S01]  /*6eca0*/  @P3 STG.E.U16 desc[UR12][R54.64], R60 ;  /* 0x0000003c36003986 */ /* 0x0009e2000c10150c */
[----:B------:R-:W0:Y:S01]  /*6ecb0*/  LDCU UR41, c[0x0][0x398] ;  /* 0x00007300ff2977ac */ /* 0x000e220008000800 */
[----:B------:R-:W-:Y:S01]  /*6ecc0*/  ISETP.GE.AND P2, PT, R56, UR15, PT ;  /* 0x0000000f38007c0c */ /* 0x000fe2000bf46270 */
[C---:B------:R-:W-:Y:S01]  /*6ecd0*/  IMAD.WIDE R56, R58.reuse, 0x2, R2 ;  /* 0x000000023a387825 */ /* 0x040fe200078e0202 */
[----:B------:R-:W0:Y:S01]  /*6ece0*/  LDCU UR15, c[0x0][0x39c] ;  /* 0x00007380ff0f77ac */ /* 0x000e220008000800 */
[----:B------:R-:W0:Y:S02]  /*6ecf0*/  LDCU UR42, c[0x0][0x398] ;  /* 0x00007300ff2a77ac */ /* 0x000e240008000800 */
[----:B----4-:R-:W-:Y:S01]  /*6ed00*/  IMAD.WIDE R54, R58, 0x2, R52 ;  /* 0x000000023a367825 */ /* 0x010fe200078e0234 */
[----:B--2---:R2:W-:Y:S01]  /*6ed10*/  @P6 STG.E.U16 desc[UR12][R56.64], R59 ;  /* 0x0000003b38006986 */ /* 0x0045e2000c10150c */
[----:B------:R-:W-:Y:S02]  /*6ed20*/  PRMT R60, R59, 0x7632, R60 ;  /* 0x000076323b3c7816 */ /* 0x000fe4000000003c */
[----:B------:R-:W-:Y:S01]  /*6ed30*/  ISETP.LT.AND P6, PT, R61, UR18, !P5 ;  /* 0x000000123d007c0c */ /* 0x000fe2000efc1270 */
[----:B------:R-:W4:Y:S01]  /*6ed40*/  LDCU UR18, c[0x0][0x398] ;  /* 0x00007300ff1277ac */ /* 0x000f220008000800 */
[----:B------:R-:W-:Y:S01]  /*6ed50*/  ISETP.LT.AND P5, PT, R51, UR44, !P5 ;  /* 0x0000002c33007c0c */ /* 0x000fe2000efa1270 */
[----:B------:R0:W-:Y:S01]  /*6ed60*/  @P0 STG.E.U16 desc[UR12][R54.64], R60 ;  /* 0x0000003c36000986 */ /* 0x0001e2000c10150c */
[----:B------:R-:W-:Y:S01]  /*6ed70*/  ISETP.LT.AND P0, PT, R61, UR43, !P4 ;  /* 0x0000002b3d007c0c */ /* 0x000fe2000e701270 */
[----:B--2---:R-:W-:-:S02]  /*6ed80*/  VIADD R56, R50, 0x2a ;  /* 0x0000002a32387836 */ /* 0x004fc40000000000 */
[----:B------:R-:W-:-:S03]  /*6ed90*/  VIADD R59, R58, UR30 ;  /* 0x0000001e3a3b7c36 */ /* 0x000fc60008000000 */
[----:B------:R-:W-:Y:S01]  /*6eda0*/  ISETP.GE.AND P3, PT, R56, UR16, PT ;  /* 0x0000001038007c0c */ /* 0x000fe2000bf66270 */
[----:B------:R-:W-:Y:S01]  /*6edb0*/  IMAD.WIDE R56, R59, 0x2, R2 ;  /* 0x000000023b387825 */ /* 0x000fe200078e0202 */
[----:B------:R-:W-:Y:S01]  /*6edc0*/  ISETP.LT.AND P4, PT, R51, UR20, !P4 ;  /* 0x0000001433007c0c */ /* 0x000fe2000e781270 */
[----:B------:R-:W2:Y:S02]  /*6edd0*/  LDCU UR16, c[0x0][0x398] ;  /* 0x00007300ff1077ac */ /* 0x000ea40008000800 */
[C---:B------:R-:W-:Y:S01]  /*6ede0*/  VIADD R58, R59.reuse, UR30 ;  /* 0x0000001e3b3a7c36 */ /* 0x040fe20008000000 */
[----:B---3--:R3:W-:Y:S01]  /*6edf0*/  @P6 STG.E.U16 desc[UR12][R56.64], R11 ;  /* 0x0000000b38006986 */ /* 0x0087e2000c10150c */
[----:B0-----:R-:W-:Y:S01]  /*6ee00*/  IMAD.WIDE R54, R59, 0x2, R52 ;  /* 0x000000023b367825 */ /* 0x001fe200078e0234 */
[----:B------:R-:W-:Y:S01]  /*6ee10*/  PRMT R59, R11, 0x7632, R59 ;  /* 0x000076320b3b7816 */ /* 0x000fe2000000003b */
[----:B------:R-:W0:Y:S04]  /*6ee20*/  LDCU UR20, c[0x0][0x398] ;  /* 0x00007300ff1477ac */ /* 0x000e280008000800 */
[----:B------:R1:W-:Y:S01]  /*6ee30*/  @P5 STG.E.U16 desc[UR12][R54.64], R59 ;  /* 0x0000003b36005986 */ /* 0x0003e2000c10150c */
[----:B---3--:R-:W-:Y:S01]  /*6ee40*/  IMAD.WIDE R56, R58, 0x2, R2 ;  /* 0x000000023a387825 */ /* 0x008fe200078e0202 */
[----:B------:R-:W-:-:S02]  /*6ee50*/  ISETP.LT.AND P5, PT, R61, UR22, !P2 ;  /* 0x000000163d007c0c */ /* 0x000fc4000d7a1270 */
[----:B------:R-:W3:Y:S04]  /*6ee60*/  LDL.LU R11, [R1+0x11c] ;  /* 0x00011c00010b7983 */ /* 0x000ee80000300800 */
[----:B------:R0:W-:Y:S01]  /*6ee70*/  @P0 STG.E.U16 desc[UR12][R56.64], R4 ;  /* 0x0000000438000986 */ /* 0x0001e2000c10150c */
[C---:B-1----:R-:W-:Y:S01]  /*6ee80*/  IMAD.WIDE R54, R58.reuse, 0x2, R52 ;  /* 0x000000023a367825 */ /* 0x042fe200078e0234 */
[----:B------:R-:W-:Y:S01]  /*6ee90*/  ISETP.LT.AND P2, PT, R51, UR24, !P2 ;  /* 0x0000001833007c0c */ /* 0x000fe2000d741270 */
[----:B------:R-:W1:Y:S02]  /*6eea0*/  LDCU UR22, c[0x0][0x398] ;  /* 0x00007300ff1677ac */ /* 0x000e640008000800 */
[----:B------:R-:W-:Y:S01]  /*6eeb0*/  VIADD R59, R58, UR30 ;  /* 0x0000001e3a3b7c36 */ /* 0x000fe20008000000 */
[----:B0-----:R-:W-:Y:S01]  /*6eec0*/  PRMT R4, R4, 0x7632, R4 ;  /* 0x0000763204047816 */ /* 0x001fe20000000004 */
[C---:B------:R-:W-:Y:S01]  /*6eed0*/  VIADD R56, R50.reuse, 0x2c ;  /* 0x0000002c32387836 */ /* 0x040fe20000000000 */
[----:B------:R-:W0:Y:S01]  /*6eee0*/  LDCU UR24, c[0x0][0x398] ;  /* 0x00007300ff1877ac */ /* 0x000e220008000800 */
[----:B------:R-:W-:-:S02]  /*6eef0*/  VIADD R60, R50, 0x2b ;  /* 0x0000002b323c7836 */ /* 0x000fc40000000000 */
[----:B------:R1:W-:Y:S01]  /*6ef00*/  @P4 STG.E.U16 desc[UR12][R54.64], R4 ;  /* 0x0000000436004986 */ /* 0x0003e2000c10150c */
[----:B------:R-:W-:Y:S01]  /*6ef10*/  ISETP.LT.AND P4, PT, R61, UR26, !P3 ;  /* 0x0000001a3d007c0c */ /* 0x000fe2000df81270 */
[----:B------:R-:W-:Y:S01]  /*6ef20*/  VIADD R58, R50, 0x2d ;  /* 0x0000002d323a7836 */ /* 0x000fe20000000000 */
[----:B------:R-:W-:Y:S01]  /*6ef30*/  ISETP.GE.AND P0, PT, R56, UR8, PT ;  /* 0x0000000838007c0c */ /* 0x000fe2000bf06270 */
[C---:B------:R-:W-:Y:S01]  /*6ef40*/  IMAD.WIDE R56, R59.reuse, 0x2, R2 ;  /* 0x000000023b387825 */ /* 0x040fe200078e0202 */
[----:B------:R-:W-:Y:S01]  /*6ef50*/  ISETP.GE.AND P6, PT, R60, UR5, PT ;  /* 0x000000053c007c0c */ /* 0x000fe2000bfc6270 */
[----:B------:R-:W0:Y:S01]  /*6ef60*/  LDCU UR8, c[0x0][0x39c] ;  /* 0x00007380ff0877ac */ /* 0x000e220008000800 */
[----:B------:R-:W-:Y:S02]  /*6ef70*/  PRMT R60, R6, 0x7632, R60 ;  /* 0x00007632063c7816 */ /* 0x000fe4000000003c */
[----:B------:R2:W-:Y:S01]  /*6ef80*/  @P5 STG.E.U16 desc[UR12][R56.64], R6 ;  /* 0x0000000638005986 */ /* 0x0005e2000c10150c */
[----:B-1----:R-:W-:Y:S01]  /*6ef90*/  VIADD R4, R59, UR30 ;  /* 0x0000001e3b047c36 */ /* 0x002fe20008000000 */
[----:B------:R-:W-:Y:S01]  /*6efa0*/  ISETP.LT.AND P3, PT, R51, UR28, !P3 ;  /* 0x0000001c33007c0c */ /* 0x000fe2000df61270 */
[----:B------:R-:W-:Y:S01]  /*6efb0*/  IMAD.WIDE R54, R59, 0x2, R52 ;  /* 0x000000023b367825 */ /* 0x000fe200078e0234 */
[----:B------:R-:W1:Y:S01]  /*6efc0*/  LDCU UR5, c[0x0][0x39c] ;  /* 0x00007380ff0577ac */ /* 0x000e620008000800 */
[----:B------:R-:W0:Y:S02]  /*6efd0*/  LDCU UR26, c[0x0][0x398] ;  /* 0x00007300ff1a77ac */ /* 0x000e240008000800 */
[----:B--2---:R-:W-:Y:S01]  /*6efe0*/  IMAD.WIDE R56, R4, 0x2, R2 ;  /* 0x0000000204387825 */ /* 0x004fe200078e0202 */
[----:B------:R-:W2:Y:S01]  /*6eff0*/  LDL.LU R6, [R1+0x212c] ;  /* 0x00212c0001067983 */ /* 0x000ea20000300800 */
[----:B------:R-:W-:Y:S01]  /*6f000*/  ISETP.GE.AND P5, PT, R58, UR4, PT ;  /* 0x000000043a007c0c */ /* 0x000fe2000bfa6270 */
[----:B------:R-:W0:Y:S02]  /*6f010*/  LDCU UR4, c[0x0][0x39c] ;  /* 0x00007380ff0477ac */ /* 0x000e240008000800 */
[----:B------:R1:W-:Y:S01]  /*6f020*/  @P2 STG.E.U16 desc[UR12][R54.64], R60 ;  /* 0x0000003c36002986 */ /* 0x0003e2000c10150c */
[----:B------:R-:W0:Y:S03]  /*6f030*/  LDCU UR28, c[0x0][0x398] ;  /* 0x00007300ff1c77ac */ /* 0x000e260008000800 */
[----:B------:R4:W-:Y:S01]  /*6f040*/  @P4 STG.E.U16 desc[UR12][R56.64], R5 ;  /* 0x0000000538004986 */ /* 0x0009e2000c10150c */
[----:B------:R-:W-:Y:S01]  /*6f050*/  ISETP.LT.AND P4, PT, R61, UR35, !P6 ;  /* 0x000000233d007c0c */ /* 0x000fe2000f781270 */
[----:B------:R-:W0:Y:S02]  /*6f060*/  LDCU UR35, c[0x0][0x398] ;  /* 0x00007300ff2377ac */ /* 0x000e240008000800 */
[----:B------:R-:W3:Y:S01]  /*6f070*/  LDL.LU R59, [R1+0x118] ;  /* 0x00011800013b7983 */ /* 0x000ee20000300800 */
[----:B-1----:R-:W-:Y:S01]  /*6f080*/  IMAD.WIDE R54, R4, 0x2, R52 ;  /* 0x0000000204367825 */ /* 0x002fe200078e0234 */
[----:B----4-:R-:W-:-:S03]  /*6f090*/  PRMT R56, R5, 0x7632, R56 ;  /* 0x0000763205387816 */ /* 0x010fc60000000038 */
[----:B------:R-:W-:Y:S02]  /*6f0a0*/  VIADD R4, R4, UR30 ;  /* 0x0000001e04047c36 */ /* 0x000fe40008000000 */
[----:B------:R1:W-:Y:S01]  /*6f0b0*/  @P3 STG.E.U16 desc[UR12][R54.64], R56 ;  /* 0x0000003836003986 */ /* 0x0003e2000c10150c */
[----:B------:R-:W-:Y:S01]  /*6f0c0*/  PRMT R58, R7, 0x7632, R58 ;  /* 0x00007632073a7816 */ /* 0x000fe2000000003a */
[----:B-1----:R-:W-:-:S05]  /*6f0d0*/  IMAD.WIDE R56, R4, 0x2, R2 ;  /* 0x0000000204387825 */ /* 0x002fca00078e0202 */
[----:B------:R1:W-:Y:S04]  /*6f0e0*/  @P4 STG.E.U16 desc[UR12][R56.64], R7 ;  /* 0x0000000738004986 */ /* 0x0003e8000c10150c */
[----:B-1----:R-:W4:Y:S01]  /*6f0f0*/  LDL.LU R7, [R1+0x2128] ;  /* 0x0021280001077983 */ /* 0x002f220000300800 */
[----:B------:R-:W-:Y:S01]  /*6f100*/  ISETP.LT.AND P6, PT, R51, UR31, !P6 ;  /* 0x0000001f33007c0c */ /* 0x000fe2000f7c1270 */
[----:B------:R-:W-:Y:S01]  /*6f110*/  VIADD R5, R50, 0x2e ;  /* 0x0000002e32057836 */ /* 0x000fe20000000000 */
[----:B------:R-:W-:Y:S01]  /*6f120*/  ISETP.LT.AND P3, PT, R61, UR36, !P0 ;  /* 0x000000243d007c0c */ /* 0x000fe2000c761270 */
[----:B------:R-:W-:Y:S01]  /*6f130*/  VIADD R54, R4, UR30 ;  /* 0x0000001e04367c36 */ /* 0x000fe20008000000 */
[----:B------:R-:W-:Y:S01]  /*6f140*/  IADD3 R55, PT, PT, R50, 0x2f, RZ ;  /* 0x0000002f32377810 */ /* 0x000fe20007ffe0ff */
[----:B------:R-:W1:Y:S01]  /*6f150*/  LDCU UR31, c[0x0][0x398] ;  /* 0x00007300ff1f77ac */ /* 0x000e620008000800 */
[----:B------:R-:W-:Y:S01]  /*6f160*/  ISETP.GE.AND P2, PT, R5, UR6, PT ;  /* 0x0000000605007c0c */ /* 0x000fe2000bf46270 */
[----:B------:R-:W-:Y:S01]  /*6f170*/  IMAD.WIDE R4, R4, 0x2, R52 ;  /* 0x0000000204047825 */ /* 0x000fe200078e0234 */
[----:B------:R-:W-:Y:S01]  /*6f180*/  ISETP.LT.AND P0, PT, R51, UR37, !P0 ;  /* 0x0000002533007c0c */ /* 0x000fe2000c701270 */
[----:B------:R-:W0:Y:S02]  /*6f190*/  LDCU UR6, c[0x0][0x39c] ;  /* 0x00007380ff0677ac */ /* 0x000e240008000800 */
[----:B------:R-:W-:-:S02]  /*6f1a0*/  IMAD.WIDE R56, R54, 0x2, R2 ;  /* 0x0000000236387825 */ /* 0x000fc400078e0202 */
[----:B------:R1:W-:Y:S01]  /*6f1b0*/  @P6 STG.E.U16 desc[UR12][R4.64], R58 ;  /* 0x0000003a04006986 */ /* 0x0003e2000c10150c */
[----:B------:R-:W-:Y:S01]  /*6f1c0*/  ISETP.LT.AND P6, PT, R61, UR33, !P5 ;  /* 0x000000213d007c0c */ /* 0x000fe2000efc1270 */
[----:B------:R-:W0:Y:S01]  /*6f1d0*/  LDCU UR33, c[0x0][0x398] ;  /* 0x00007300ff2177ac */ /* 0x000e220008000800 */
[----:B------:R-:W-:Y:S02]  /*6f1e0*/  ISETP.GE.AND P4, PT, R55, UR10, PT ;  /* 0x0000000a37007c0c */ /* 0x000fe4000bf86270 */
[----:B------:R-:W-:Y:S01]  /*6f1f0*/  ISETP.LT.AND P5, PT, R51, UR32, !P5 ;  /* 0x0000002033007c0c */ /* 0x000fe2000efa1270 */
[----:B------:R-:W0:Y:S01]  /*6f200*/  LDCU UR10, c[0x0][0x39c] ;  /* 0x00007380ff0a77ac */ /* 0x000e220008000800 */
[----:B------:R-:W0:Y:S01]  /*6f210*/  LDCU UR36, c[0x0][0x398] ;  /* 0x00007300ff2477ac */ /* 0x000e220008000800 */
[C---:B-1----:R-:W-:Y:S01]  /*6f220*/  VIADD R4, R54.reuse, UR30 ;  /* 0x0000001e36047c36 */ /* 0x042fe20008000000 */
[----:B------:R-:W4:Y:S01]  /*6f230*/  LDL.LU R58, [R1+0x108] ;  /* 0x00010800013a7983 */ /* 0x000f220000300800 */
[----:B------:R-:W-:Y:S01]  /*6f240*/  IMAD.WIDE R54, R54, 0x2, R52 ;  /* 0x0000000236367825 */ /* 0x000fe200078e0234 */
[----:B------:R-:W1:Y:S02]  /*6f250*/  LDCU UR32, c[0x0][0x398] ;  /* 0x00007300ff2077ac */ /* 0x000e640008000800 */
[----:B------:R-:W4:Y:S01]  /*6f260*/  LDL.LU R60, [R1+0xf8] ;  /* 0x0000f800013c7983 */ /* 0x000f220000300800 */
[----:B------:R-:W-:Y:S01]  /*6f270*/  VIADD R5, R50, 0x30 ;  /* 0x0000003032057836 */ /* 0x000fe20000000000 */
[----:B------:R-:W0:Y:S02]  /*6f280*/  LDCU UR37, c[0x0][0x398] ;  /* 0x00007300ff2577ac */ /* 0x000e240008000800 */
[----:B--2---:R2:W-:Y:S02]  /*6f290*/  @P3 STG.E.U16 desc[UR12][R56.64], R6 ;  /* 0x0000000638003986 */ /* 0x0045e4000c10150c */
[----:B------:R-:W-:Y:S01]  /*6f2a0*/  ISETP.GE.AND P3, PT, R5, UR14, PT ;  /* 0x0000000e05007c0c */ /* 0x000fe2000bf66270 */
[----:B------:R-:W0:Y:S01]  /*6f2b0*/  LDCU UR14, c[0x0][0x39c] ;  /* 0x00007380ff0e77ac */ /* 0x000e220008000800 */
[----:B--2---:R-:W-:Y:S01]  /*6f2c0*/  PRMT R6, R6, 0x7632, R6 ;  /* 0x0000763206067816 */ /* 0x004fe20000000006 */
[----:B------:R-:W-:-:S04]  /*6f2d0*/  IMAD.WIDE R56, R4, 0x2, R2 ;  /* 0x0000000204387825 */ /* 0x000fc800078e0202 */
[----:B------:R2:W-:Y:S04]  /*6f2e0*/  @P0 STG.E.U16 desc[UR12][R54.64], R6 ;  /* 0x0000000636000986 */ /* 0x0005e8000c10150c */
[----:B---3--:R3:W-:Y:S01]  /*6f2f0*/  @P6 STG.E.U16 desc[UR12][R56.64], R59 ;  /* 0x0000003b38006986 */ /* 0x0087e2000c10150c */
[----:B------:R-:W-:Y:S01]  /*6f300*/  ISETP.LT.AND P6, PT, R61, UR34, !P2 ;  /* 0x000000223d007c0c */ /* 0x000fe2000d7c1270 */
[----:B------:R-:W0:Y:S01]  /*6f310*/  LDCU UR34, c[0x0][0x398] ;  /* 0x00007300ff2277ac */ /* 0x000e220008000800 */
[----:B------:R-:W-:Y:S01]  /*6f320*/  ISETP.LT.AND P2, PT, R51, UR38, !P2 ;  /* 0x0000002633007c0c */ /* 0x000fe2000d741270 */
[----:B------:R-:W0:Y:S01]  /*6f330*/  LDCU UR38, c[0x0][0x398] ;  /* 0x00007300ff2677ac */ /* 0x000e220008000800 */
[C---:B--2---:R-:W-:Y:S02]  /*6f340*/  VIADD R6, R4.reuse, UR30 ;  /* 0x0000001e04067c36 */ /* 0x044fe40008000000 */
[----:B------:R-:W-:Y:S01]  /*6f350*/  IMAD.WIDE R4, R4, 0x2, R52 ;  /* 0x0000000204047825 */ /* 0x000fe200078e0234 */
[----:B---3--:R-:W-:-:S03]  /*6f360*/  PRMT R56, R59, 0x7632, R56 ;  /* 0x000076323b387816 */ /* 0x008fc60000000038 */
[----:B------:R-:W-:Y:S01]  /*6f370*/  VIADD R54, R50, 0x31 ;  /* 0x0000003132367836 */ /* 0x000fe20000000000 */
[----:B------:R-:W2:Y:S04]  /*6f380*/  LDL.LU R59, [R1+0x10c] ;  /* 0x00010c00013b7983 */ /* 0x000ea80000300800 */
[----:B------:R3:W-:Y:S01]  /*6f390*/  @P5 STG.E.U16 desc[UR12][R4.64], R56 ;  /* 0x0000003804005986 */ /* 0x0007e2000c10150c */
[----:B------:R-:W-:Y:S01]  /*6f3a0*/  ISETP.LT.AND P5, PT, R61, UR39, !P4 ;  /* 0x000000273d007c0c */ /* 0x000fe2000e7a1270 */
[----:B------:R-:W0:Y:S01]  /*6f3b0*/  LDCU UR39, c[0x0][0x398] ;  /* 0x00007300ff2777ac */ /* 0x000e220008000800 */
[----:B------:R-:W-:Y:S01]  /*6f3c0*/  ISETP.GE.AND P0, PT, R54, UR15, PT ;  /* 0x0000000f36007c0c */ /* 0x000fe2000bf06270 */
[----:B------:R-:W-:-:S04]  /*6f3d0*/  IMAD.WIDE R54, R6, 0x2, R2 ;  /* 0x0000000206367825 */ /* 0x000fc800078e0202 */
[C---:B---3--:R-:W-:Y:S01]  /*6f3e0*/  IMAD.WIDE R4, R6.reuse, 0x2, R52 ;  /* 0x0000000206047825 */ /* 0x048fe200078e0234 */
[----:B----4-:R-:W-:Y:S01]  /*6f3f0*/  PRMT R56, R7, 0x7632, R56 ;  /* 0x0000763207387816 */ /* 0x010fe20000000038 */
[----:B------:R-:W3:Y:S02]  /*6f400*/  LDCU UR15, c[0x0][0x398] ;  /* 0x00007300ff0f77ac */ /* 0x000ee40008000800 */
[----:B------:R-:W-:Y:S01]  /*6f410*/  VIADD R6, R6, UR30 ;  /* 0x0000001e06067c36 */ /* 0x000fe20008000000 */
[----:B------:R4:W-:Y:S04]  /*6f420*/  @P6 STG.E.U16 desc[UR12][R54.64], R7 ;  /* 0x0000000736006986 */ /* 0x0009e8000c10150c */
[----:B------:R0:W-:Y:S01]  /*6f430*/  @P2 STG.E.U16 desc[UR12][R4.64], R56 ;  /* 0x0000003804002986 */ /* 0x0001e2000c10150c */
[----:B----4-:R-:W-:-:S04]  /*6f440*/  IMAD.WIDE R54, R6, 0x2, R2 ;  /* 0x0000000206367825 */ /* 0x010fc800078e0202 */
[----:B0-----:R-:W-:Y:S01]  /*6f450*/  VIADD R4, R50, 0x33 ;  /* 0x0000003332047836 */ /* 0x001fe20000000000 */
[----:B------:R-:W-:Y:S01]  /*6f460*/  PRMT R56, R11, 0x7632, R56 ;  /* 0x000076320b387816 */ /* 0x000fe20000000038 */
[----:B------:R0:W-:Y:S03]  /*6f470*/  @P5 STG.E.U16 desc[UR12][R54.64], R11 ;  /* 0x0000000b36005986 */ /* 0x0001e6000c10150c */
[----:B------:R-:W-:Y:S02]  /*6f480*/  ISETP.GE.AND P5, PT, R4, UR8, PT ;  /* 0x0000000804007c0c */ /* 0x000fe4000bfa6270 */
[----:B------:R-:W-:Y:S01]  /*6f490*/  ISETP.LT.AND P4, PT, R51, UR40, !P4 ;  /* 0x0000002833007c0c */ /* 0x000fe2000e781270 */
[----:B------:R-:W-:Y:S02]  /*6f4a0*/  VIADD R7, R50, 0x32 ;  /* 0x0000003232077836 */ /* 0x000fe40000000000 */
[C---:B------:R-:W-:Y:S01]  /*6f4b0*/  VIADD R5, R6.reuse, UR30 ;  /* 0x0000001e06057c36 */ /* 0x040fe20008000000 */
[----:B------:R-:W-:Y:S01]  /*6f4c0*/  ISETP.LT.AND P2, PT, R61, UR41, !P3 ;  /* 0x000000293d007c0c */ /* 0x000fe2000df41270 */
[----:B------:R-:W4:Y:S01]  /*6f4d0*/  LDCU UR8, c[0x0][0x39c] ;  /* 0x00007380ff0877ac */ /* 0x000f220008000800 */
[----:B0-----:R-:W2:Y:S04]  /*6f4e0*/  LDL.LU R11, [R1+0xfc] ;  /* 0x0000fc00010b7983 */ /* 0x001ea80000300800 */
[----:B------:R-:W2:Y:S01]  /*6f4f0*/  LDL.LU R4, [R1+0x100] ;  /* 0x0001000001047983 */ /* 0x000ea20000300800 */
[----:B------:R-:W-:Y:S01]  /*6f500*/  ISETP.GE.AND P6, PT, R7, UR5, PT ;  /* 0x0000000507007c0c */ /* 0x000fe2000bfc6270 */
[----:B------:R-:W-:Y:S01]  /*6f510*/  IMAD.WIDE R6, R6, 0x2, R52 ;  /* 0x0000000206067825 */ /* 0x000fe200078e0234 */
[----:B------:R-:W-:Y:S01]  /*6f520*/  ISETP.LT.AND P3, PT, R51, UR16, !P3 ;  /* 0x0000001033007c0c */ /* 0x000fe2000df61270 */
[----:B------:R-:W0:Y:S03]  /*6f530*/  LDCU UR5, c[0x0][0x39c] ;  /* 0x00007380ff0577ac */ /* 0x000e260008000800 */
[----:B------:R1:W-:Y:S01]  /*6f540*/  @P4 STG.E.U16 desc[UR12][R6.64], R56 ;  /* 0x0000003806004986 */ /* 0x0003e2000c10150c */
[----:B------:R-:W-:Y:S01]  /*6f550*/  IMAD.WIDE R54, R5, 0x2, R2 ;  /* 0x0000000205367825 */ /* 0x000fe200078e0202 */
[----:B------:R-:W0:Y:S02]  /*6f560*/  LDCU UR16, c[0x0][0x398] ;  /* 0x00007300ff1077ac */ /* 0x000e240008000800 */
[----:B-1----:R-:W3:Y:S01]  /*6f570*/  LDL.LU R56, [R1+0xf0] ;  /* 0x0000f00001387983 */ /* 0x002ee20000300800 */
[----:B------:R-:W-:-:S05]  /*6f580*/  VIADD R6, R50, 0x34 ;  /* 0x0000003432067836 */ /* 0x000fca0000000000 */
[----:B------:R-:W-:Y:S01]  /*6f590*/  ISETP.GE.AND P4, PT, R6, UR4, PT ;  /* 0x0000000406007c0c */ /* 0x000fe2000bf86270 */
[----:B------:R-:W1:Y:S01]  /*6f5a0*/  LDCU UR4, c[0x0][0x39c] ;  /* 0x00007380ff0477ac */ /* 0x000e620008000800 */
[----:B--2---:R2:W-:Y:S01]  /*6f5b0*/  @P2 STG.E.U16 desc[UR12][R54.64], R4 ;  /* 0x0000000436002986 */ /* 0x0045e2000c10150c */
[----:B------:R-:W-:Y:S01]  /*6f5c0*/  ISETP.LT.AND P2, PT, R61, UR18, !P0 ;  /* 0x000000123d007c0c */ /* 0x000fe2000c741270 */
[----:B------:R-:W0:Y:S01]  /*6f5d0*/  LDCU UR18, c[0x0][0x398] ;  /* 0x00007300ff1277ac */ /* 0x000e220008000800 */
[----:B------:R-:W-:Y:S01]  /*6f5e0*/  ISETP.LT.AND P0, PT, R51, UR42, !P0 ;  /* 0x0000002a33007c0c */ /* 0x000fe2000c701270 */
[C---:B--2---:R-:W-:Y:S01]  /*6f5f0*/  VIADD R54, R5.reuse, UR30 ;  /* 0x0000001e05367c36 */ /* 0x044fe20008000000 */
[----:B------:R-:W-:Y:S01]  /*6f600*/  PRMT R55, R4, 0x7632, R55 ;  /* 0x0000763204377816 */ /* 0x000fe20000000037 */
[----:B------:R-:W-:-:S04]  /*6f610*/  IMAD.WIDE R4, R5, 0x2, R52 ;  /* 0x0000000205047825 */ /* 0x000fc800078e0234 */
[----:B------:R-:W-:Y:S01]  /*6f620*/  IMAD.WIDE R6, R54, 0x2, R2 ;  /* 0x0000000236067825 */ /* 0x000fe200078e0202 */
[----:B------:R2:W-:Y:S01]  /*6f630*/  @P3 STG.E.U16 desc[UR12][R4.64], R55 ;  /* 0x0000003704003986 */ /* 0x0005e2000c10150c */
[----:B---3--:R-:W-:Y:S02]  /*6f640*/  PRMT R57, R56, 0x7632, R57 ;  /* 0x0000763238397816 */ /* 0x008fe40000000039 */
[C---:B--2---:R-:W-:Y:S02]  /*6f650*/  VIADD R55, R54.reuse, UR30 ;  /* 0x0000001e36377c36 */ /* 0x044fe40008000000 */
[----:B------:R-:W-:Y:S02]  /*6f660*/  IMAD.WIDE R4, R54, 0x2, R52 ;  /* 0x0000000236047825 */ /* 0x000fe400078e0234 */
[----:B------:R-:W2:Y:S04]  /*6f670*/  LDL.LU R54, [R1+0x104] ;  /* 0x0001040001367983 */ /* 0x000ea80000300800 */
[----:B------:R-:W-:Y:S04]  /*6f680*/  @P2 STG.E.U16 desc[UR12][R6.64], R56 ;  /* 0x0000003806002986 */ /* 0x000fe8000c10150c */
[----:B------:R3:W-:Y:S04]  /*6f690*/  @P0 STG.E.U16 desc[UR12][R4.64], R57 ;  /* 0x0000003904000986 */ /* 0x0007e8000c10150c */
[----:B---3--:R-:W3:Y:S01]  /*6f6a0*/  LDL.LU R57, [R1+0xf4] ;  /* 0x0000f40001397983 */ /* 0x008ee20000300800 */
[----:B------:R-:W-:Y:S01]  /*6f6b0*/  ISETP.LT.AND P3, PT, R61, UR20, !P6 ;  /* 0x000000143d007c0c */ /* 0x000fe2000f761270 */
[----:B------:R-:W-:Y:S01]  /*6f6c0*/  IMAD.WIDE R6, R55, 0x2, R2 ;  /* 0x0000000237067825 */ /* 0x000fe200078e0202 */
[----:B------:R-:W-:Y:S01]  /*6f6d0*/  ISETP.LT.AND P6, PT, R51, UR22, !P6 ;  /* 0x0000001633007c0c */ /* 0x000fe2000f7c1270 */
[----:B------:R-:W0:Y:S02]  /*6f6e0*/  LDCU UR20, c[0x0][0x398] ;  /* 0x00007300ff1477ac */ /* 0x000e240008000800 */
[----:B------:R-:W-:Y:S01]  /*6f6f0*/  IMAD.WIDE R4, R55, 0x2, R52 ;  /* 0x0000000237047825 */ /* 0x000fe200078e0234 */
[----:B------:R-:W0:Y:S03]  /*6f700*/  LDCU UR22, c[0x0][0x398] ;  /* 0x00007300ff1677ac */ /* 0x000e260008000800 */
[----:B------:R-:W-:-:S05]  /*6f710*/  VIADD R56, R50, 0x35 ;  /* 0x0000003532387836 */ /* 0x000fca0000000000 */
[----:B------:R-:W-:Y:S01]  /*6f720*/  ISETP.GE.AND P2, PT, R56, UR6, PT ;  /* 0x0000000638007c0c */ /* 0x000fe2000bf46270 */
[----:B------:R-:W0:Y:S01]  /*6f730*/  LDCU UR6, c[0x0][0x39c] ;  /* 0x00007380ff0677ac */ /* 0x000e220008000800 */
[----:B--2---:R2:W-:Y:S01]  /*6f740*/  @P3 STG.E.U16 desc[UR12][R6.64], R54 ;  /* 0x0000003606003986 */ /* 0x0045e2000c10150c */
[----:B------:R-:W-:Y:S01]  /*6f750*/  ISETP.LT.AND P3, PT, R61, UR24, !P5 ;  /* 0x000000183d007c0c */ /* 0x000fe2000ef61270 */
[----:B------:R-:W0:Y:S01]  /*6f760*/  LDCU UR24, c[0x0][0x398] ;  /* 0x00007300ff1877ac */ /* 0x000e220008000800 */
[----:B------:R-:W-:Y:S01]  /*6f770*/  ISETP.LT.AND P5, PT, R51, UR26, !P5 ;  /* 0x0000001a33007c0c */ /* 0x000fe2000efa1270 */
[----:B------:R-:W0:Y:S01]  /*6f780*/  LDCU UR26, c[0x0][0x398] ;  /* 0x00007300ff1a77ac */ /* 0x000e220008000800 */
[----:B--2---:R-:W-:Y:S01]  /*6f790*/  VIADD R6, R50, 0x36 ;  /* 0x0000003632067836 */ /* 0x004fe20000000000 */
[----:B------:R-:W-:-:S04]  /*6f7a0*/  PRMT R7, R54, 0x7632, R7 ;  /* 0x0000763236077816 */ /* 0x000fc80000000007 */
[----:B------:R-:W-:Y:S01]  /*6f7b0*/  ISETP.GE.AND P0, PT, R6, UR10, PT ;  /* 0x0000000a06007c0c */ /* 0x000fe2000bf06270 */
[----:B------:R2:W-:Y:S01]  /*6f7c0*/  @P6 STG.E.U16 desc[UR12][R4.64], R7 ;  /* 0x0000000704006986 */ /* 0x0005e2000c10150c */
[----:B------:R-:W-:Y:S01]  /*6f7d0*/  IADD3 R6, PT, PT, R55, UR30, RZ ;  /* 0x0000001e37067c10 */ /* 0x000fe2000fffe0ff */
[----:B------:R-:W0:Y:S01]  /*6f7e0*/  LDCU UR10, c[0x0][0x39c] ;  /* 0x00007380ff0a77ac */ /* 0x000e220008000800 */
[----:B------:R-:W-:Y:S02]  /*6f7f0*/  ISETP.LT.AND P6, PT, R61, UR28, !P4 ;  /* 0x0000001c3d007c0c */ /* 0x000fe4000e7c1270 */
[----:B---3--:R-:W-:Y:S01]  /*6f800*/  PRMT R56, R57, 0x7632, R56 ;  /* 0x0000763239387816 */ /* 0x008fe20000000038 */
[C---:B------:R-:W-:Y:S02]  /*6f810*/  VIADD R54, R6.reuse, UR30 ;  /* 0x0000001e06367c36 */ /* 0x040fe40008000000 */
[C---:B--2---:R-:W-:Y:S01]  /*6f820*/  IMAD.WIDE R4, R6.reuse, 0x2, R2 ;  /* 0x0000000206047825 */ /* 0x044fe200078e0202 */
[----:B------:R-:W2:Y:S03]  /*6f830*/  LDCU UR28, c[0x0][0x398] ;  /* 0x00007300ff1c77ac */ /* 0x000ea60008000800 */
[----:B------:R-:W-:Y:S01]  /*6f840*/  IMAD.WIDE R6, R6, 0x2, R52 ;  /* 0x0000000206067825 */ /* 0x000fe200078e0234 */
[----:B------:R3:W-:Y:S01]  /*6f850*/  @P3 STG.E.U16 desc[UR12][R4.64], R57 ;  /* 0x0000003904003986 */ /* 0x0007e2000c10150c */
[----:B------:R-:W-:Y:S01]  /*6f860*/  ISETP.LT.AND P4, PT, R51, UR31, !P4 ;  /* 0x0000001f33007c0c */ /* 0x000fe2000e781270 */
[----:B------:R-:W0:Y:S01]  /*6f870*/  LDCU UR31, c[0x0][0x398] ;  /* 0x00007300ff1f77ac */ /* 0x000e220008000800 */
[----:B------:R-:W-:Y:S01]  /*6f880*/  VIADD R55, R50, 0x37 ;  /* 0x0000003732377836 */ /* 0x000fe20000000000 */
[----:B------:R1:W-:Y:S01]  /*6f890*/  @P5 STG.E.U16 desc[UR12][R6.64], R56 ;  /* 0x0000003806005986 */ /* 0x0003e2000c10150c */
[----:B------:R-:W-:Y:S01]  /*6f8a0*/  ISETP.LT.AND P5, PT, R61, UR35, !P2 ;  /* 0x000000233d007c0c */ /* 0x000fe2000d7a1270 */
[----:B------:R-:W0:Y:S02]  /*6f8b0*/  LDCU UR35, c[0x0][0x398] ;  /* 0x00007300ff2377ac */ /* 0x000e240008000800 */
[----:B------:R-:W-:Y:S01]  /*6f8c0*/  ISETP.GE.AND P3, PT, R55, UR14, PT ;  /* 0x0000000e37007c0c */ /* 0x000fe2000bf66270 */
[----:B------:R-:W-:-:S02]  /*6f8d0*/  VIADD R55, R54, UR30 ;  /* 0x0000001e36377c36 */ /* 0x000fc40008000000 */
[----:B---3--:R-:W-:Y:S01]  /*6f8e0*/  IMAD.WIDE R4, R54, 0x2, R2 ;  /* 0x0000000236047825 */ /* 0x008fe200078e0202 */
[----:B-1----:R-:W-:-:S04]  /*6f8f0*/  PRMT R56, R58, 0x7632, R56 ;  /* 0x000076323a387816 */ /* 0x002fc80000000038 */
[----:B------:R1:W-:Y:S01]  /*6f900*/  @P6 STG.E.U16 desc[UR12][R4.64], R58 ;  /* 0x0000003a04006986 */ /* 0x0003e2000c10150c */
[----:B------:R-:W-:Y:S01]  /*6f910*/  IMAD.WIDE R6, R55, 0x2, R2 ;  /* 0x0000000237067825 */ /* 0x000fe200078e0202 */
[----:B------:R-:W-:Y:S01]  /*6f920*/  ISETP.LT.AND P2, PT, R51, UR33, !P2 ;  /* 0x0000002133007c0c */ /* 0x000fe2000d741270 */
[----:B------:R-:W3:Y:S02]  /*6f930*/  LDCU UR14, c[0x0][0x39c] ;  /* 0x00007380ff0e77ac */ /* 0x000ee40008000800 */
[----:B------:R-:W-:Y:S01]  /*6f940*/  VIADD R57, R50, 0x38 ;  /* 0x0000003832397836 */ /* 0x000fe20000000000 */
[----:B------:R-:W0:Y:S01]  /*6f950*/  LDCU UR33, c[0x0][0x398] ;  /* 0x00007300ff2177ac */ /* 0x000e220008000800 */
[----:B-1----:R-:W-:-:S05]  /*6f960*/  IMAD.WIDE R4, R54, 0x2, R52 ;  /* 0x0000000236047825 */ /* 0x002fca00078e0234 */
[----:B------:R1:W-:Y:S04]  /*6f970*/  @P4 STG.E.U16 desc[UR12][R4.64], R56 ;  /* 0x0000003804004986 */ /* 0x0003e8000c10150c */
[----:B------:R2:W-:Y:S01]  /*6f980*/  @P5 STG.E.U16 desc[UR12][R6.64], R60 ;  /* 0x0000003c06005986 */ /* 0x0005e2000c10150c */
[----:B------:R-:W-:Y:S01]  /*6f990*/  ISETP.LT.AND P5, PT, R61, UR36, !P0 ;  /* 0x000000243d007c0c */ /* 0x000fe2000c7a1270 */
[----:B------:R-:W-:Y:S01]  /*6f9a0*/  VIADD R54, R55, UR30 ;  /* 0x0000001e37367c36 */ /* 0x000fe20008000000 */
[----:B------:R-:W-:Y:S01]  /*6f9b0*/  ISETP.LT.AND P0, PT, R51, UR32, !P0 ;  /* 0x0000002033007c0c */ /* 0x000fe2000c701270 */
[----:B------:R-:W3:Y:S01]  /*6f9c0*/  LDCU UR32, c[0x0][0x398] ;  /* 0x00007300ff2077ac */ /* 0x000ee20008000800 */
[----:B-1----:R-:W-:Y:S01]  /*6f9d0*/  PRMT R56, R60, 0x7632, R56 ;  /* 0x000076323c387816 */ /* 0x002fe20000000038 */
[----:B------:R-:W-:Y:S01]  /*6f9e0*/  IMAD.WIDE R4, R55, 0x2, R52 ;  /* 0x0000000237047825 */ /* 0x000fe200078e0234 */
[----:B0-----:R-:W-:Y:S01]  /*6f9f0*/  ISETP.GE.AND P6, PT, R57, UR5, PT ;  /* 0x0000000539007c0c */ /* 0x001fe2000bfc6270 */
[----:B------:R-:W0:Y:S02]  /*6fa00*/  LDCU UR5, c[0x0][0x39c] ;  /* 0x00007380ff0577ac */ /* 0x000e240008000800 */
[----:B--2---:R-:W-:Y:S01]  /*6fa10*/  VIADD R6, R50, 0x39 ;  /* 0x0000003932067836 */ /* 0x004fe20000000000 */
[----:B------:R1:W-:Y:S01]  /*6fa20*/  @P2 STG.E.U16 desc[UR12][R4.64], R56 ;  /* 0x0000003804002986 */ /* 0x0003e2000c10150c */
[----:B------:R-:W2:Y:S03]  /*6fa30*/  LDCU UR36, c[0x0][0x398] ;  /* 0x00007300ff2477ac */ /* 0x000ea60008000800 */
[----:B----4-:R-:W-:Y:S01]  /*6fa40*/  ISETP.GE.AND P4, PT, R6, UR8, PT ;  /* 0x0000000806007c0c */ /* 0x010fe2000bf86270 */
[C---:B------:R-:W-:Y:S01]  /*6fa50*/  IMAD.WIDE R6, R54.reuse, 0x2, R2 ;  /* 0x0000000236067825 */ /* 0x040fe200078e0202 */
[----:B------:R-:W-:Y:S01]  /*6fa60*/  PRMT R55, R59, 0x7632, R55 ;  /* 0x000076323b377816 */ /* 0x000fe20000000037 */
[----:B------:R-:W4:Y:S01]  /*6fa70*/  LDL.LU R57, [R1+0xd0] ;  /* 0x0000d00001397983 */ /* 0x000f220000300800 */
[----:B------:R-:W0:Y:S03]  /*6fa80*/  LDCU UR8, c[0x0][0x39c] ;  /* 0x00007380ff0877ac */ /* 0x000e260008000800 */
[----:B------:R2:W-:Y:S01]  /*6fa90*/  @P5 STG.E.U16 desc[UR12][R6.64], R59 ;  /* 0x0000003b06005986 */ /* 0x0005e2000c10150c */
[----:B------:R-:W-:Y:S01]  /*6faa0*/  ISETP.LT.AND P5, PT, R61, UR15, !P3 ;  /* 0x0000000f3d007c0c */ /* 0x000fe2000dfa1270 */
[----:B-1----:R-:W-:Y:S01]  /*6fab0*/  IMAD.WIDE R4, R54, 0x2, R52 ;  /* 0x0000000236047825 */ /* 0x002fe200078e0234 */
[----:B------:R-:W-:Y:S01]  /*6fac0*/  ISETP.LT.AND P3, PT, R51, UR34, !P3 ;  /* 0x0000002233007c0c */ /* 0x000fe2000df61270 */
[----:B------:R-:W3:Y:S01]  /*6fad0*/  LDL.LU R58, [R1+0xe8] ;  /* 0x0000e800013a7983 */ /* 0x000ee20000300800 */
[----:B------:R-:W-:Y:S01]  /*6fae0*/  PRMT R56, R11, 0x7632, R56 ;  /* 0x000076320b387816 */ /* 0x000fe20000000038 */
[----:B------:R-:W1:Y:S01]  /*6faf0*/  LDCU UR15, c[0x0][0x398] ;  /* 0x00007300ff0f77ac */ /* 0x000e620008000800 */
[----:B--2---:R-:W-:Y:S01]  /*6fb00*/  VIADD R6, R50, 0x3a ;  /* 0x0000003a32067836 */ /* 0x004fe20000000000 */
[----:B------:R2:W-:Y:S01]  /*6fb10*/  @P0 STG.E.U16 desc[UR12][R4.64], R55 ;  /* 0x0000003704000986 */ /* 0x0005e2000c10150c */
[----:B------:R-:W0:Y:S03]  /*6fb20*/  LDCU UR34, c[0x0][0x398] ;  /* 0x00007300ff2277ac */ /* 0x000e260008000800 */
[----:B------:R-:W-:Y:S01]  /*6fb30*/  ISETP.GE.AND P2, PT, R6, UR4, PT ;  /* 0x0000000406007c0c */ /* 0x000fe2000bf46270 */
[----:B------:R-:W-:Y:S01]  /*6fb40*/  VIADD R6, R54, UR30 ;  /* 0x0000001e36067c36 */ /* 0x000fe20008000000 */
[----:B------:R-:W3:Y:S01]  /*6fb50*/  LDL.LU R60, [R1+0xd8] ;  /* 0x0000d800013c7983 */ /* 0x000ee20000300800 */
[----:B------:R-:W-:Y:S01]  /*6fb60*/  ISETP.LT.AND P0, PT, R61, UR37, !P6 ;  /* 0x000000253d007c0c */ /* 0x000fe2000f701270 */
[----:B------:R-:W-:Y:S01]  /*6fb70*/  VIADD R54, R50, 0x3b ;  /* 0x0000003b32367836 */ /* 0x000fe20000000000 */
[----:B------:R-:W0:Y:S01]  /*6fb80*/  LDCU UR4, c[0x0][0x39c] ;  /* 0x00007380ff0477ac */ /* 0x000e220008000800 */
[----:B------:R-:W3:Y:S01]  /*6fb90*/  LDL.LU R59, [R1+0xec] ;  /* 0x0000ec00013b7983 */ /* 0x000ee20000300800 */
[C---:B--2---:R-:W-:Y:S01]  /*6fba0*/  IMAD.WIDE R4, R6.reuse, 0x2, R2 ;  /* 0x0000000206047825 */ /* 0x044fe200078e0202 */
[----:B------:R-:W2:Y:S03]  /*6fbb0*/  LDCU UR37, c[0x0][0x398] ;  /* 0x00007300ff2577ac */ /* 0x000ea60008000800 */
[----:B------:R-:W-:-:S02]  /*6fbc0*/  VIADD R55, R6, UR30 ;  /* 0x0000001e06377c36 */ /* 0x000fc40008000000 */
[----:B------:R-:W-:Y:S01]  /*6fbd0*/  IMAD.WIDE R6, R6, 0x2, R52 ;  /* 0x0000000206067825 */ /* 0x000fe200078e0234 */
[----:B------:R0:W-:Y:S04]  /*6fbe0*/  @P5 STG.E.U16 desc[UR12][R4.64], R11 ;  /* 0x0000000b04005986 */ /* 0x0001e8000c10150c */
[----:B------:R1:W-:Y:S04]  /*6fbf0*/  @P3 STG.E.U16 desc[UR12][R6.64], R56 ;  /* 0x0000003806003986 */ /* 0x0003e8000c10150c */
[----:B0-----:R-:W2:Y:S04]  /*6fc00*/  LDL.LU R11, [R1+0xdc] ;  /* 0x0000dc00010b7983 */ /* 0x001ea80000300800 */
[----:B-1----:R-:W2:Y:S01]  /*6fc10*/  LDL.LU R7, [R1+0xe0] ;  /* 0x0000e00001077983 */ /* 0x002ea20000300800 */
[----:B------:R-:W-:Y:S01]  /*6fc20*/  ISETP.LT.AND P6, PT, R51, UR38, !P6 ;  /* 0x0000002633007c0c */ /* 0x000fe2000f7c1270 */
[----:B------:R-:W-:Y:S01]  /*6fc30*/  IMAD.WIDE R4, R55, 0x2, R2 ;  /* 0x0000000237047825 */ /* 0x000fe200078e0202 */
[----:B------:R-:W-:Y:S01]  /*6fc40*/  ISETP.LT.AND P3, PT, R61, UR16, !P4 ;  /* 0x000000103d007c0c */ /* 0x000fe2000e761270 */
[----:B------:R-:W0:Y:S01]  /*6fc50*/  LDCU UR16, c[0x0][0x398] ;  /* 0x00007300ff1077ac */ /* 0x000e220008000800 */
[----:B------:R-:W-:Y:S01]  /*6fc60*/  ISETP.GE.AND P5, PT, R54, UR6, PT ;  /* 0x0000000636007c0c */ /* 0x000fe2000bfa6270 */
[----:B------:R-:W-:-:S02]  /*6fc70*/  VIADD R6, R50, 0x3c ;  /* 0x0000003c32067836 */ /* 0x000fc40000000000 */
[----:B------:R-:W-:Y:S01]  /*6fc80*/  VIADD R54, R55, UR30 ;  /* 0x0000001e37367c36 */ /* 0x000fe20008000000 */
[----:B--2---:R1:W-:Y:S01]  /*6fc90*/  @P0 STG.E.U16 desc[UR12][R4.64], R7 ;  /* 0x0000000704000986 */ /* 0x0043e2000c10150c */
[----:B------:R-:W-:Y:S01]  /*6fca0*/  PRMT R56, R7, 0x7632, R56 ;  /* 0x0000763207387816 */ /* 0x000fe20000000038 */
[----:B------:R-:W2:Y:S01]  /*6fcb0*/  LDCU UR6, c[0x0][0x39c] ;  /* 0x00007380ff0677ac */ /* 0x000ea20008000800 */
[----:B------:R-:W-:Y:S02]  /*6fcc0*/  ISETP.GE.AND P0, PT, R6, UR10, PT ;  /* 0x0000000a06007c0c */ /* 0x000fe4000bf06270 */
[----:B------:R-:W-:Y:S01]  /*6fcd0*/  ISETP.LT.AND P4, PT, R51, UR18, !P4 ;  /* 0x0000001233007c0c */ /* 0x000fe2000e781270 */
[----:B------:R-:W0:Y:S01]  /*6fce0*/  LDCU UR10, c[0x0][0x39c] ;  /* 0x00007380ff0a77ac */ /* 0x000e220008000800 */
[----:B------:R-:W0:Y:S01]  /*6fcf0*/  LDCU UR18, c[0x0][0x398] ;  /* 0x00007300ff1277ac */ /* 0x000e220008000800 */
[----:B-1----:R-:W-:-:S04]  /*6fd00*/  IMAD.WIDE R4, R55, 0x2, R52 ;  /* 0x0000000237047825 */ /* 0x002fc800078e0234 */
[C---:B------:R-:W-:Y:S01]  /*6fd10*/  IMAD.WIDE R6, R54.reuse, 0x2, R2 ;  /* 0x0000000236067825 */ /* 0x040fe200078e0202 */
[----:B------:R1:W-:Y:S03]  /*6fd20*/  @P6 STG.E.U16 desc[UR12][R4.64], R56 ;  /* 0x0000003804006986 */ /* 0x0003e6000c10150c */
[C---:B------:R-:W-:Y:S01]  /*6fd30*/  VIADD R55, R54.reuse, UR30 ;  /* 0x0000001e36377c36 */ /* 0x040fe20008000000 */
[----:B----4-:R4:W-:Y:S01]  /*6fd40*/  @P3 STG.E.U16 desc[UR12][R6.64], R57 ;  /* 0x0000003906003986 */ /* 0x0109e2000c10150c */
[----:B-1----:R-:W-:Y:S01]  /*6fd50*/  IMAD.WIDE R4, R54, 0x2, R52 ;  /* 0x0000000236047825 */ /* 0x002fe200078e0234 */
[----:B------:R-:W-:Y:S02]  /*6fd60*/  PRMT R56, R57, 0x7632, R56 ;  /* 0x0000763239387816 */ /* 0x000fe40000000038 */
[----:B------:R-:W2:Y:S01]  /*6fd70*/  LDL.LU R54, [R1+0xe4] ;  /* 0x0000e40001367983 */ /* 0x000ea20000300800 */
[----:B----4-:R-:W-:-:S05]  /*6fd80*/  VIADD R57, R50, 0x3d ;  /* 0x0000003d32397836 */ /* 0x010fca0000000000 */
[----:B---3--:R-:W-:Y:S02]  /*6fd90*/  ISETP.GE.AND P3, PT, R57, UR14, PT ;  /* 0x0000000e39007c0c */ /* 0x008fe4000bf66270 */
[----:B------:R-:W-:Y:S01]  /*6fda0*/  ISETP.LT.AND P6, PT, R61, UR20, !P2 ;  /* 0x000000143d007c0c */ /* 0x000fe2000d7c1270 */
[----:B------:R-:W3:Y:S01]  /*6fdb0*/  LDL.LU R57, [R1+0xd4] ;  /* 0x0000d40001397983 */ /* 0x000ee20000300800 */
[----:B------:R-:W-:Y:S01]  /*6fdc0*/  ISETP.LT.AND P2, PT, R51, UR39, !P2 ;  /* 0x0000002733007c0c */ /* 0x000fe2000d741270 */
[----:B------:R-:W-:Y:S01]  /*6fdd0*/  IMAD.WIDE R6, R55, 0x2, R2 ;  /* 0x0000000237067825 */ /* 0x000fe200078e0202 */
[----:B------:R-:W1:Y:S01]  /*6fde0*/  LDCU UR14, c[0x0][0x398] ;  /* 0x00007300ff0e77ac */ /* 0x000e620008000800 */
[----:B------:R4:W-:Y:S01]  /*6fdf0*/  @P4 STG.E.U16 desc[UR12][R4.64], R56 ;  /* 0x0000003804004986 */ /* 0x0009e2000c10150c */
[----:B------:R-:W-:Y:S02]  /*6fe00*/  ISETP.LT.AND P4, PT, R61, UR22, !P5 ;  /* 0x000000163d007c0c */ /* 0x000fe4000ef81270 */
[----:B------:R-:W-:Y:S01]  /*6fe10*/  ISETP.LT.AND P5, PT, R51, UR24, !P5 ;  /* 0x0000001833007c0c */ /* 0x000fe2000efa1270 */
[----:B------:R-:W0:Y:S01]  /*6fe20*/  LDCU UR20, c[0x0][0x398] ;  /* 0x00007300ff1477ac */ /* 0x000e220008000800 */
[----:B------:R-:W0:Y:S01]  /*6fe30*/  LDCU UR22, c[0x0][0x398] ;  /* 0x00007300ff1677ac */ /* 0x000e220008000800 */
[C---:B----4-:R-:W-:Y:S01]  /*6fe40*/  IMAD.WIDE R4, R55.reuse, 0x2, R52 ;  /* 0x0000000237047825 */ /* 0x050fe200078e0234 */
[----:B------:R-:W4:Y:S03]  /*6fe50*/  LDCU UR24, c[0x0][0x398] ;  /* 0x00007300ff1877ac */ /* 0x000f260008000800 */
[----:B------:R-:W-:-:S02]  /*6fe60*/  VIADD R55, R55, UR30 ;  /* 0x0000001e37377c36 */ /* 0x000fc40008000000 */
[----:B------:R-:W-:Y:S01]  /*6fe70*/  VIADD R56, R50, 0x3f ;  /* 0x0000003f32387836 */ /* 0x000fe20000000000 */
[----:B--2---:R2:W-:Y:S02]  /*6fe80*/  @P6 STG.E.U16 desc[UR12][R6.64], R54 ;  /* 0x0000003606006986 */ /* 0x0045e4000c10150c */
[----:B--2---:R-:W-:Y:S02]  /*6fe90*/  PRMT R6, R54, 0x7632, R6 ;  /* 0x0000763236067816 */ /* 0x004fe40000000006 */
[----:B------:R-:W-:Y:S01]  /*6fea0*/  IADD3 R7, PT, PT, R50, 0x3e, RZ ;  /* 0x0000003e32077810 */ /* 0x000fe20007ffe0ff */
[----:B------:R-:W-:Y:S02]  /*6feb0*/  VIADD R54, R55, UR30 ;  /* 0x0000001e37367c36 */ /* 0x000fe40008000000 */
[----:B------:R2:W-:Y:S01]  /*6fec0*/  @P2 STG.E.U16 desc[UR12][R4.64], R6 ;  /* 0x0000000604002986 */ /* 0x0005e2000c10150c */
[----:B------:R-:W-:Y:S01]  /*6fed0*/  ISETP.GE.AND P6, PT, R7, UR5, PT ;  /* 0x0000000507007c0c */ /* 0x000fe2000bfc6270 */
[----:B------:R-:W0:Y:S01]  /*6fee0*/  LDCU UR5, c[0x0][0x39c] ;  /* 0x00007380ff0577ac */ /* 0x000e220008000800 */
[----:B------:R-:W-:-:S02]  /*6fef0*/  ISETP.LT.AND P2, PT, R61, UR26, !P0 ;  /* 0x0000001a3d007c0c */ /* 0x000fc4000c741270 */
[----:B------:R-:W-:Y:S01]  /*6ff00*/  ISETP.LT.AND P0, PT, R51, UR28, !P0 ;  /* 0x0000001c33007c0c */ /* 0x000fe2000c701270 */
[----:B------:R-:W0:Y:S01]  /*6ff10*/  LDCU UR26, c[0x0][0x398] ;  /* 0x00007300ff1a77ac */ /* 0x000e220008000800 */
[----:B------:R-:W0:Y:S01]  /*6ff20*/  LDCU UR28, c[0x0][0x398] ;  /* 0x00007300ff1c77ac */ /* 0x000e220008000800 */
[----:B--2---:R-:W-:-:S04]  /*6ff30*/  IMAD.WIDE R6, R55, 0x2, R2 ;  /* 0x0000000237067825 */ /* 0x004fc800078e0202 */
[----:B------:R-:W-:Y:S01]  /*6ff40*/  IMAD.WIDE R4, R55, 0x2, R52 ;  /* 0x0000000237047825 */ /* 0x000fe200078e0234 */
[----:B---3--:R-:W-:Y:S01]  /*6ff50*/  PRMT R55, R57, 0x7632, R55 ;  /* 0x0000763239377816 */ /* 0x008fe20000000037 */
[----:B------:R2:W-:Y:S04]  /*6ff60*/  @P4 STG.E.U16 desc[UR12][R6.64], R57 ;  /* 0x0000003906004986 */ /* 0x0005e8000c10150c */
[----:B------:R3:W-:Y:S01]  /*6ff70*/  @P5 STG.E.U16 desc[UR12][R4.64], R55 ;  /* 0x0000003704005986 */ /* 0x0007e2000c10150c */
[----:B------:R-:W-:Y:S01]  /*6ff80*/  ISETP.LT.AND P5, PT, R61, UR31, !P3 ;  /* 0x0000001f3d007c0c */ /* 0x000fe2000dfa1270 */
[----:B------:R-:W0:Y:S01]  /*6ff90*/  LDCU UR31, c[0x0][0x398] ;  /* 0x00007300ff1f77ac */ /* 0x000e220008000800 */
[----:B------:R-:W-:Y:S01]  /*6ffa0*/  ISETP.GE.AND P4, PT, R56, UR8, PT ;  /* 0x0000000838007c0c */ /* 0x000fe2000bf86270 */
[----:B--2---:R-:W-:Y:S01]  /*6ffb0*/  IMAD.WIDE R6, R54, 0x2, R2 ;  /* 0x0000000236067825 */ /* 0x004fe200078e0202 */
[----:B------:R-:W-:Y:S01]  /*6ffc0*/  PRMT R56, R58, 0x7632, R56 ;  /* 0x000076323a387816 */ /* 0x000fe20000000038 */
[----:B------:R-:W2:Y:S02]  /*6ffd0*/  LDCU UR8, c[0x0][0x39c] ;  /* 0x00007380ff0877ac */ /* 0x000ea40008000800 */
[C---:B---3--:R-:W-:Y:S01]  /*6ffe0*/  VIADD R55, R54.reuse, UR30 ;  /* 0x0000001e36377c36 */ /* 0x048fe20008000000 */
[----:B------:R3:W-:Y:S01]  /*6fff0*/  @P2 STG.E.U16 desc[UR12][R6.64], R58 ;  /* 0x0000003a06002986 */ /* 0x0007e2000c10150c */
[----:B------:R-:W-:Y:S01]  /*70000*/  IMAD.WIDE R4, R54, 0x2, R52 ;  /* 0x0000000236047825 */ /* 0x000fe200078e0234 */
[----:B------:R-:W-:Y:S01]  /*70010*/  ISETP.LT.AND P3, PT, R51, UR35, !P3 ;  /* 0x0000002333007c0c */ /* 0x000fe2000df61270 */
[----:B------:R-:W0:Y:S03]  /*70020*/  LDCU UR35, c[0x0][0x398] ;  /* 0x00007300ff2377ac */ /* 0x000e260008000800 */
[----:B------:R1:W-:Y:S01]  /*70030*/  @P0 STG.E.U16 desc[UR12][R4.64], R56 ;  /* 0x0000003804000986 */ /* 0x0003e2000c10150c */
[----:B---3--:R-:W-:-:S05]  /*70040*/  IMAD.WIDE R6, R55, 0x2, R2 ;  /* 0x0000000237067825 */ /* 0x008fca00078e0202 */
[----:B------:R3:W-:Y:S01]  /*70050*/  @P5 STG.E.U16 desc[UR12][R6.64], R60 ;  /* 0x0000003c06005986 */ /* 0x0007e2000c10150c */
[----:B------:R-:W-:Y:S01]  /*70060*/  ISETP.LT.AND P5, PT, R61, UR33, !P6 ;  /* 0x000000213d007c0c */ /* 0x000fe2000f7a1270 */
[C---:B------:R-:W-:Y:S01]  /*70070*/  VIADD R54, R55.reuse, UR30 ;  /* 0x0000001e37367c36 */ /* 0x040fe20008000000 */
[----:B-1----:R-:W-:Y:S01]  /*70080*/  PRMT R56, R60, 0x7632, R56 ;  /* 0x000076323c387816 */ /* 0x002fe20000000038 */
[----:B------:R-:W-:Y:S01]  /*70090*/  IMAD.WIDE R4, R55, 0x2, R52 ;  /* 0x0000000237047825 */ /* 0x000fe200078e0234 */
[----:B------:R-:W-:Y:S01]  /*700a0*/  ISETP.LT.AND P6, PT, R51, UR32, !P6 ;  /* 0x0000002033007c0c */ /* 0x000fe2000f7c1270 */
[----:B------:R-:W1:Y:S02]  /*700b0*/  LDCU UR33, c[0x0][0x398] ;  /* 0x00007300ff2177ac */ /* 0x000e640008000800 */
[C---:B---3--:R-:W-:Y:S01]  /*700c0*/  VIADD R6, R50.reuse, 0x41 ;  /* 0x0000004132067836 */ /* 0x048fe20000000000 */
[----:B------:R3:W-:Y:S01]  /*700d0*/  @P3 STG.E.U16 desc[UR12][R4.64], R56 ;  /* 0x0000003804003986 */ /* 0x0007e2000c10150c */
[----:B------:R-:W-:Y:S01]  /*700e0*/  PRMT R55, R59, 0x7632, R55 ;  /* 0x000076323b377816 */ /* 0x000fe20000000037 */
[----:B------:R-:W-:Y:S01]  /*700f0*/  VIADD R57, R50, 0x40 ;  /* 0x0000004032397836 */ /* 0x000fe20000000000 */
[----:B------:R-:W0:Y:S01]  /*70100*/  LDCU UR32, c[0x0][0x398] ;  /* 0x00007300ff2077ac */ /* 0x000e220008000800 */
[----:B------:R-:W-:Y:S01]  /*70110*/  ISETP.GE.AND P0, PT, R6, UR6, PT ;  /* 0x0000000606007c0c */ /* 0x000fe2000bf06270 */
[----:B------:R-:W-:-:S04]  /*70120*/  IMAD.WIDE R6, R54, 0x2, R2 ;  /* 0x0000000236067825 */ /* 0x000fc800078e0202 */
[C---:B---3--:R-:W-:Y:S01]  /*70130*/  IMAD.WIDE R4, R54.reuse, 0x2, R52 ;  /* 0x0000000236047825 */ /* 0x048fe200078e0234 */
[----:B------:R3:W-:Y:S01]  /*70140*/  @P5 STG.E.U16 desc[UR12][R6.64], R59 ;  /* 0x0000003b06005986 */ /* 0x0007e2000c10150c */
[----:B------:R-:W-:Y:S01]  /*70150*/  ISETP.LT.AND P5, PT, R61, UR15, !P4 ;  /* 0x0000000f3d007c0c */ /* 0x000fe2000e7a1270 */
[----:B------:R-:W1:Y:S01]  /*70160*/  LDCU UR6, c[0x0][0x39c] ;  /* 0x00007380ff0677ac */ /* 0x000e620008000800 */
[----:B------:R-:W-:Y:S01]  /*70170*/  ISETP.LT.AND P4, PT, R51, UR34, !P4 ;  /* 0x0000002233007c0c */ /* 0x000fe2000e781270 */
[----:B------:R-:W-:Y:S01]  /*70180*/  VIADD R56, R54, UR30 ;  /* 0x0000001e36387c36 */ /* 0x000fe20008000000 */
[----:B------:R0:W-:Y:S01]  /*70190*/  @P6 STG.E.U16 desc[UR12][R4.64], R55 ;  /* 0x0000003704006986 */ /* 0x0001e2000c10150c */
[----:B------:R-:W-:Y:S01]  /*701a0*/  ISETP.GE.AND P2, PT, R57, UR4, PT ;  /* 0x0000000439007c0c */ /* 0x000fe2000bf46270 */
[C---:B---3--:R-:W-:Y:S02]  /*701b0*/  VIADD R6, R50.reuse, 0x42 ;  /* 0x0000004232067836 */ /* 0x048fe40000000000 */
[----:B------:R-:W3:Y:S01]  /*701c0*/  LDL.LU R57, [R1+0xb0] ;  /* 0x0000b00001397983 */ /* 0x000ee20000300800 */
[----:B------:R-:W-:Y:S01]  /*701d0*/  VIADD R54, R50, 0x43 ;  /* 0x0000004332367836 */ /* 0x000fe20000000000 */
[----:B------:R-:W1:Y:S01]  /*701e0*/  LDCU UR4, c[0x0][0x39c] ;  /* 0x00007380ff0477ac */ /* 0x000e620008000800 */
[----:B0-----:R-:W-:Y:S01]  /*701f0*/  ISETP.GE.AND P3, PT, R6, UR10, PT ;  /* 0x0000000a06007c0c */ /* 0x001fe2000bf66270 */
[C---:B------:R-:W-:Y:S01]  /*70200*/  IMAD.WIDE R6, R56.reuse, 0x2, R2 ;  /* 0x0000000238067825 */ /* 0x040fe200078e0202 */
[----:B------:R-:W2:Y:S01]  /*70210*/  LDL.LU R58, [R1+0xc8] ;  /* 0x0000c800013a7983 */ /* 0x000ea20000300800 */
[----:B------:R-:W0:Y:S02]  /*70220*/  LDCU UR15, c[0x0][0x398] ;  /* 0x00007300ff0f77ac */ /* 0x000e240008000800 */
[C---:B------:R-:W-:Y:S01]  /*70230*/  VIADD R55, R56.reuse, UR30 ;  /* 0x0000001e38377c36 */ /* 0x040fe20008000000 */
[----:B------:R-:W2:Y:S01]  /*70240*/  LDL.LU R60, [R1+0xb8] ;  /* 0x0000b800013c7983 */ /* 0x000ea20000300800 */
[----:B------:R-:W-:Y:S01]  /*70250*/  IMAD.WIDE R4, R56, 0x2, R52 ;  /* 0x0000000238047825 */ /* 0x000fe200078e0234 */
[----:B------:R-:W-:Y:S01]  /*70260*/  PRMT R56, R11, 0x7632, R56 ;  /* 0x000076320b387816 */ /* 0x000fe20000000038 */
[----:B------:R-:W0:Y:S01]  /*70270*/  LDCU UR10, c[0x0][0x39c] ;  /* 0x00007380ff0a77ac */ /* 0x000e220008000800 */
[----:B------:R1:W-:Y:S01]  /*70280*/  @P5 STG.E.U16 desc[UR12][R6.64], R11 ;  /* 0x0000000b06005986 */ /* 0x0003e2000c10150c */
[----:B------:R-:W0:Y:S03]  /*70290*/  LDCU UR34, c[0x0][0x398] ;  /* 0x00007300ff2277ac */ /* 0x000e260008000800 */
[----:B------:R-:W2:Y:S04]  /*702a0*/  LDL.LU R59, [R1+0xcc] ;  /* 0x0000cc00013b7983 */ /* 0x000ea80000300800 */
[----:B------:R0:W-:Y:S04]  /*702b0*/  @P4 STG.E.U16 desc[UR12][R4.64], R56 ;  /* 0x0000003804004986 */ /* 0x0001e8000c10150c */
[----:B-1----:R-:W2:Y:S04]  /*702c0*/  LDL.LU R11, [R1+0xbc] ;  /* 0x0000bc00010b7983 */ /* 0x002ea80000300800 */
[----:B0-----:R-:W2:Y:S01]  /*702d0*/  LDL.LU R5, [R1+0xc0] ;  /* 0x0000c00001057983 */ /* 0x001ea20000300800 */
[----:B------:R-:W-:Y:S01]  /*702e0*/  ISETP.LT.AND P6, PT, R61, UR36, !P2 ;  /* 0x000000243d007c0c */ /* 0x000fe2000d7c1270 */
[----:B------:R-:W-:Y:S01]  /*702f0*/  IMAD.WIDE R6, R55, 0x2, R2 ;  /* 0x0000000237067825 */ /* 0x000fe200078e0202 */
[----:B------:R-:W-:Y:S01]  /*70300*/  ISETP.LT.AND P2, PT, R51, UR16, !P2 ;  /* 0x0000001033007c0c */ /* 0x000fe2000d741270 */
[----:B------:R-:W0:Y:S01]  /*70310*/  LDCU UR16, c[0x0][0x398] ;  /* 0x00007300ff1077ac */ /* 0x000e220008000800 */
[----:B------:R-:W-:Y:S01]  /*70320*/  ISETP.GE.AND P5, PT, R54, UR5, PT ;  /* 0x0000000536007c0c */ /* 0x000fe2000bfa6270 */
[----:B------:R-:W-:Y:S01]  /*70330*/  VIADD R54, R55, UR30 ;  /* 0x0000001e37367c36 */ /* 0x000fe20008000000 */
[----:B------:R-:W1:Y:S01]  /*70340*/  LDCU UR5, c[0x0][0x39c] ;  /* 0x00007380ff0577ac */ /* 0x000e620008000800 */
[----:B------:R-:W0:Y:S06]  /*70350*/  LDCU UR36, c[0x0][0x398] ;  /* 0x00007300ff2477ac */ /* 0x000e2c0008000800 */
[----:B--2---:R2:W-:Y:S01]  /*70360*/  @P6 STG.E.U16 desc[UR12][R6.64], R5 ;  /* 0x0000000506006986 */ /* 0x0045e2000c10150c */
[----:B------:R-:W-:-:S02]  /*70370*/  ISETP.LT.AND P6, PT, R61, UR37, !P0 ;  /* 0x000000253d007c0c */ /* 0x000fc4000c7c1270 */
[----:B------:R-:W-:Y:S01]  /*70380*/  PRMT R56, R5, 0x7632, R56 ;  /* 0x0000763205387816 */ /* 0x000fe20000000038 */
[----:B--2---:R-:W-:Y:S02]  /*70390*/  VIADD R6, R50, 0x44 ;  /* 0x0000004432067836 */ /* 0x004fe40000000000 */
[----:B------:R-:W-:-:S03]  /*703a0*/  IMAD.WIDE R4, R55, 0x2, R52 ;  /* 0x0000000237047825 */ /* 0x000fc600078e0234 */
[----:B------:R-:W-:Y:S01]  /*703b0*/  ISETP.GE.AND P4, PT, R6, UR8, PT ;  /* 0x0000000806007c0c */ /* 0x000fe2000bf86270 */
[C---:B------:R-:W-:Y:S01]  /*703c0*/  IMAD.WIDE R6, R54.reuse, 0x2, R2 ;  /* 0x0000000236067825 */ /* 0x040fe200078e0202 */
[----:B------:R2:W-:Y:S01]  /*703d0*/  @P2 STG.E.U16 desc[UR12][R4.64], R56 ;  /* 0x0000003804002986 */ /* 0x0005e2000c10150c */
[----:B------:R-:W-:Y:S01]  /*703e0*/  ISETP.LT.AND P0, PT, R51, UR18, !P0 ;  /* 0x0000001233007c0c */ /* 0x000fe2000c701270 */
[----:B------:R-:W0:Y:S01]  /*703f0*/  LDCU UR8, c[0x0][0x39c] ;  /* 0x00007380ff0877ac */ /* 0x000e220008000800 */
[C---:B------:R-:W-:Y:S01]  /*70400*/  VIADD R55, R54.reuse, UR30 ;  /* 0x0000001e36377c36 */ /* 0x040fe20008000000 */
[----:B---3--:R3:W-:Y:S01]  /*70410*/  @P6 STG.E.U16 desc[UR12][R6.64], R57 ;  /* 0x0000003906006986 */ /* 0x0087e2000c10150c */
[----:B--2---:R-:W-:Y:S01]  /*70420*/  IMAD.WIDE R4, R54, 0x2, R52 ;  /* 0x0000000236047825 */ /* 0x004fe200078e0234 */
[----:B------:R-:W-:Y:S02]  /*70430*/  PRMT R56, R57, 0x7632, R56 ;  /* 0x0000763239387816 */ /* 0x000fe40000000038 */
[----:B------:R-:W2:Y:S01]  /*70440*/  LDL.LU R54, [R1+0xc4] ;  /* 0x0000c40001367983 */ /* 0x000ea20000300800 */
[----:B------:R-:W-:Y:S01]  /*70450*/  ISETP.LT.AND P2, PT, R61, UR14, !P3 ;  /* 0x0000000e3d007c0c */ /* 0x000fe2000df41270 */
[----:B---3--:R-:W-:Y:S01]  /*70460*/  IMAD.WIDE R6, R55, 0x2, R2 ;  /* 0x0000000237067825 */ /* 0x008fe200078e0202 */
[----:B------:R-:W-:-:S03]  /*70470*/  IADD3 R57, PT, PT, R50, 0x45, RZ ;  /* 0x0000004532397810 */ /* 0x000fc60007ffe0ff */
[----:B------:R3:W-:Y:S01]  /*70480*/  @P0 STG.E.U16 desc[UR12][R4.64], R56 ;  /* 0x0000003804000986 */ /* 0x0007e2000c10150c */
[----:B------:R-:W0:Y:S01]  /*70490*/  LDCU UR14, c[0x0][0x398] ;  /* 0x00007300ff0e77ac */ /* 0x000e220008000800 */
[----:B------:R-:W-:Y:S02]  /*704a0*/  ISETP.GE.AND P6, PT, R57, UR4, PT ;  /* 0x0000000439007c0c */ /* 0x000fe4000bfc6270 */
[----:B------:R-:W4:Y:S01]  /*704b0*/  LDL.LU R57, [R1+0xb4] ;  /* 0x0000b40001397983 */ /* 0x000f220000300800 */
[----:B------:R-:W-:Y:S01]  /*704c0*/  ISETP.LT.AND P3, PT, R51, UR20, !P3 ;  /* 0x0000001433007c0c */ /* 0x000fe2000df61270 */
[----:B------:R-:W0:Y:S01]  /*704d0*/  LDCU UR4, c[0x0][0x39c] ;  /* 0x00007380ff0477ac */ /* 0x000e220008000800 */
[----:B------:R-:W0:Y:S01]  /*704e0*/  LDCU UR18, c[0x0][0x398] ;  /* 0x00007300ff1277ac */ /* 0x000e220008000800 */
[C---:B---3--:R-:W-:Y:S01]  /*704f0*/  IMAD.WIDE R4, R55.reuse, 0x2, R52 ;  /* 0x0000000237047825 */ /* 0x048fe200078e0234 */
[----:B------:R-:W3:Y:S03]  /*70500*/  LDCU UR20, c[0x0][0x398] ;  /* 0x00007300ff1477ac */ /* 0x000ee60008000800 */
[----:B------:R-:W-:-:S02]  /*70510*/  VIADD R55, R55, UR30 ;  /* 0x0000001e37377c36 */ /* 0x000fc40008000000 */
[----:B------:R-:W-:Y:S01]  /*70520*/  VIADD R56, R50, 0x47 ;  /* 0x0000004732387836 */ /* 0x000fe20000000000 */
[----:B--2---:R2:W-:Y:S01]  /*70530*/  @P2 STG.E.U16 desc[UR12][R6.64], R54 ;  /* 0x0000003606002986 */ /* 0x0045e2000c10150c */
[----:B------:R-:W-:Y:S01]  /*70540*/  ISETP.LT.AND P2, PT, R61, UR22, !P5 ;  /* 0x000000163d007c0c */ /* 0x000fe2000ef41270 */
[----:B------:R-:W0:Y:S01]  /*70550*/  LDCU UR22, c[0x0][0x398] ;  /* 0x00007300ff1677ac */ /* 0x000e220008000800 */
[----:B----4-:R-:W-:Y:S01]  /*70560*/  ISETP.LT.AND P5, PT, R51, UR24, !P5 ;  /* 0x0000001833007c0c */ /* 0x010fe2000efa1270 */
[----:B------:R-:W4:Y:S01]  /*70570*/  LDCU UR24, c[0x0][0x398] ;  /* 0x00007300ff1877ac */ /* 0x000f220008000800 */
[----:B--2---:R-:W-:Y:S01]  /*70580*/  PRMT R6, R54, 0x7632, R6 ;  /* 0x0000763236067816 */ /* 0x004fe20000000006 */
[----:B------:R-:W-:Y:S02]  /*70590*/  VIADD R7, R50, 0x46 ;  /* 0x0000004632077836 */ /* 0x000fe40000000000 */
        /* <DEDUP_REMOVED lines=10> */
[----:B------:R-:W-:Y:S01]  /*70640*/  PRMT R55, R57, 0x7632, R55 ;  /* 0x0000763239377816 */ /* 0x000fe20000000037 */
[----:B------:R2:W-:Y:S04]  /*70650*/  @P2 STG.E.U16 desc[UR12][R6.64], R57 ;  /* 0x0000003906002986 */ /* 0x0005e8000c10150c */
[----:B------:R0:W-:Y:S01]  /*70660*/  @P5 STG.E.U16 desc[UR12][R4.64], R55 ;  /* 0x0000003704005986 */ /* 0x0001e2000c10150c */
[----:B------:R-:W-:Y:S01]  /*70670*/  ISETP.LT.AND P5, PT, R61, UR31, !P6 ;  /* 0x0000001f3d007c0c */ /* 0x000fe2000f7a1270 */
[----:B------:R-:W1:Y:S01]  /*70680*/  LDCU UR31, c[0x0][0x398] ;  /* 0x00007300ff1f77ac */ /* 0x000e620008000800 */
[----:B------:R-:W-:Y:S01]  /*70690*/  ISETP.GE.AND P2, PT, R56, UR10, PT ;  /* 0x0000000a38007c0c */ /* 0x000fe2000bf46270 */
[----:B--2---:R-:W-:Y:S01]  /*706a0*/  IMAD.WIDE R6, R54, 0x2, R2 ;  /* 0x0000000236067825 */ /* 0x004fe200078e0202 */
[----:B------:R-:W-:Y:S01]  /*706b0*/  PRMT R56, R58, 0x7632, R56 ;  /* 0x000076323a387816 */ /* 0x000fe20000000038 */
[----:B------:R-:W2:Y:S02]  /*706c0*/  LDCU UR10, c[0x0][0x39c] ;  /* 0x00007380ff0a77ac */ /* 0x000ea40008000800 */
[C---:B0-----:R-:W-:Y:S01]  /*706d0*/  VIADD R55, R54.reuse, UR30 ;  /* 0x0000001e36377c36 */ /* 0x041fe20008000000 */
[----:B------:R0:W-:Y:S01]  /*706e0*/  @P3 STG.E.U16 desc[UR12][R6.64], R58 ;  /* 0x0000003a06003986 */ /* 0x0001e2000c10150c */
[----:B------:R-:W-:Y:S01]  /*706f0*/  IMAD.WIDE R4, R54, 0x2, R52 ;  /* 0x0000000236047825 */ /* 0x000fe200078e0234 */
[----:B------:R-:W-:Y:S01]  /*70700*/  ISETP.LT.AND P6, PT, R51, UR33, !P6 ;  /* 0x0000002133007c0c */ /* 0x000fe2000f7c1270 */
[----:B------:R-:W1:Y:S03]  /*70710*/  LDCU UR33, c[0x0][0x398] ;  /* 0x00007300ff2177ac */ /* 0x000e660008000800 */
[----:B------:R2:W-:Y:S01]  /*70720*/  @P4 STG.E.U16 desc[UR12][R4.64], R56 ;  /* 0x0000003804004986 */ /* 0x0005e2000c10150c */
[----:B0-----:R-:W-:-:S05]  /*70730*/  IMAD.WIDE R6, R55, 0x2, R2 ;  /* 0x0000000237067825 */ /* 0x001fca00078e0202 */
[----:B------:R0:W-:Y:S01]  /*70740*/  @P5 STG.E.U16 desc[UR12][R6.64], R60 ;  /* 0x0000003c06005986 */ /* 0x0001e2000c10150c */
[----:B------:R-:W-:Y:S01]  /*70750*/  ISETP.LT.AND P5, PT, R61, UR32, !P0 ;  /* 0x000000203d007c0c */ /* 0x000fe2000c7a1270 */
[C---:B------:R-:W-:Y:S01]  /*70760*/  VIADD R54, R55.reuse, UR30 ;  /* 0x0000001e37367c36 */ /* 0x040fe20008000000 */
[----:B--2---:R-:W-:Y:S01]  /*70770*/  PRMT R56, R60, 0x7632, R56 ;  /* 0x000076323c387816 */ /* 0x004fe20000000038 */
[----:B------:R-:W-:Y:S01]  /*70780*/  IMAD.WIDE R4, R55, 0x2, R52 ;  /* 0x0000000237047825 */ /* 0x000fe200078e0234 */
[----:B------:R-:W-:Y:S01]  /*70790*/  ISETP.LT.AND P0, PT, R51, UR15, !P0 ;  /* 0x0000000f33007c0c */ /* 0x000fe2000c701270 */
[----:B------:R-:W2:Y:S02]  /*707a0*/  LDCU UR15, c[0x0][0x398] ;  /* 0x00007300ff0f77ac */ /* 0x000ea40008000800 */
[C---:B0-----:R-:W-:Y:S01]  /*707b0*/  VIADD R6, R50.reuse, 0x49 ;  /* 0x0000004932067836 */ /* 0x041fe20000000000 */
[----:B------:R0:W-:Y:S01]  /*707c0*/  @P6 STG.E.U16 desc[UR12][R4.64], R56 ;  /* 0x0000003804006986 */ /* 0x0001e2000c10150c */
[----:B------:R-:W-:Y:S01]  /*707d0*/  VIADD R57, R50, 0x48 ;  /* 0x0000004832397836 */ /* 0x000fe20000000000 */
[----:B------:R-:W2:Y:S02]  /*707e0*/  LDCU UR32, c[0x0][0x398] ;  /* 0x00007300ff2077ac */ /* 0x000ea40008000800 */
[----:B------:R-:W-:Y:S01]  /*707f0*/  ISETP.GE.AND P4, PT, R6, UR8, PT ;  /* 0x0000000806007c0c */ /* 0x000fe2000bf86270 */
[C---:B------:R-:W-:Y:S01]  /*70800*/  IMAD.WIDE R6, R54.reuse, 0x2, R2 ;  /* 0x0000000236067825 */ /* 0x040fe200078e0202 */
[----:B------:R-:W-:Y:S01]  /*70810*/  ISETP.LT.AND P6, PT, R61, UR34, !P2 ;  /* 0x000000223d007c0c */ /* 0x000fe2000d7c1270 */
[----:B------:R-:W2:Y:S03]  /*70820*/  LDCU UR8, c[0x0][0x39c] ;  /* 0x00007380ff0877ac */ /* 0x000ea60008000800 */
[----:B------:R3:W-:Y:S01]  /*70830*/  @P5 STG.E.U16 desc[UR12][R6.64], R59 ;  /* 0x0000003b06005986 */ /* 0x0007e2000c10150c */
[----:B------:R-:W-:Y:S01]  /*70840*/  ISETP.LT.AND P2, PT, R51, UR35, !P2 ;  /* 0x0000002333007c0c */ /* 0x000fe2000d741270 */
[C---:B0-----:R-:W-:Y:S01]  /*70850*/  VIADD R56, R54.reuse, UR30 ;  /* 0x0000001e36387c36 */ /* 0x041fe20008000000 */
[----:B------:R-:W-:Y:S01]  /*70860*/  PRMT R55, R59, 0x7632, R55 ;  /* 0x000076323b377816 */ /* 0x000fe20000000037 */
[----:B------:R-:W-:Y:S01]  /*70870*/  IMAD.WIDE R4, R54, 0x2, R52 ;  /* 0x0000000236047825 */ /* 0x000fe200078e0234 */
[----:B-1----:R-:W-:Y:S01]  /*70880*/  ISETP.GE.AND P3, PT, R57, UR5, PT ;  /* 0x0000000539007c0c */ /* 0x002fe2000bf66270 */
[----:B------:R-:W0:Y:S01]  /*70890*/  LDCU UR5, c[0x0][0x39c] ;  /* 0x00007380ff0577ac */ /* 0x000e220008000800 */
[----:B------:R-:W1:Y:S01]  /*708a0*/  LDCU UR34, c[0x0][0x398] ;  /* 0x00007300ff2277ac */ /* 0x000e620008000800 */
[----:B---3--:R-:W-:Y:S01]  /*708b0*/  VIADD R6, R50, 0x4a ;  /* 0x0000004a32067836 */ /* 0x008fe20000000000 */
[----:B------:R3:W-:Y:S04]  /*708c0*/  @P0 STG.E.U16 desc[UR12][R4.64], R55 ;  /* 0x0000003704000986 */ /* 0x0007e8000c10150c */
[----:B------:R-:W-:Y:S01]  /*708d0*/  ISETP.GE.AND P5, PT, R6, UR4, PT ;  /* 0x0000000406007c0c */ /* 0x000fe2000bfa6270 */
[----:B------:R-:W-:-:S04]  /*708e0*/  IMAD.WIDE R6, R56, 0x2, R2 ;  /* 0x0000000238067825 */ /* 0x000fc800078e0202 */
[C---:B---3--:R-:W-:Y:S02]  /*708f0*/  VIADD R55, R56.reuse, UR30 ;  /* 0x0000001e38377c36 */ /* 0x048fe40008000000 */
[----:B------:R-:W-:Y:S01]  /*70900*/  IMAD.WIDE R4, R56, 0x2, R52 ;  /* 0x0000000238047825 */ /* 0x000fe200078e0234 */
[----:B------:R-:W-:Y:S01]  /*70910*/  PRMT R56, R11, 0x7632, R56 ;  /* 0x000076320b387816 */ /* 0x000fe20000000038 */
[----:B------:R3:W-:Y:S01]  /*70920*/  @P6 STG.E.U16 desc[UR12][R6.64], R11 ;  /* 0x0000000b06006986 */ /* 0x0007e2000c10150c */
[----:B------:R-:W-:Y:S01]  /*70930*/  ISETP.LT.AND P0, PT, R61, UR16, !P3 ;  /* 0x000000103d007c0c */ /* 0x000fe2000df01270 */
[----:B------:R-:W-:Y:S01]  /*70940*/  VIADD R54, R50, 0x4b ;  /* 0x0000004b32367836 */ /* 0x000fe20000000000 */
[----:B------:R-:W0:Y:S01]  /*70950*/  LDCU UR4, c[0x0][0x39c] ;  /* 0x00007380ff0477ac */ /* 0x000e220008000800 */
[----:B------:R0:W-:Y:S04]  /*70960*/  @P2 STG.E.U16 desc[UR12][R4.64], R56 ;  /* 0x0000003804002986 */ /* 0x0001e8000c10150c */
[----:B---3--:R-:W3:Y:S01]  /*70970*/  LDL.LU R11, [R1+0x94] ;  /* 0x00009400010b7983 */ /* 0x008ee20000300800 */
[C---:B------:R-:W-:Y:S01]  /*70980*/  IMAD.WIDE R6, R55.reuse, 0x2, R2 ;  /* 0x0000000237067825 */ /* 0x040fe200078e0202 */
[----:B------:R-:W1:Y:S02]  /*70990*/  LDCU UR16, c[0x0][0x398] ;  /* 0x00007300ff1077ac */ /* 0x000e640008000800 */
[----:B------:R-:W2:Y:S04]  /*709a0*/  LDL.LU R58, [R1+0x98] ;  /* 0x00009800013a7983 */ /* 0x000ea80000300800 */
[----:B------:R-:W2:Y:S04]  /*709b0*/  LDL.LU R59, [R1+0xac] ;  /* 0x0000ac00013b7983 */ /* 0x000ea80000300800 */
[----:B------:R-:W2:Y:S04]  /*709c0*/  LDL.LU R60, [R1+0x9c] ;  /* 0x00009c00013c7983 */ /* 0x000ea80000300800 */
[----:B0-----:R-:W2:Y:S01]  /*709d0*/  LDL.LU R5, [R1+0xa0] ;  /* 0x0000a00001057983 */ /* 0x001ea20000300800 */
[----:B------:R-:W-:Y:S01]  /*709e0*/  ISETP.GE.AND P6, PT, R54, UR6, PT ;  /* 0x0000000636007c0c */ /* 0x000fe2000bfc6270 */
[----:B------:R-:W-:Y:S01]  /*709f0*/  VIADD R54, R55, UR30 ;  /* 0x0000001e37367c36 */ /* 0x000fe20008000000 */
[----:B------:R-:W-:Y:S01]  /*70a00*/  ISETP.LT.AND P3, PT, R51, UR36, !P3 ;  /* 0x0000002433007c0c */ /* 0x000fe2000df61270 */
[----:B------:R-:W0:Y:S01]  /*70a10*/  LDCU UR6, c[0x0][0x39c] ;  /* 0x00007380ff0677ac */ /* 0x000e220008000800 */
[----:B------:R-:W-:Y:S01]  /*70a20*/  ISETP.LT.AND P2, PT, R61, UR14, !P4 ;  /* 0x0000000e3d007c0c */ /* 0x000fe2000e741270 */
[----:B--2---:R2:W-:Y:S01]  /*70a30*/  @P0 STG.E.U16 desc[UR12][R6.64], R5 ;  /* 0x0000000506000986 */ /* 0x0045e2000c10150c */
[----:B------:R-:W-:Y:S01]  /*70a40*/  PRMT R56, R5, 0x7632, R56 ;  /* 0x0000763205387816 */ /* 0x000fe20000000038 */
[----:B------:R-:W0:Y:S01]  /*70a50*/  LDCU UR14, c[0x0][0x398] ;  /* 0x00007300ff0e77ac */ /* 0x000e220008000800 */
[----:B--2---:R-:W-:-:S02]  /*70a60*/  IMAD.WIDE R4, R55, 0x2, R52 ;  /* 0x0000000237047825 */ /* 0x004fc400078e0234 */
[----:B------:R-:W2:Y:S02]  /*70a70*/  LDL.LU R55, [R1+0x90] ;  /* 0x0000900001377983 */ /* 0x000ea40000300800 */
[----:B------:R-:W-:-:S03]  /*70a80*/  VIADD R6, R50, 0x4c ;  /* 0x0000004c32067836 */ /* 0x000fc60000000000 */
[----:B------:R0:W-:Y:S02]  /*70a90*/  @P3 STG.E.U16 desc[UR12][R4.64], R56 ;  /* 0x0000003804003986 */ /* 0x0001e4000c10150c */
[----:B------:R-:W-:Y:S01]  /*70aa0*/  ISETP.GE.AND P0, PT, R6, UR10, PT ;  /* 0x0000000a06007c0c */ /* 0x000fe2000bf06270 */
[----:B------:R-:W-:-:S04]  /*70ab0*/  IMAD.WIDE R6, R54, 0x2, R2 ;  /* 0x0000000236067825 */ /* 0x000fc800078e0202 */
[----:B0-----:R-:W-:Y:S01]  /*70ac0*/  VIADD R56, R50, 0x4d ;  /* 0x0000004d32387836 */ /* 0x001fe20000000000 */
[----:B------:R-:W-:Y:S01]  /*70ad0*/  ISETP.LT.AND P4, PT, R51, UR18, !P4 ;  /* 0x0000001233007c0c */ /* 0x000fe2000e781270 */
[----:B------:R-:W0:Y:S01]  /*70ae0*/  LDCU UR10, c[0x0][0x398] ;  /* 0x00007300ff0a77ac */ /* 0x000e220008000800 */
[----:B------:R-:W-:Y:S01]  /*70af0*/  ISETP.LT.AND P3, PT, R61, UR20, !P5 ;  /* 0x000000143d007c0c */ /* 0x000fe2000ef61270 */
[----:B--2---:R2:W-:Y:S01]  /*70b00*/  @P2 STG.E.U16 desc[UR12][R6.64], R55 ;  /* 0x0000003706002986 */ /* 0x0045e2000c10150c */
[----:B------:R-:W-:Y:S01]  /*70b10*/  ISETP.GE.AND P2, PT, R56, UR5, PT ;  /* 0x0000000538007c0c */ /* 0x000fe2000bf46270 */
[----:B------:R-:W0:Y:S02]  /*70b20*/  LDCU UR5, c[0x0][0x39c] ;  /* 0x00007380ff0577ac */ /* 0x000e240008000800 */
[----:B------:R-:W3:Y:S01]  /*70b30*/  LDL.LU R56, [R1+0xa4] ;  /* 0x0000a40001387983 */ /* 0x000ee20000300800 */
[----:B------:R-:W-:Y:S01]  /*70b40*/  ISETP.LT.AND P5, PT, R51, UR22, !P5 ;  /* 0x0000001633007c0c */ /* 0x000fe2000efa1270 */
[----:B------:R-:W0:Y:S01]  /*70b50*/  LDCU UR18, c[0x0][0x398] ;  /* 0x00007300ff1277ac */ /* 0x000e220008000800 */
[----:B------:R-:W-:Y:S01]  /*70b60*/  PRMT R57, R59, 0x7632, R57 ;  /* 0x000076323b397816 */ /* 0x000fe20000000039 */
[----:B------:R-:W0:Y:S01]  /*70b70*/  LDCU UR20, c[0x0][0x398] ;  /* 0x00007300ff1477ac */ /* 0x000e220008000800 */
[----:B--2---:R-:W-:-:S02]  /*70b80*/  IADD3 R6, PT, PT, R54, UR30, RZ ;  /* 0x0000001e36067c10 */ /* 0x004fc4000fffe0ff */
[----:B------:R-:W-:Y:S01]  /*70b90*/  PRMT R7, R55, 0x7632, R7 ;  /* 0x0000763237077816 */ /* 0x000fe20000000007 */
[----:B------:R-:W-:Y:S01]  /*70ba0*/  IMAD.WIDE R54, R54, 0x2, R52 ;  /* 0x0000000236367825 */ /* 0x000fe200078e0234 */
[----:B------:R-:W2:Y:S03]  /*70bb0*/  LDCU UR22, c[0x0][0x398] ;  /* 0x00007300ff1677ac */ /* 0x000ea60008000800 */
[C---:B------:R-:W-:Y:S01]  /*70bc0*/  IMAD.WIDE R4, R6.reuse, 0x2, R2 ;  /* 0x0000000206047825 */ /* 0x040fe200078e0202 */
[----:B------:R0:W-:Y:S01]  /*70bd0*/  @P4 STG.E.U16 desc[UR12][R54.64], R7 ;  /* 0x0000000736004986 */ /* 0x0001e2000c10150c */
[----:B----4-:R-:W-:Y:S01]  /*70be0*/  ISETP.LT.AND P4, PT, R61, UR24, !P6 ;  /* 0x000000183d007c0c */ /* 0x010fe2000f781270 */
[----:B------:R-:W4:Y:S01]  /*70bf0*/  LDCU UR24, c[0x0][0x398] ;  /* 0x00007300ff1877ac */ /* 0x000f220008000800 */
[----:B0-----:R-:W-:Y:S02]  /*70c00*/  VIADD R55, R6, UR30 ;  /* 0x0000001e06377c36 */ /* 0x001fe40008000000 */
[----:B------:R-:W-:Y:S01]  /*70c10*/  VIADD R54, R50, 0x4e ;  /* 0x0000004e32367836 */ /* 0x000fe20000000000 */
[----:B---3--:R0:W-:Y:S01]  /*70c20*/  @P3 STG.E.U16 desc[UR12][R4.64], R56 ;  /* 0x0000003804003986 */ /* 0x0081e2000c10150c */
[----:B------:R-:W-:-:S03]  /*70c30*/  PRMT R7, R56, 0x7632, R7 ;  /* 0x0000763238077816 */ /* 0x000fc60000000007 */
[----:B------:R-:W-:Y:S01]  /*70c40*/  ISETP.GE.AND P3, PT, R54, UR4, PT ;  /* 0x0000000436007c0c */ /* 0x000fe2000bf66270 */
[----:B0-----:R-:W-:Y:S01]  /*70c50*/  IMAD.WIDE R4, R6, 0x2, R52 ;  /* 0x0000000206047825 */ /* 0x001fe200078e0234 */
[----:B------:R-:W-:Y:S01]  /*70c60*/  ISETP.LT.AND P6, PT, R51, UR26, !P6 ;  /* 0x0000001a33007c0c */ /* 0x000fe2000f7c1270 */
[----:B------:R-:W0:Y:S03]  /*70c70*/  LDCU UR4, c[0x0][0x39c] ;  /* 0x00007380ff0477ac */ /* 0x000e260008000800 */
[----:B------:R3:W-:Y:S01]  /*70c80*/  @P5 STG.E.U16 desc[UR12][R4.64], R7 ;  /* 0x0000000704005986 */ /* 0x0007e2000c10150c */
[----:B------:R-:W-:Y:S01]  /*70c90*/  VIADD R56, R50, 0x4f ;  /* 0x0000004f32387836 */ /* 0x000fe20000000000 */
[----:B------:R-:W0:Y:S01]  /*70ca0*/  LDCU UR26, c[0x0][0x398] ;  /* 0x00007300ff1a77ac */ /* 0x000e220008000800 */
[C---:B------:R-:W-:Y:S02]  /*70cb0*/  VIADD R54, R55.reuse, UR30 ;  /* 0x0000001e37367c36 */ /* 0x040fe40008000000 */
[----:B---3--:R-:W-:-:S04]  /*70cc0*/  IMAD.WIDE R6, R55, 0x2, R2 ;  /* 0x0000000237067825 */ /* 0x008fc800078e0202 */
[----:B------:R-:W-:Y:S01]  /*70cd0*/  IMAD.WIDE R4, R55, 0x2, R52 ;  /* 0x0000000237047825 */ /* 0x000fe200078e0234 */
[----:B------:R-:W-:Y:S01]  /*70ce0*/  PRMT R55, R11, 0x7632, R55 ;  /* 0x000076320b377816 */ /* 0x000fe20000000037 */
[----:B------:R3:W-:Y:S01]  /*70cf0*/  @P4 STG.E.U16 desc[UR12][R6.64], R11 ;  /* 0x0000000b06004986 */ /* 0x0007e2000c10150c */
[----:B------:R-:W-:Y:S01]  /*70d00*/  ISETP.GE.AND P4, PT, R56, UR6, PT ;  /* 0x0000000638007c0c */ /* 0x000fe2000bf86270 */
[----:B------:R-:W0:Y:S02]  /*70d10*/  LDCU UR6, c[0x0][0x39c] ;  /* 0x00007380ff0677ac */ /* 0x000e240008000800 */
[----:B---3--:R-:W3:Y:S04]  /*70d20*/  LDL.LU R11, [R1+0x2124] ;  /* 0x00212400010b7983 */ /* 0x008ee80000300800 */
[----:B------:R-:W2:Y:S01]  /*70d30*/  LDL.LU R56, [R1+0xa8] ;  /* 0x0000a80001387983 */ /* 0x000ea20000300800 */
[----:B------:R-:W-:Y:S01]  /*70d40*/  ISETP.LT.AND P5, PT, R61, UR28, !P0 ;  /* 0x0000001c3d007c0c */ /* 0x000fe2000c7a1270 */
[C---:B------:R-:W-:Y:S01]  /*70d50*/  IMAD.WIDE R6, R54.reuse, 0x2, R2 ;  /* 0x0000000236067825 */ /* 0x040fe200078e0202 */
[----:B------:R-:W-:Y:S01]  /*70d60*/  ISETP.LT.AND P0, PT, R51, UR31, !P0 ;  /* 0x0000001f33007c0c */ /* 0x000fe2000c701270 */
[----:B------:R-:W-:Y:S01]  /*70d70*/  @P6 STG.E.U16 desc[UR12][R4.64], R55 ;  /* 0x0000003704006986 */ /* 0x000fe2000c10150c */
[----:B------:R-:W-:Y:S01]  /*70d80*/  ISETP.LT.AND P6, PT, R61, UR15, !P2 ;  /* 0x0000000f3d007c0c */ /* 0x000fe2000d7c1270 */
[----:B------:R-:W0:Y:S01]  /*70d90*/  LDCU UR15, c[0x0][0x398] ;  /* 0x00007300ff0f77ac */ /* 0x000e220008000800 */
[----:B------:R-:W-:Y:S01]  /*70da0*/  ISETP.LT.AND P2, PT, R51, UR32, !P2 ;  /* 0x0000002033007c0c */ /* 0x000fe2000d741270 */
[----:B------:R-:W0:Y:S01]  /*70db0*/  LDCU UR28, c[0x0][0x398] ;  /* 0x00007300ff1c77ac */ /* 0x000e220008000800 */
[----:B------:R-:W0:Y:S01]  /*70dc0*/  LDCU UR31, c[0x0][0x398] ;  /* 0x00007300ff1f77ac */ /* 0x000e220008000800 */
[----:B------:R-:W0:Y:S04]  /*70dd0*/  LDCU UR32, c[0x0][0x398] ;  /* 0x00007300ff2077ac */ /* 0x000e280008000800 */
[----:B--2---:R2:W-:Y:S02]  /*70de0*/  @P5 STG.E.U16 desc[UR12][R6.64], R56 ;  /* 0x0000003806005986 */ /* 0x0045e4000c10150c */
[----:B--2---:R-:W-:Y:S01]  /*70df0*/  VIADD R6, R54, UR30 ;  /* 0x0000001e36067c36 */ /* 0x004fe20008000000 */
[----:B------:R-:W-:Y:S01]  /*70e00*/  PRMT R7, R56, 0x7632, R7 ;  /* 0x0000763238077816 */ /* 0x000fe20000000007 */
[----:B------:R-:W-:-:S04]  /*70e10*/  IMAD.WIDE R54, R54, 0x2, R52 ;  /* 0x0000000236367825 */ /* 0x000fc800078e0234 */
[----:B------:R-:W-:Y:S01]  /*70e20*/  IMAD.WIDE R4, R6, 0x2, R2 ;  /* 0x0000000206047825 */ /* 0x000fe200078e0202 */
[----:B------:R2:W-:Y:S04]  /*70e30*/  @P0 STG.E.U16 desc[UR12][R54.64], R7 ;  /* 0x0000000736000986 */ /* 0x0005e8000c10150c */
[----:B------:R0:W-:Y:S01]  /*70e40*/  @P6 STG.E.U16 desc[UR12][R4.64], R58 ;  /* 0x0000003a04006986 */ /* 0x0001e2000c10150c */
[----:B------:R-:W-:Y:S02]  /*70e50*/  ISETP.LT.AND P6, PT, R61, UR33, !P3 ;  /* 0x000000213d007c0c */ /* 0x000fe4000dfc1270 */
[----:B-1----:R-:W-:Y:S01]  /*70e60*/  ISETP.LT.AND P3, PT, R51, UR16, !P3 ;  /* 0x0000001033007c0c */ /* 0x002fe2000df61270 */
[----:B------:R-:W-:Y:S01]  /*70e70*/  VIADD R56, R50, 0x50 ;  /* 0x0000005032387836 */ /* 0x000fe20000000000 */
[----:B------:R-:W1:Y:S01]  /*70e80*/  LDCU UR16, c[0x0][0x398] ;  /* 0x00007300ff1077ac */ /* 0x000e620008000800 */
[----:B--2---:R-:W-:Y:S01]  /*70e90*/  VIADD R54, R6, UR30 ;  /* 0x0000001e06367c36 */ /* 0x004fe20008000000 */
[----:B------:R-:W-:Y:S01]  /*70ea0*/  PRMT R55, R58, 0x7632, R55 ;  /* 0x000076323a377816 */ /* 0x000fe20000000037 */
[----:B0-----:R-:W-:-:S04]  /*70eb0*/  IMAD.WIDE R4, R6, 0x2, R52 ;  /* 0x0000000206047825 */ /* 0x001fc800078e0234 */
[----:B------:R-:W-:Y:S01]  /*70ec0*/  IMAD.WIDE R6, R54, 0x2, R2 ;  /* 0x0000000236067825 */ /* 0x000fe200078e0202 */
[----:B------:R0:W-:Y:S01]  /*70ed0*/  @P2 STG.E.U16 desc[UR12][R4.64], R55 ;  /* 0x0000003704002986 */ /* 0x0001e2000c10150c */
[----:B------:R-:W-:Y:S01]  /*70ee0*/  ISETP.GE.AND P5, PT, R56, UR8, PT ;  /* 0x0000000838007c0c */ /* 0x000fe2000bfa6270 */
[----:B------:R-:W2:Y:S02]  /*70ef0*/  LDCU UR8, c[0x0][0x39c] ;  /* 0x00007380ff0877ac */ /* 0x000ea40008000800 */
[----:B------:R1:W-:Y:S01]  /*70f00*/  @P6 STG.E.U16 desc[UR12][R6.64], R59 ;  /* 0x0000003b06006986 */ /* 0x0003e2000c10150c */
[----:B------:R-:W-:Y:S01]  /*70f10*/  ISETP.LT.AND P6, PT, R61, UR14, !P4 ;  /* 0x0000000e3d007c0c */ /* 0x000fe2000e7c1270 */
[----:B------:R-:W-:Y:S01]  /*70f20*/  VIADD R56, R50, 0x51 ;  /* 0x0000005132387836 */ /* 0x000fe20000000000 */
[----:B------:R-:W-:Y:S01]  /*70f30*/  ISETP.LT.AND P4, PT, R51, UR34, !P4 ;  /* 0x0000002233007c0c */ /* 0x000fe2000e781270 */
[----:B------:R-:W2:Y:S01]  /*70f40*/  LDCU UR14, c[0x0][0x398] ;  /* 0x00007300ff0e77ac */ /* 0x000ea20008000800 */
[----:B0-----:R-:W-:-:S02]  /*70f50*/  IMAD.WIDE R4, R54, 0x2, R52 ;  /* 0x0000000236047825 */ /* 0x001fc400078e0234 */
[----:B------:R-:W-:Y:S01]  /*70f60*/  ISETP.GE.AND P0, PT, R56, UR5, PT ;  /* 0x0000000538007c0c */ /* 0x000fe2000bf06270 */
[----:B------:R-:W0:Y:S01]  /*70f70*/  LDCU UR5, c[0x0][0x39c] ;  /* 0x00007380ff0577ac */ /* 0x000e220008000800 */
[----:B-1----:R-:W-:Y:S01]  /*70f80*/  VIADD R59, R54, UR30 ;  /* 0x0000001e363b7c36 */ /* 0x002fe20008000000 */
[----:B------:R1:W-:Y:S01]  /*70f90*/  @P3 STG.E.U16 desc[UR12][R4.64], R57 ;  /* 0x0000003904003986 */ /* 0x0003e2000c10150c */
[----:B------:R-:W-:Y:S01]  /*70fa0*/  ISETP.LT.AND P3, PT, R61, UR10, !P5 ;  /* 0x0000000a3d007c0c */ /* 0x000fe2000ef61270 */
[----:B------:R-:W-:Y:S02]  /*70fb0*/  VIADD R56, R50, 0x52 ;  /* 0x0000005232387836 */ /* 0x000fe40000000000 */
[----:B------:R-:W-:Y:S01]  /*70fc0*/  IMAD.WIDE R6, R59, 0x2, R2 ;  /* 0x000000023b067825 */ /* 0x000fe200078e0202 */
[----:B------:R-:W-:Y:S01]  /*70fd0*/  ISETP.LT.AND P5, PT, R51, UR18, !P5 ;  /* 0x0000001233007c0c */ /* 0x000fe2000efa1270 */
[----:B------:R-:W0:Y:S02]  /*70fe0*/  LDCU UR10, c[0x0][0x398] ;  /* 0x00007300ff0a77ac */ /* 0x000e240008000800 */
[C---:B------:R-:W-:Y:S01]  /*70ff0*/  VIADD R55, R59.reuse, UR30 ;  /* 0x0000001e3b377c36 */ /* 0x040fe20008000000 */
[----:B------:R-:W-:Y:S01]  /*71000*/  ISETP.GE.AND P2, PT, R56, UR4, PT ;  /* 0x0000000438007c0c */ /* 0x000fe2000bf46270 */
[----:B------:R2:W-:Y:S01]  /*71010*/  @P6 STG.E.U16 desc[UR12][R6.64], R60 ;  /* 0x0000003c06006986 */ /* 0x0005e2000c10150c */
[----:B------:R-:W-:Y:S01]  /*71020*/  PRMT R56, R60, 0x7632, R56 ;  /* 0x000076323c387816 */ /* 0x000fe20000000038 */
[----:B-1----:R-:W-:-:S04]  /*71030*/  IMAD.WIDE R4, R59, 0x2, R52 ;  /* 0x000000023b047825 */ /* 0x002fc800078e0234 */
[----:B------:R-:W-:Y:S01]  /*71040*/  VIADD R54, R50, 0x53 ;  /* 0x0000005332367836 */ /* 0x000fe20000000000 */
[----:B------:R1:W-:Y:S01]  /*71050*/  @P4 STG.E.U16 desc[UR12][R4.64], R56 ;  /* 0x0000003804004986 */ /* 0x0003e2000c10150c */
[C---:B------:R-:W-:Y:S01]  /*71060*/  IADD3 R57, PT, PT, R55.reuse, UR30, RZ ;  /* 0x0000001e37397c10 */ /* 0x040fe2000fffe0ff */
[----:B------:R-:W0:Y:S01]  /*71070*/  LDCU UR4, c[0x0][0x39c] ;  /* 0x00007380ff0477ac */ /* 0x000e220008000800 */
[C---:B--2---:R-:W-:Y:S01]  /*71080*/  IMAD.WIDE R6, R55.reuse, 0x2, R2 ;  /* 0x0000000237067825 */ /* 0x044fe200078e0202 */
[----:B------:R-:W-:Y:S01]  /*71090*/  ISETP.GE.AND P6, PT, R54, UR6, PT ;  /* 0x0000000636007c0c */ /* 0x000fe2000bfc6270 */
[----:B------:R-:W2:Y:S02]  /*710a0*/  LDCU UR6, c[0x0][0x39c] ;  /* 0x00007380ff0677ac */ /* 0x000ea40008000800 */
[----:B------:R-:W-:Y:S01]  /*710b0*/  IMAD.WIDE R54, R55, 0x2, R52 ;  /* 0x0000000237367825 */ /* 0x000fe200078e0234 */
[----:B------:R0:W-:Y:S01]  /*710c0*/  @P3 STG.E.U16 desc[UR12][R6.64], R8 ;  /* 0x0000000806003986 */ /* 0x0001e2000c10150c */
[----:B------:R-:W-:Y:S01]  /*710d0*/  ISETP.LT.AND P4, PT, R61, UR20, !P0 ;  /* 0x000000143d007c0c */ /* 0x000fe2000c781270 */
[----:B------:R-:W2:Y:S01]  /*710e0*/  LDCU UR18, c[0x0][0x398] ;  /* 0x00007300ff1277ac */ /* 0x000ea20008000800 */
[----:B------:R-:W-:Y:S01]  /*710f0*/  ISETP.LT.AND P0, PT, R51, UR22, !P0 ;  /* 0x0000001633007c0c */ /* 0x000fe2000c701270 */
[----:B------:R-:W-:-:S02]  /*71100*/  VIADD R59, R57, UR30 ;  /* 0x0000001e393b7c36 */ /* 0x000fc40008000000 */
[----:B-1----:R-:W-:Y:S01]  /*71110*/  IMAD.WIDE R4, R57, 0x2, R2 ;  /* 0x0000000239047825 */ /* 0x002fe200078e0202 */
[----:B------:R-:W1:Y:S03]  /*71120*/  LDCU UR20, c[0x0][0x398] ;  /* 0x00007300ff1477ac */ /* 0x000e660008000800 */
[----:B------:R-:W-:Y:S01]  /*71130*/  VIADD R58, R50, 0x54 ;  /* 0x00000054323a7836 */ /* 0x000fe20000000000 */
[----:B------:R-:W1:Y:S01]  /*71140*/  LDCU UR22, c[0x0][0x398] ;  /* 0x00007300ff1677ac */ /* 0x000e620008000800 */
[----:B0-----:R-:W-:-:S05]  /*71150*/  PRMT R7, R8, 0x7632, R7 ;  /* 0x0000763208077816 */ /* 0x001fca0000000007 */
[----:B------:R0:W-:Y:S01]  /*71160*/  @P5 STG.E.U16 desc[UR12][R54.64], R7 ;  /* 0x0000000736005986 */ /* 0x0001e2000c10150c */
[----:B----4-:R-:W-:Y:S01]  /*71170*/  ISETP.LT.AND P5, PT, R61, UR24, !P2 ;  /* 0x000000183d007c0c */ /* 0x010fe2000d7a1270 */
[----:B------:R-:W-:Y:S01]  /*71180*/  VIADD R8, R50, 0x55 ;  /* 0x0000005532087836 */ /* 0x000fe20000000000 */
[----:B------:R-:W-:Y:S01]  /*71190*/  ISETP.LT.AND P2, PT, R51, UR26, !P2 ;  /* 0x0000001a33007c0c */ /* 0x000fe2000d741270 */
[----:B------:R4:W-:Y:S01]  /*711a0*/  @P4 STG.E.U16 desc[UR12][R4.64], R12 ;  /* 0x0000000c04004986 */ /* 0x0009e2000c10150c */
[----:B------:R-:W-:Y:S01]  /*711b0*/  ISETP.GE.AND P3, PT, R58, UR8, PT ;  /* 0x000000083a007c0c */ /* 0x000fe2000bf66270 */
[----:B------:R-:W1:Y:S01]  /*711c0*/  LDCU UR8, c[0x0][0x39c] ;  /* 0x00007380ff0877ac */ /* 0x000e620008000800 */
[----:B0-----:R-:W-:Y:S01]  /*711d0*/  PRMT R55, R12, 0x7632, R55 ;  /* 0x000076320c377816 */ /* 0x001fe20000000037 */
[----:B------:R-:W-:Y:S01]  /*711e0*/  IMAD.WIDE R6, R57, 0x2, R52 ;  /* 0x0000000239067825 */ /* 0x000fe200078e0234 */
[----:B------:R-:W0:Y:S03]  /*711f0*/  LDCU UR24, c[0x0][0x398] ;  /* 0x00007300ff1877ac */ /* 0x000e260008000800 */
[----:B------:R-:W-:Y:S01]  /*71200*/  IMAD.WIDE R56, R59, 0x2, R2 ;  /* 0x000000023b387825 */ /* 0x000fe200078e0202 */
[----:B------:R1:W-:Y:S01]  /*71210*/  @P0 STG.E.U16 desc[UR12][R6.64], R55 ;  /* 0x0000003706000986 */ /* 0x0003e2000c10150c */
[----:B------:R-:W0:Y:S03]  /*71220*/  LDCU UR26, c[0x0][0x398] ;  /* 0x00007300ff1a77ac */ /* 0x000e260008000800 */
[----:B------:R2:W-:Y:S01]  /*71230*/  @P5 STG.E.U16 desc[UR12][R56.64], R9 ;  /* 0x0000000938005986 */ /* 0x0005e2000c10150c */
[----:B------:R-:W-:Y:S01]  /*71240*/  ISETP.LT.AND P5, PT, R61, UR15, !P6 ;  /* 0x0000000f3d007c0c */ /* 0x000fe2000f7a1270 */
[----:B----4-:R-:W-:Y:S01]  /*71250*/  VIADD R4, R50, 0x56 ;  /* 0x0000005632047836 */ /* 0x010fe20000000000 */
[----:B------:R-:W-:Y:S01]  /*71260*/  ISETP.LT.AND P6, PT, R51, UR28, !P6 ;  /* 0x0000001c33007c0c */ /* 0x000fe2000f7c1270 */
[----:B------:R-:W-:Y:S01]  /*71270*/  VIADD R5, R59, UR30 ;  /* 0x0000001e3b057c36 */ /* 0x000fe20008000000 */
[----:B------:R-:W-:Y:S01]  /*71280*/  PRMT R12, R13, 0x7632, R12 ;  /* 0x000076320d0c7816 */ /* 0x000fe2000000000c */
[----:B------:R-:W4:Y:S01]  /*71290*/  LDCU UR15, c[0x0][0x398] ;  /* 0x00007300ff0f77ac */ /* 0x000f220008000800 */
[----:B-1----:R-:W-:Y:S01]  /*712a0*/  PRMT R7, R9, 0x7632, R7 ;  /* 0x0000763209077816 */ /* 0x002fe20000000007 */
[----:B------:R-:W-:Y:S01]  /*712b0*/  IMAD.WIDE R54, R59, 0x2, R52 ;  /* 0x000000023b367825 */ /* 0x000fe200078e0234 */
[----:B------:R-:W-:Y:S01]  /*712c0*/  ISETP.GE.AND P0, PT, R4, UR4, PT ;  /* 0x0000000404007c0c */ /* 0x000fe2000bf06270 */
[----:B------:R-:W1:Y:S02]  /*712d0*/  LDCU UR4, c[0x0][0x39c] ;  /* 0x00007380ff0477ac */ /* 0x000e640008000800 */
[----:B--2---:R-:W-:Y:S01]  /*712e0*/  VIADD R9, R5, UR30 ;  /* 0x0000001e05097c36 */ /* 0x004fe20008000000 */
[----:B------:R2:W-:Y:S01]  /*712f0*/  @P2 STG.E.U16 desc[UR12][R54.64], R7 ;  /* 0x0000000736002986 */ /* 0x0005e2000c10150c */
[----:B------:R-:W-:Y:S01]  /*71300*/  ISETP.GE.AND P4, PT, R8, UR5, PT ;  /* 0x0000000508007c0c */ /* 0x000fe2000bf86270 */
[----:B------:R-:W0:Y:S01]  /*71310*/  LDCU UR28, c[0x0][0x398] ;  /* 0x00007300ff1c77ac */ /* 0x000e220008000800 */
[----:B------:R-:W-:-:S02]  /*71320*/  ISETP.LT.AND P2, PT, R61, UR31, !P3 ;  /* 0x0000001f3d007c0c */ /* 0x000fc4000df41270 */
[----:B------:R-:W-:Y:S01]  /*71330*/  ISETP.LT.AND P3, PT, R51, UR16, !P3 ;  /* 0x0000001033007c0c */ /* 0x000fe2000df61270 */
[C---:B--2---:R-:W-:Y:S01]  /*71340*/  IMAD.WIDE R6, R5.reuse, 0x2, R2 ;  /* 0x0000000205067825 */ /* 0x044fe200078e0202 */
[----:B------:R-:W2:Y:S03]  /*71350*/  LDCU UR5, c[0x0][0x39c] ;  /* 0x00007380ff0577ac */ /* 0x000ea60008000800 */
[----:B------:R-:W-:Y:S01]  /*71360*/  IMAD.WIDE R4, R5, 0x2, R52 ;  /* 0x0000000205047825 */ /* 0x000fe200078e0234 */
[----:B------:R0:W-:Y:S01]  /*71370*/  @P5 STG.E.U16 desc[UR12][R6.64], R13 ;  /* 0x0000000d06005986 */ /* 0x0001e2000c10150c */
[----:B------:R-:W1:Y:S03]  /*71380*/  LDCU UR16, c[0x0][0x398] ;  /* 0x00007300ff1077ac */ /* 0x000e660008000800 */
[----:B------:R1:W-:Y:S01]  /*71390*/  @P6 STG.E.U16 desc[UR12][R4.64], R12 ;  /* 0x0000000c04006986 */ /* 0x0003e2000c10150c */
[----:B------:R-:W-:Y:S01]  /*713a0*/  ISETP.LT.AND P6, PT, R61, UR14, !P4 ;  /* 0x0000000e3d007c0c */ /* 0x000fe2000e7c1270 */
[----:B------:R-:W-:-:S02]  /*713b0*/  VIADD R57, R9, UR30 ;  /* 0x0000001e09397c36 */ /* 0x000fc40008000000 */
[----:B------:R-:W-:Y:S01]  /*713c0*/  IMAD.WIDE R54, R9, 0x2, R2 ;  /* 0x0000000209367825 */ /* 0x000fe200078e0202 */
[----:B0-----:R-:W-:-:S03]  /*713d0*/  PRMT R13, R10, 0x7632, R13 ;  /* 0x000076320a0d7816 */ /* 0x001fc6000000000d */
[----:B------:R-:W-:Y:S01]  /*713e0*/  IMAD.WIDE R6, R9, 0x2, R52 ;  /* 0x0000000209067825 */ /* 0x000fe200078e0234 */
[----:B------:R-:W-:Y:S01]  /*713f0*/  @P2 STG.E.U16 desc[UR12][R54.64], R10 ;  /* 0x0000000a36002986 */ /* 0x000fe2000c10150c */
[----:B------:R-:W0:Y:S02]  /*71400*/  LDCU UR14, c[0x0][0x398] ;  /* 0x00007300ff0e77ac */ /* 0x000e240008000800 */
[----:B-1----:R-:W-:Y:S01]  /*71410*/  IMAD.WIDE R4, R57, 0x2, R2 ;  /* 0x0000000239047825 */ /* 0x002fe200078e0202 */
[----:B------:R1:W-:Y:S03]  /*71420*/  @P3 STG.E.U16 desc[UR12][R6.64], R13 ;  /* 0x0000000d06003986 */ /* 0x0003e6000c10150c */
[----:B------:R-:W-:Y:S01]  /*71430*/  VIADD R8, R50, 0x57 ;  /* 0x0000005732087836 */ /* 0x000fe20000000000 */
[----:B------:R-:W-:Y:S01]  /*71440*/  ISETP.LT.AND P4, PT, R51, UR32, !P4 ;  /* 0x0000002033007c0c */ /* 0x000fe2000e781270 */
[----:B------:R0:W-:Y:S01]  /*71450*/  @P6 STG.E.U16 desc[UR12][R4.64], R14 ;  /* 0x0000000e04006986 */ /* 0x0001e2000c10150c */
[----:B------:R-:W-:Y:S01]  /*71460*/  ISETP.LT.AND P6, PT, R61, UR10, !P0 ;  /* 0x0000000a3d007c0c */ /* 0x000fe2000c7c1270 */
[----:B------:R-:W-:Y:S01]  /*71470*/  VIADD R59, R57, UR30 ;  /* 0x0000001e393b7c36 */ /* 0x000fe20008000000 */
[----:B------:R-:W-:Y:S01]  /*71480*/  ISETP.GE.AND P5, PT, R8, UR6, PT ;  /* 0x0000000608007c0c */ /* 0x000fe2000bfa6270 */
[----:B------:R-:W-:Y:S01]  /*71490*/  VIADD R8, R50, 0x58 ;  /* 0x0000005832087836 */ /* 0x000fe20000000000 */
[----:B------:R-:W-:-:S02]  /*714a0*/  ISETP.LT.AND P0, PT, R51, UR18, !P0 ;  /* 0x0000001233007c0c */ /* 0x000fc4000c701270 */
[----:B-1----:R-:W-:Y:S01]  /*714b0*/  PRMT R7, R14, 0x7632, R7 ;  /* 0x000076320e077816 */ /* 0x002fe20000000007 */
[----:B------:R-:W-:Y:S01]  /*714c0*/  IMAD.WIDE R12, R59, 0x2, R2 ;  /* 0x000000023b0c7825 */ /* 0x000fe200078e0202 */
[----:B------:R-:W-:Y:S01]  /*714d0*/  ISETP.GE.AND P2, PT, R8, UR8, PT ;  /* 0x0000000808007c0c */ /* 0x000fe2000bf46270 */
[----:B------:R-:W1:Y:S02]  /*714e0*/  LDCU UR6, c[0x0][0x39c] ;  /* 0x00007380ff0677ac */ /* 0x000e640008000800 */
[--C-:B------:R-:W-:Y:S01]  /*714f0*/  IMAD.WIDE R8, R57, 0x2, R52.reuse ;  /* 0x0000000239087825 */ /* 0x100fe200078e0234 */
[----:B------:R-:W1:Y:S04]  /*71500*/  LDCU UR8, c[0x0][0x398] ;  /* 0x00007300ff0877ac */ /* 0x000e680008000800 */
[----:B------:R2:W-:Y:S01]  /*71510*/  @P4 STG.E.U16 desc[UR12][R8.64], R7 ;  /* 0x0000000708004986 */ /* 0x0005e2000c10150c */
[----:B------:R-:W-:Y:S01]  /*71520*/  IMAD.WIDE R54, R59, 0x2, R52 ;  /* 0x000000023b367825 */ /* 0x000fe200078e0234 */
[----:B------:R-:W1:Y:S02]  /*71530*/  LDCU UR10, c[0x0][0x398] ;  /* 0x00007300ff0a77ac */ /* 0x000e640008000800 */
[----:B---3--:R3:W-:Y:S01]  /*71540*/  @P6 STG.E.U16 desc[UR12][R12.64], R11 ;  /* 0x0000000b0c006986 */ /* 0x0087e2000c10150c */
[----:B------:R-:W-:Y:S01]  /*71550*/  ISETP.LT.AND P6, PT, R61, UR20, !P5 ;  /* 0x000000143d007c0c */ /* 0x000fe2000efc1270 */
[C---:B0-----:R-:W-:Y:S01]  /*71560*/  VIADD R4, R50.reuse, 0x5a ;  /* 0x0000005a32047836 */ /* 0x041fe20000000000 */
[----:B------:R-:W-:Y:S01]  /*71570*/  ISETP.LT.AND P5, PT, R51, UR22, !P5 ;  /* 0x0000001633007c0c */ /* 0x000fe2000efa1270 */
[----:B------:R-:W-:Y:S01]  /*71580*/  VIADD R5, R59, UR30 ;  /* 0x0000001e3b057c36 */ /* 0x000fe20008000000 */
[----:B------:R-:W0:Y:S01]  /*71590*/  LDCU UR18, c[0x0][0x398] ;  /* 0x00007300ff1277ac */ /* 0x000e220008000800 */
[----:B--2---:R-:W-:Y:S01]  /*715a0*/  PRMT R9, R11, 0x7632, R9 ;  /* 0x000076320b097816 */ /* 0x004fe20000000009 */
[----:B------:R-:W-:Y:S01]  /*715b0*/  VIADD R10, R50, 0x59 ;  /* 0x00000059320a7836 */ /* 0x000fe20000000000 */
[----:B------:R-:W-:Y:S01]  /*715c0*/  ISETP.GE.AND P4, PT, R4, UR5, PT ;  /* 0x0000000504007c0c */ /* 0x000fe2000bf86270 */
[----:B------:R-:W-:Y:S01]  /*715d0*/  IMAD.WIDE R6, R5, 0x2, R2 ;  /* 0x0000000205067825 */ /* 0x000fe200078e0202 */
[----:B---3--:R-:W-:Y:S01]  /*715e0*/  PRMT R12, R15, 0x7632, R12 ;  /* 0x000076320f0c7816 */ /* 0x008fe2000000000c */
[----:B------:R2:W-:Y:S01]  /*715f0*/  @P0 STG.E.U16 desc[UR12][R54.64], R9 ;  /* 0x0000000936000986 */ /* 0x0005e2000c10150c */
[----:B------:R-:W-:Y:S01]  /*71600*/  ISETP.LT.AND P0, PT, R61, UR24, !P2 ;  /* 0x000000183d007c0c */ /* 0x000fe2000d701270 */
[C---:B------:R-:W-:Y:S01]  /*71610*/  VIADD R11, R5.reuse, UR30 ;  /* 0x0000001e050b7c36 */ /* 0x040fe20008000000 */
[----:B------:R-:W-:Y:S01]  /*71620*/  ISETP.GE.AND P3, PT, R10, UR4, PT ;  /* 0x000000040a007c0c */ /* 0x000fe2000bf66270 */
[----:B------:R-:W-:Y:S01]  /*71630*/  IMAD.WIDE R4, R5, 0x2, R52 ;  /* 0x0000000205047825 */ /* 0x000fe200078e0234 */
[----:B------:R3:W-:Y:S01]  /*71640*/  @P6 STG.E.U16 desc[UR12][R6.64], R15 ;  /* 0x0000000f06006986 */ /* 0x0007e2000c10150c */
[----:B------:R-:W-:Y:S01]  /*71650*/  ISETP.LT.AND P2, PT, R51, UR26, !P2 ;  /* 0x0000001a33007c0c */ /* 0x000fe2000d741270 */
[----:B------:R-:W0:Y:S02]  /*71660*/  LDCU UR4, c[0x0][0x39c] ;  /* 0x00007380ff0477ac */ /* 0x000e240008000800 */
[----:B------:R1:W-:Y:S01]  /*71670*/  @P5 STG.E.U16 desc[UR12][R4.64], R12 ;  /* 0x0000000c04005986 */ /* 0x0003e2000c10150c */
[----:B----4-:R-:W-:Y:S01]  /*71680*/  ISETP.LT.AND P5, PT, R61, UR15, !P3 ;  /* 0x0000000f3d007c0c */ /* 0x010fe2000dfa1270 */
[----:B------:R-:W4:Y:S01]  /*71690*/  LDCU UR5, c[0x0][0x39c] ;  /* 0x00007380ff0577ac */ /* 0x000f220008000800 */
[----:B--2---:R-:W-:Y:S01]  /*716a0*/  IMAD.WIDE R8, R11, 0x2, R2 ;  /* 0x000000020b087825 */ /* 0x004fe200078e0202 */
[----:B------:R-:W-:Y:S01]  /*716b0*/  ISETP.LT.AND P3, PT, R51, UR28, !P3 ;  /* 0x0000001c33007c0c */ /* 0x000fe2000df61270 */
[----:B------:R-:W2:Y:S02]  /*716c0*/  LDCU UR20, c[0x0][0x398] ;  /* 0x00007300ff1477ac */ /* 0x000ea40008000800 */
[----:B------:R-:W-:-:S02]  /*716d0*/  VIADD R10, R50, 0x5b ;  /* 0x0000005b320a7836 */ /* 0x000fc40000000000 */
[C---:B------:R-:W-:Y:S01]  /*716e0*/  VIADD R13, R11.reuse, UR30 ;  /* 0x0000001e0b0d7c36 */ /* 0x040fe20008000000 */
[----:B------:R0:W-:Y:S01]  /*716f0*/  @P0 STG.E.U16 desc[UR12][R8.64], R16 ;  /* 0x0000001008000986 */ /* 0x0001e2000c10150c */
[----:B---3--:R-:W-:Y:S01]  /*71700*/  IMAD.WIDE R6, R11, 0x2, R52 ;  /* 0x000000020b067825 */ /* 0x008fe200078e0234 */
[----:B-1----:R-:W-:Y:S01]  /*71710*/  ISETP.GE.AND P6, PT, R10, UR6, PT ;  /* 0x000000060a007c0c */ /* 0x002fe2000bfc6270 */
[----:B------:R-:W1:Y:S02]  /*71720*/  LDCU UR6, c[0x0][0x39c] ;  /* 0x00007380ff0677ac */ /* 0x000e640008000800 */
[----:B------:R-:W-:Y:S01]  /*71730*/  IMAD.WIDE R4, R13, 0x2, R2 ;  /* 0x000000020d047825 */ /* 0x000fe200078e0202 */
[----:B------:R-:W3:Y:S03]  /*71740*/  LDCU UR22, c[0x0][0x398] ;  /* 0x00007300ff1677ac */ /* 0x000ee60008000800 */
[----:B------:R-:W-:Y:S01]  /*71750*/  VIADD R12, R50, 0x5d ;  /* 0x0000005d320c7836 */ /* 0x000fe20000000000 */
[----:B------:R-:W1:Y:S01]  /*71760*/  LDCU UR24, c[0x0][0x398] ;  /* 0x00007300ff1877ac */ /* 0x000e620008000800 */
[----:B0-----:R-:W-:Y:S01]  /*71770*/  PRMT R9, R16, 0x7632, R9 ;  /* 0x0000763210097816 */ /* 0x001fe20000000009 */
[----:B------:R-:W0:Y:S04]  /*71780*/  LDCU UR15, c[0x0][0x398] ;  /* 0x00007300ff0f77ac */ /* 0x000e280008000800 */
[----:B------:R1:W-:Y:S01]  /*71790*/  @P2 STG.E.U16 desc[UR12][R6.64], R9 ;  /* 0x0000000906002986 */ /* 0x0003e2000c10150c */
[----:B------:R-:W-:Y:S01]  /*717a0*/  ISETP.LT.AND P2, PT, R61, UR14, !P4 ;  /* 0x0000000e3d007c0c */ /* 0x000fe2000e741270 */
[----:B------:R-:W-:Y:S01]  /*717b0*/  VIADD R15, R13, UR30 ;  /* 0x0000001e0d0f7c36 */ /* 0x000fe20008000000 */
[----:B------:R-:W-:Y:S01]  /*717c0*/  ISETP.LT.AND P4, PT, R51, UR16, !P4 ;  /* 0x0000001033007c0c */ /* 0x000fe2000e781270 */
[----:B------:R0:W-:Y:S01]  /*717d0*/  @P5 STG.E.U16 desc[UR12][R4.64], R20 ;  /* 0x0000001404005986 */ /* 0x0001e2000c10150c */
[----:B------:R-:W-:Y:S01]  /*717e0*/  IADD3 R10, PT, PT, R50, 0x5c, RZ ;  /* 0x0000005c320a7810 */ /* 0x000fe20007ffe0ff */
[----:B------:R-:W2:Y:S01]  /*717f0*/  LDCU UR26, c[0x0][0x398] ;  /* 0x00007300ff1a77ac */ /* 0x000ea20008000800 */
[----:B-1----:R-:W-:Y:S01]  /*71800*/  IMAD.WIDE R8, R13, 0x2, R52 ;  /* 0x000000020d087825 */ /* 0x002fe200078e0234 */
[----:B------:R-:W-:Y:S01]  /*71810*/  PRMT R7, R17, 0x7632, R7 ;  /* 0x0000763211077816 */ /* 0x000fe20000000007 */
[----:B------:R-:W1:Y:S01]  /*71820*/  LDCU UR14, c[0x0][0x398] ;  /* 0x00007300ff0e77ac */ /* 0x000e620008000800 */
[----:B0-----:R-:W-:-:S02]  /*71830*/  PRMT R5, R20, 0x7632, R5 ;  /* 0x0000763214057816 */ /* 0x001fc40000000005 */
[----:B------:R-:W-:Y:S01]  /*71840*/  ISETP.GE.AND P0, PT, R10, UR4, PT ;  /* 0x000000040a007c0c */ /* 0x000fe2000bf06270 */
[----:B------:R-:W-:Y:S01]  /*71850*/  IMAD.WIDE R10, R15, 0x2, R2 ;  /* 0x000000020f0a7825 */ /* 0x000fe200078e0202 */
[----:B------:R-:W0:Y:S01]  /*71860*/  LDCU UR4, c[0x0][0x39c] ;  /* 0x00007380ff0477ac */ /* 0x000e220008000800 */
[----:B------:R1:W-:Y:S01]  /*71870*/  @P3 STG.E.U16 desc[UR12][R8.64], R5 ;  /* 0x0000000508003986 */ /* 0x0003e2000c10150c */
[----:B------:R-:W-:Y:S01]  /*71880*/  ISETP.LT.AND P3, PT, R61, UR8, !P6 ;  /* 0x000000083d007c0c */ /* 0x000fe2000f761270 */
[----:B------:R-:W-:Y:S01]  /*71890*/  VIADD R6, R50, 0x5e ;  /* 0x0000005e32067836 */ /* 0x000fe20000000000 */
[----:B------:R-:W-:Y:S01]  /*718a0*/  ISETP.LT.AND P6, PT, R51, UR10, !P6 ;  /* 0x0000000a33007c0c */ /* 0x000fe2000f7c1270 */
[----:B------:R0:W-:Y:S01]  /*718b0*/  @P2 STG.E.U16 desc[UR12][R10.64], R17 ;  /* 0x000000110a002986 */ /* 0x0001e2000c10150c */
[----:B----4-:R-:W-:Y:S01]  /*718c0*/  ISETP.GE.AND P5, PT, R12, UR5, PT ;  /* 0x000000050c007c0c */ /* 0x010fe2000bfa6270 */
[----:B------:R-:W4:Y:S01]  /*718d0*/  LDCU UR5, c[0x0][0x39c] ;  /* 0x00007380ff0577ac */ /* 0x000f220008000800 */
[----:B------:R-:W-:Y:S01]  /*718e0*/  ISETP.GE.AND P2, PT, R6, UR6, PT ;  /* 0x0000000606007c0c */ /* 0x000fe2000bf46270 */
[----:B------:R-:W3:Y:S01]  /*718f0*/  LDCU UR16, c[0x0][0x398] ;  /* 0x00007300ff1077ac */ /* 0x000ee20008000800 */
[----:B-1----:R-:W-:Y:S01]  /*71900*/  IMAD.WIDE R4, R15, 0x2, R52 ;  /* 0x000000020f047825 */ /* 0x002fe200078e0234 */
[----:B------:R-:W-:Y:S01]  /*71910*/  PRMT R12, R21, 0x7632, R12 ;  /* 0x00007632150c7816 */ /* 0x000fe2000000000c */
[----:B------:R-:W1:Y:S02]  /*71920*/  LDCU UR6, c[0x0][0x39c] ;  /* 0x00007380ff0677ac */ /* 0x000e640008000800 */
[----:B------:R-:W-:Y:S01]  /*71930*/  VIADD R15, R15, UR30 ;  /* 0x0000001e0f0f7c36 */ /* 0x000fe20008000000 */
[----:B------:R3:W-:Y:S01]  /*71940*/  @P4 STG.E.U16 desc[UR12][R4.64], R7 ;  /* 0x0000000704004986 */ /* 0x0007e2000c10150c */
[----:B------:R-:W-:Y:S01]  /*71950*/  ISETP.LT.AND P4, PT, R61, UR18, !P0 ;  /* 0x000000123d007c0c */ /* 0x000fe2000c781270 */
[----:B0-----:R-:W-:Y:S01]  /*71960*/  VIADD R10, R50, 0x5f ;  /* 0x0000005f320a7836 */ /* 0x001fe20000000000 */
[----:B------:R-:W0:Y:S01]  /*71970*/  LDCU UR8, c[0x0][0x398] ;  /* 0x00007300ff0877ac */ /* 0x000e220008000800 */
[----:B------:R-:W-:Y:S01]  /*71980*/  IMAD.WIDE R8, R15, 0x2, R52 ;  /* 0x000000020f087825 */ /* 0x000fe200078e0234 */
[----:B--2---:R-:W-:Y:S01]  /*71990*/  ISETP.LT.AND P0, PT, R51, UR20, !P0 ;  /* 0x0000001433007c0c */ /* 0x004fe2000c701270 */
[----:B------:R-:W2:Y:S02]  /*719a0*/  LDCU UR10, c[0x0][0x398] ;  /* 0x00007300ff0a77ac */ /* 0x000ea40008000800 */
[C---:B------:R-:W-:Y:S01]  /*719b0*/  VIADD R11, R15.reuse, UR30 ;  /* 0x0000001e0f0b7c36 */ /* 0x040fe20008000000 */
[----:B------:R-:W0:Y:S01]  /*719c0*/  LDCU UR18, c[0x0][0x398] ;  /* 0x00007300ff1277ac */ /* 0x000e220008000800 */
[--C-:B---3--:R-:W-:Y:S01]  /*719d0*/  IMAD.WIDE R6, R15, 0x2, R2.reuse ;  /* 0x000000020f067825 */ /* 0x108fe200078e0202 */
[----:B------:R-:W3:Y:S04]  /*719e0*/  LDCU UR20, c[0x0][0x398] ;  /* 0x00007300ff1477ac */ /* 0x000ee80008000800 */
[----:B------:R0:W-:Y:S01]  /*719f0*/  @P3 STG.E.U16 desc[UR12][R6.64], R21 ;  /* 0x0000001506003986 */ /* 0x0001e2000c10150c */
[----:B------:R-:W-:-:S03]  /*71a00*/  IMAD.WIDE R4, R11, 0x2, R2 ;  /* 0x000000020b047825 */ /* 0x000fc600078e0202 */
[----:B------:R1:W-:Y:S01]  /*71a10*/  @P6 STG.E.U16 desc[UR12][R8.64], R12 ;  /* 0x0000000c08006986 */ /* 0x0003e2000c10150c */
[----:B------:R-:W-:Y:S01]  /*71a20*/  ISETP.LT.AND P6, PT, R61, UR22, !P5 ;  /* 0x000000163d007c0c */ /* 0x000fe2000efc1270 */
[C---:B------:R-:W-:Y:S02]  /*71a30*/  VIADD R13, R11.reuse, UR30 ;  /* 0x0000001e0b0d7c36 */ /* 0x040fe40008000000 */
[----:B------:R2:W-:Y:S01]  /*71a40*/  @P4 STG.E.U16 desc[UR12][R4.64], R18 ;  /* 0x0000001204004986 */ /* 0x0005e2000c10150c */
[----:B------:R-:W-:Y:S01]  /*71a50*/  ISETP.GE.AND P3, PT, R10, UR4, PT ;  /* 0x000000040a007c0c */ /* 0x000fe2000bf66270 */
[----:B0-----:R-:W-:Y:S01]  /*71a60*/  IMAD.WIDE R6, R11, 0x2, R52 ;  /* 0x000000020b067825 */ /* 0x001fe200078e0234 */
[----:B------:R-:W-:Y:S01]  /*71a70*/  ISETP.LT.AND P5, PT, R51, UR24, !P5 ;  /* 0x0000001833007c0c */ /* 0x000fe2000efa1270 */
[----:B------:R-:W0:Y:S02]  /*71a80*/  LDCU UR4, c[0x0][0x39c] ;  /* 0x00007380ff0477ac */ /* 0x000e240008000800 */
[----:B-1----:R-:W-:Y:S01]  /*71a90*/  IMAD.WIDE R8, R13, 0x2, R2 ;  /* 0x000000020d087825 */ /* 0x002fe200078e0202 */
[----:B------:R-:W1:Y:S01]  /*71aa0*/  LDCU UR22, c[0x0][0x398] ;  /* 0x00007300ff1677ac */ /* 0x000e620008000800 */
[----:B--2---:R-:W-:-:S02]  /*71ab0*/  PRMT R5, R18, 0x7632, R5 ;  /* 0x0000763212057816 */ /* 0x004fc40000000005 */
[----:B------:R-:W-:Y:S01]  /*71ac0*/  VIADD R10, R50, 0x60 ;  /* 0x00000060320a7836 */ /* 0x000fe20000000000 */
[----:B------:R-:W2:Y:S02]  /*71ad0*/  LDCU UR24, c[0x0][0x398] ;  /* 0x00007300ff1877ac */ /* 0x000ea40008000800 */
[----:B------:R0:W-:Y:S02]  /*71ae0*/  @P0 STG.E.U16 desc[UR12][R6.64], R5 ;  /* 0x0000000506000986 */ /* 0x0001e4000c10150c */
[----:B----4-:R-:W-:Y:S02]  /*71af0*/  ISETP.GE.AND P4, PT, R10, UR5, PT ;  /* 0x000000050a007c0c */ /* 0x010fe4000bf86270 */
[----:B------:R4:W-:Y:S01]  /*71b00*/  @P6 STG.E.U16 desc[UR12][R8.64], R22 ;  /* 0x0000001608006986 */ /* 0x0009e2000c10150c */
[----:B------:R-:W-:Y:S01]  /*71b10*/  ISETP.LT.AND P6, PT, R61, UR15, !P2 ;  /* 0x0000000f3d007c0c */ /* 0x000fe2000d7c1270 */
[----:B------:R-:W-:Y:S02]  /*71b20*/  VIADD R10, R50, 0x61 ;  /* 0x00000061320a7836 */ /* 0x000fe40000000000 */
[----:B------:R-:W-:Y:S01]  /*71b30*/  VIADD R15, R13, UR30 ;  /* 0x0000001e0d0f7c36 */ /* 0x000fe20008000000 */
[----:B------:R-:W-:Y:S01]  /*71b40*/  ISETP.LT.AND P2, PT, R51, UR26, !P2 ;  /* 0x0000001a33007c0c */ /* 0x000fe2000d741270 */
[----:B------:R-:W1:Y:S01]  /*71b50*/  LDCU UR5, c[0x0][0x39c] ;  /* 0x00007380ff0577ac */ /* 0x000e620008000800 */
[----:B------:R-:W-:Y:S01]  /*71b60*/  ISETP.GE.AND P0, PT, R10, UR6, PT ;  /* 0x000000060a007c0c */ /* 0x000fe2000bf06270 */
[----:B0-----:R-:W-:Y:S01]  /*71b70*/  IMAD.WIDE R4, R13, 0x2, R52 ;  /* 0x000000020d047825 */ /* 0x001fe200078e0234 */
[----:B------:R-:W-:Y:S01]  /*71b80*/  PRMT R7, R22, 0x7632, R7 ;  /* 0x0000763216077816 */ /* 0x000fe20000000007 */
[----:B------:R-:W0:Y:S02]  /*71b90*/  LDCU UR15, c[0x0][0x398] ;  /* 0x00007300ff0f77ac */ /* 0x000e240008000800 */
[----:B------:R-:W-:-:S02]  /*71ba0*/  IMAD.WIDE R10, R15, 0x2, R2 ;  /* 0x000000020f0a7825 */ /* 0x000fc400078e0202 */
[----:B------:R1:W-:Y:S01]  /*71bb0*/  @P5 STG.E.U16 desc[UR12][R4.64], R7 ;  /* 0x0000000704005986 */ /* 0x0003e2000c10150c */
[----:B------:R-:W0:Y:S01]  /*71bc0*/  LDCU UR6, c[0x0][0x398] ;  /* 0x00007300ff0677ac */ /* 0x000e220008000800 */
[C---:B----4-:R-:W-:Y:S02]  /*71bd0*/  VIADD R8, R50.reuse, 0x62 ;  /* 0x0000006232087836 */ /* 0x050fe40000000000 */
[----:B------:R-:W-:Y:S01]  /*71be0*/  @P6 STG.E.U16 desc[UR12][R10.64], R19 ;  /* 0x000000130a006986 */ /* 0x000fe2000c10150c */
[----:B------:R-:W-:Y:S01]  /*71bf0*/  ISETP.LT.AND P6, PT, R61, UR14, !P3 ;  /* 0x0000000e3d007c0c */ /* 0x000fe2000dfc1270 */
[----:B------:R-:W-:Y:S01]  /*71c00*/  VIADD R9, R15, UR30 ;  /* 0x0000001e0f097c36 */ /* 0x000fe20008000000 */
[----:B------:R-:W-:Y:S01]  /*71c10*/  ISETP.LT.AND P3, PT, R51, UR16, !P3 ;  /* 0x0000001033007c0c */ /* 0x000fe2000df61270 */
[----:B------:R-:W-:Y:S01]  /*71c20*/  VIADD R12, R50, 0x63 ;  /* 0x00000063320c7836 */ /* 0x000fe20000000000 */
[----:B-1----:R-:W-:Y:S01]  /*71c30*/  PRMT R5, R19, 0x7632, R5 ;  /* 0x0000763213057816 */ /* 0x002fe20000000005 */
[----:B------:R-:W-:Y:S01]  /*71c40*/  IMAD.WIDE R6, R15, 0x2, R52 ;  /* 0x000000020f067825 */ /* 0x000fe200078e0234 */
[----:B------:R-:W-:Y:S01]  /*71c50*/  ISETP.GE.AND P5, PT, R8, UR4, PT ;  /* 0x0000000408007c0c */ /* 0x000fe2000bfa6270 */
[----:B------:R-:W1:Y:S03]  /*71c60*/  LDCU UR4, c[0x0][0x39c] ;  /* 0x00007380ff0477ac */ /* 0x000e660008000800 */
[----:B------:R4:W-:Y:S01]  /*71c70*/  @P2 STG.E.U16 desc[UR12][R6.64], R5 ;  /* 0x0000000506002986 */ /* 0x0009e2000c10150c */
[----:B------:R-:W-:Y:S01]  /*71c80*/  ISETP.LT.AND P2, PT, R61, UR8, !P4 ;  /* 0x000000083d007c0c */ /* 0x000fe2000e741270 */
[----:B------:R-:W0:Y:S01]  /*71c90*/  LDCU UR14, c[0x0][0x398] ;  /* 0x00007300ff0e77ac */ /* 0x000e220008000800 */
[----:B------:R-:W-:-:S02]  /*71ca0*/  ISETP.LT.AND P4, PT, R51, UR10, !P4 ;  /* 0x0000000a33007c0c */ /* 0x000fc4000e781270 */
[C---:B------:R-:W-:Y:S01]  /*71cb0*/  IADD3 R13, PT, PT, R9.reuse, UR30, RZ ;  /* 0x0000001e090d7c10 */ /* 0x040fe2000fffe0ff */
[----:B------:R-:W0:Y:S01]  /*71cc0*/  LDCU UR8, c[0x0][0x398] ;  /* 0x00007300ff0877ac */ /* 0x000e220008000800 */
[----:B------:R-:W0:Y:S01]  /*71cd0*/  LDCU UR16, c[0x0][0x398] ;  /* 0x00007300ff1077ac */ /* 0x000e220008000800 */
[----:B----4-:R-:W-:Y:S01]  /*71ce0*/  IMAD.WIDE R4, R9, 0x2, R2 ;  /* 0x0000000209047825 */ /* 0x010fe200078e0202 */
[----:B------:R-:W-:Y:S01]  /*71cf0*/  PRMT R7, R23, 0x7632, R7 ;  /* 0x0000763217077816 */ /* 0x000fe20000000007 */
[----:B------:R-:W4:Y:S02]  /*71d00*/  LDCU UR10, c[0x0][0x398] ;  /* 0x00007300ff0a77ac */ /* 0x000f240008000800 */
[----:B------:R-:W-:Y:S01]  /*71d10*/  IMAD.WIDE R8, R9, 0x2, R52 ;  /* 0x0000000209087825 */ /* 0x000fe200078e0234 */
[----:B------:R0:W-:Y:S01]  /*71d20*/  @P6 STG.E.U16 desc[UR12][R4.64], R23 ;  /* 0x0000001704006986 */ /* 0x0001e2000c10150c */
[----:B------:R-:W-:Y:S01]  /*71d30*/  ISETP.GE.AND P6, PT, R12, UR5, PT ;  /* 0x000000050c007c0c */ /* 0x000fe2000bfc6270 */
[----:B------:R-:W1:Y:S01]  /*71d40*/  LDCU UR5, c[0x0][0x39c] ;  /* 0x00007380ff0577ac */ /* 0x000e620008000800 */
[----:B------:R-:W-:Y:S01]  /*71d50*/  IMAD.WIDE R10, R13, 0x2, R2 ;  /* 0x000000020d0a7825 */ /* 0x000fe200078e0202 */
[----:B------:R2:W-:Y:S01]  /*71d60*/  @P3 STG.E.U16 desc[UR12][R8.64], R7 ;  /* 0x0000000708003986 */ /* 0x0005e2000c10150c */
[----:B------:R-:W-:Y:S01]  /*71d70*/  ISETP.LT.AND P3, PT, R61, UR18, !P0 ;  /* 0x000000123d007c0c */ /* 0x000fe2000c761270 */
[----:B------:R-:W4:Y:S01]  /*71d80*/  LDCU UR18, c[0x0][0x398] ;  /* 0x00007300ff1277ac */ /* 0x000f220008000800 */
[----:B------:R-:W-:Y:S01]  /*71d90*/  VIADD R6, R50, 0x64 ;  /* 0x0000006432067836 */ /* 0x000fe20000000000 */
[----:B------:R1:W-:Y:S01]  /*71da0*/  @P2 STG.E.U16 desc[UR12][R10.64], R24 ;  /* 0x000000180a002986 */ /* 0x0003e2000c10150c */
[----:B0-----:R-:W-:Y:S01]  /*71db0*/  IMAD.WIDE R4, R13, 0x2, R52 ;  /* 0x000000020d047825 */ /* 0x001fe200078e0234 */
[----:B--2---:R-:W-:-:S03]  /*71dc0*/  PRMT R9, R24, 0x7632, R9 ;  /* 0x0000763218097816 */ /* 0x004fc60000000009 */
[----:B------:R-:W-:Y:S01]  /*71dd0*/  VIADD R15, R13, UR30 ;  /* 0x0000001e0d0f7c36 */ /* 0x000fe20008000000 */
[----:B---3--:R-:W-:Y:S01]  /*71de0*/  ISETP.LT.AND P0, PT, R51, UR20, !P0 ;  /* 0x0000001433007c0c */ /* 0x008fe2000c701270 */
[----:B------:R-:W-:Y:S01]  /*71df0*/  VIADD R12, R50, 0x65 ;  /* 0x00000065320c7836 */ /* 0x000fe20000000000 */
[----:B-1----:R-:W-:Y:S01]  /*71e00*/  ISETP.GE.AND P2, PT, R6, UR4, PT ;  /* 0x0000000406007c0c */ /* 0x002fe2000bf46270 */
[----:B------:R0:W-:Y:S01]  /*71e10*/  @P4 STG.E.U16 desc[UR12][R4.64], R9 ;  /* 0x0000000904004986 */ /* 0x0001e2000c10150c */
[----:B------:R-:W-:Y:S01]  /*71e20*/  ISETP.LT.AND P4, PT, R61, UR22, !P5 ;  /* 0x000000163d007c0c */ /* 0x000fe2000ef81270 */
[----:B------:R-:W1:Y:S01]  /*71e30*/  LDCU UR4, c[0x0][0x39c] ;  /* 0x00007380ff0477ac */ /* 0x000e620008000800 */
[C---:B------:R-:W-:Y:S02]  /*71e40*/  VIADD R13, R15.reuse, UR30 ;  /* 0x0000001e0f0d7c36 */ /* 0x040fe40008000000 */
[--C-:B------:R-:W-:Y:S01]  /*71e50*/  IMAD.WIDE R6, R15, 0x2, R2.reuse ;  /* 0x000000020f067825 */ /* 0x100fe200078e0202 */
[----:B------:R-:W-:Y:S01]  /*71e60*/  ISETP.LT.AND P5, PT, R51, UR15, !P5 ;  /* 0x0000000f33007c0c */ /* 0x000fe2000efa1270 */
[----:B------:R-:W2:Y:S02]  /*71e70*/  LDCU UR20, c[0x0][0x398] ;  /* 0x00007300ff1477ac */ /* 0x000ea40008000800 */
[----:B------:R-:W-:Y:S01]  /*71e80*/  IMAD.WIDE R10, R13, 0x2, R2 ;  /* 0x000000020d0a7825 */ /* 0x000fe200078e0202 */
[----:B0-----:R-:W-:-:S03]  /*71e90*/  PRMT R5, R28, 0x7632, R5 ;  /* 0x000076321c057816 */ /* 0x001fc60000000005 */
[----:B------:R-:W-:Y:S01]  /*71ea0*/  IMAD.WIDE R8, R15, 0x2, R52 ;  /* 0x000000020f087825 */ /* 0x000fe200078e0234 */
[----:B------:R0:W-:Y:S01]  /*71eb0*/  @P3 STG.E.U16 desc[UR12][R6.64], R28 ;  /* 0x0000001c06003986 */ /* 0x0001e2000c10150c */
[----:B------:R-:W-:Y:S01]  /*71ec0*/  ISETP.GE.AND P3, PT, R12, UR5, PT ;  /* 0x000000050c007c0c */ /* 0x000fe2000bf66270 */
[----:B------:R-:W3:Y:S02]  /*71ed0*/  LDCU UR5, c[0x0][0x39c] ;  /* 0x00007380ff0577ac */ /* 0x000ee40008000800 */
[----:B------:R1:W-:Y:S01]  /*71ee0*/  @P0 STG.E.U16 desc[UR12][R8.64], R5 ;  /* 0x0000000508000986 */ /* 0x0003e2000c10150c */
[----:B------:R-:W2:Y:S03]  /*71ef0*/  LDCU UR15, c[0x0][0x398] ;  /* 0x00007300ff0f77ac */ /* 0x000ea60008000800 */
[----:B------:R2:W-:Y:S01]  /*71f00*/  @P4 STG.E.U16 desc[UR12][R10.64], R25 ;  /* 0x000000190a004986 */ /* 0x0005e2000c10150c */
[----:B------:R-:W-:Y:S01]  /*71f10*/  ISETP.LT.AND P4, PT, R61, UR6, !P6 ;  /* 0x000000063d007c0c */ /* 0x000fe2000f781270 */
[----:B------:R-:W2:Y:S01]  /*71f20*/  LDCU UR6, c[0x0][0x398] ;  /* 0x00007300ff0677ac */ /* 0x000ea20008000800 */
[----:B------:R-:W-:Y:S01]  /*71f30*/  ISETP.LT.AND P6, PT, R51, UR24, !P6 ;  /* 0x0000001833007c0c */ /* 0x000fe2000f7c1270 */
[----:B0-----:R-:W-:Y:S01]  /*71f40*/  VIADD R6, R50, 0x66 ;  /* 0x0000006632067836 */ /* 0x001fe20000000000 */
[----:B------:R-:W-:Y:S01]  /*71f50*/  PRMT R7, R25, 0x7632, R7 ;  /* 0x0000763219077816 */ /* 0x000fe20000000007 */
[----:B------:R-:W0:Y:S01]  /*71f60*/  LDCU UR22, c[0x0][0x398] ;  /* 0x00007300ff1677ac */ /* 0x000e220008000800 */
[----:B-1----:R-:W-:-:S02]  /*71f70*/  IMAD.WIDE R4, R13, 0x2, R52 ;  /* 0x000000020d047825 */ /* 0x002fc400078e0234 */
[----:B------:R-:W-:Y:S01]  /*71f80*/  ISETP.GE.AND P0, PT, R6, UR4, PT ;  /* 0x0000000406007c0c */ /* 0x000fe2000bf06270 */
[----:B------:R-:W1:Y:S01]  /*71f90*/  LDCU UR4, c[0x0][0x39c] ;  /* 0x00007380ff0477ac */ /* 0x000e620008000800 */
[----:B------:R-:W-:Y:S01]  /*71fa0*/  VIADD R13, R13, UR30 ;  /* 0x0000001e0d0d7c36 */ /* 0x000fe20008000000 */
[----:B------:R0:W-:Y:S01]  /*71fb0*/  @P5 STG.E.U16 desc[UR12][R4.64], R7 ;  /* 0x0000000704005986 */ /* 0x0001e2000c10150c */
[----:B------:R-:W-:Y:S02]  /*71fc0*/  ISETP.LT.AND P5, PT, R61, UR14, !P2 ;  /* 0x0000000e3d007c0c */ /* 0x000fe4000d7a1270 */
[----:B------:R-:W-:Y:S01]  /*71fd0*/  PRMT R12, R29, 0x7632, R12 ;  /* 0x000076321d0c7816 */ /* 0x000fe2000000000c */
[----:B------:R-:W-:Y:S01]  /*71fe0*/  IMAD.WIDE R8, R13, 0x2, R52 ;  /* 0x000000020d087825 */ /* 0x000fe200078e0234 */
[----:B------:R-:W-:Y:S01]  /*71ff0*/  ISETP.LT.AND P2, PT, R51, UR8, !P2 ;  /* 0x0000000833007c0c */ /* 0x000fe2000d741270 */
[----:B------:R-:W1:Y:S02]  /*72000*/  LDCU UR14, c[0x0][0x398] ;  /* 0x00007300ff0e77ac */ /* 0x000e640008000800 */
[----:B--2---:R-:W-:-:S02]  /*72010*/  VIADD R10, R50, 0x67 ;  /* 0x00000067320a7836 */ /* 0x004fc40000000000 */
[C---:B------:R-:W-:Y:S01]  /*72020*/  VIADD R11, R13.reuse, UR30 ;  /* 0x0000001e0d0b7c36 */ /* 0x040fe20008000000 */
[----:B------:R-:W2:Y:S01]  /*72030*/  LDCU UR8, c[0x0][0x398] ;  /* 0x00007300ff0877ac */ /* 0x000ea20008000800 */
[----:B0-----:R-:W-:-:S05]  /*72040*/  IMAD.WIDE R6, R13, 0x2, R2 ;  /* 0x000000020d067825 */ /* 0x001fca00078e0202 */
[----:B------:R0:W-:Y:S01]  /*72050*/  @P4 STG.E.U16 desc[UR12][R6.64], R29 ;  /* 0x0000001d06004986 */ /* 0x0001e2000c10150c */
[----:B------:R-:W-:-:S03]  /*72060*/  IMAD.WIDE R4, R11, 0x2, R2 ;  /* 0x000000020b047825 */ /* 0x000fc600078e0202 */
[----:B------:R1:W-:Y:S01]  /*72070*/  @P6 STG.E.U16 desc[UR12][R8.64], R12 ;  /* 0x0000000c08006986 */ /* 0x0003e2000c10150c */
[----:B----4-:R-:W-:Y:S01]  /*72080*/  ISETP.LT.AND P6, PT, R61, UR10, !P3 ;  /* 0x0000000a3d007c0c */ /* 0x010fe2000dfc1270 */
[C---:B------:R-:W-:Y:S01]  /*72090*/  VIADD R13, R11.reuse, UR30 ;  /* 0x0000001e0b0d7c36 */ /* 0x040fe20008000000 */
[----:B---3--:R-:W-:Y:S01]  /*720a0*/  ISETP.GE.AND P4, PT, R10, UR5, PT ;  /* 0x000000050a007c0c */ /* 0x008fe2000bf86270 */
[----:B------:R-:W3:Y:S01]  /*720b0*/  LDCU UR5, c[0x0][0x39c] ;  /* 0x00007380ff0577ac */ /* 0x000ee20008000800 */
[----:B------:R4:W-:Y:S01]  /*720c0*/  @P5 STG.E.U16 desc[UR12][R4.64], R26 ;  /* 0x0000001a04005986 */ /* 0x0009e2000c10150c */
[----:B------:R-:W-:Y:S02]  /*720d0*/  VIADD R10, R50, 0x68 ;  /* 0x00000068320a7836 */ /* 0x000fe40000000000 */
[----:B0-----:R-:W-:Y:S01]  /*720e0*/  IMAD.WIDE R6, R11, 0x2, R52 ;  /* 0x000000020b067825 */ /* 0x001fe200078e0234 */
[----:B------:R-:W0:Y:S03]  /*720f0*/  LDCU UR10, c[0x0][0x398] ;  /* 0x00007300ff0a77ac */ /* 0x000e260008000800 */
[----:B-1----:R-:W-:Y:S01]  /*72100*/  IMAD.WIDE R8, R13, 0x2, R2 ;  /* 0x000000020d087825 */ /* 0x002fe200078e0202 */
[----:B----4-:R-:W-:-:S02]  /*72110*/  PRMT R5, R26, 0x7632, R5 ;  /* 0x000076321a057816 */ /* 0x010fc40000000005 */
[----:B------:R-:W-:Y:S01]  /*72120*/  ISETP.GE.AND P5, PT, R10, UR4, PT ;  /* 0x000000040a007c0c */ /* 0x000fe2000bfa6270 */
[----:B------:R-:W1:Y:S01]  /*72130*/  LDCU UR4, c[0x0][0x39c] ;  /* 0x00007380ff0477ac */ /* 0x000e620008000800 */
[----:B------:R-:W-:Y:S01]  /*72140*/  ISETP.LT.AND P3, PT, R51, UR16, !P3 ;  /* 0x0000001033007c0c */ /* 0x000fe2000df61270 */
[----:B------:R4:W-:Y:S01]  /*72150*/  @P2 STG.E.U16 desc[UR12][R6.64], R5 ;  /* 0x0000000506002986 */ /* 0x0009e2000c10150c */
[----:B------:R-:W-:Y:S01]  /*72160*/  VIADD R10, R50, 0x69 ;  /* 0x00000069320a7836 */ /* 0x000fe20000000000 */
[----:B------:R-:W0:Y:S02]  /*72170*/  LDCU UR16, c[0x0][0x398] ;  /* 0x00007300ff1077ac */ /* 0x000e240008000800 */
[----:B------:R1:W-:Y:S01]  /*72180*/  @P6 STG.E.U16 desc[UR12][R8.64], R30 ;  /* 0x0000001e08006986 */ /* 0x0003e2000c10150c */
[----:B------:R-:W-:Y:S01]  /*72190*/  ISETP.LT.AND P6, PT, R61, UR18, !P0 ;  /* 0x000000123d007c0c */ /* 0x000fe2000c7c1270 */
[----:B------:R-:W-:Y:S01]  /*721a0*/  VIADD R15, R13, UR30 ;  /* 0x0000001e0d0f7c36 */ /* 0x000fe20008000000 */
[----:B---3--:R-:W-:Y:S01]  /*721b0*/  ISETP.GE.AND P2, PT, R10, UR5, PT ;  /* 0x000000050a007c0c */ /* 0x008fe2000bf46270 */
[----:B------:R-:W3:Y:S01]  /*721c0*/  LDCU UR5, c[0x0][0x39c] ;  /* 0x00007380ff0577ac */ /* 0x000ee20008000800 */
[----:B------:R-:W-:Y:S01]  /*721d0*/  ISETP.LT.AND P0, PT, R51, UR20, !P0 ;  /* 0x0000001433007c0c */ /* 0x000fe2000c701270 */
[----:B------:R-:W-:Y:S01]  /*721e0*/  IMAD.WIDE R10, R15, 0x2, R2 ;  /* 0x000000020f0a7825 */ /* 0x000fe200078e0202 */
[----:B----4-:R-:W-:Y:S01]  /*721f0*/  PRMT R7, R30, 0x7632, R7 ;  /* 0x000076321e077816 */ /* 0x010fe20000000007 */
[----:B------:R-:W4:Y:S02]  /*72200*/  LDCU UR18, c[0x0][0x398] ;  /* 0x00007300ff1277ac */ /* 0x000f240008000800 */
[----:B------:R-:W-:-:S04]  /*72210*/  IMAD.WIDE R4, R13, 0x2, R52 ;  /* 0x000000020d047825 */ /* 0x000fc800078e0234 */
[----:B-1----:R-:W-:Y:S01]  /*72220*/  VIADD R8, R50, 0x6a ;  /* 0x0000006a32087836 */ /* 0x002fe20000000000 */
[----:B------:R1:W-:Y:S04]  /*72230*/  @P3 STG.E.U16 desc[UR12][R4.64], R7 ;  /* 0x0000000704003986 */ /* 0x0003e8000c10150c */
[----:B------:R-:W-:Y:S01]  /*72240*/  @P6 STG.E.U16 desc[UR12][R10.64], R27 ;  /* 0x0000001b0a006986 */ /* 0x000fe2000c10150c */
[----:B------:R-:W-:Y:S01]  /*72250*/  ISETP.LT.AND P6, PT, R61, UR15, !P4 ;  /* 0x0000000f3d007c0c */ /* 0x000fe2000e7c1270 */
[----:B------:R-:W-:Y:S01]  /*72260*/  VIADD R9, R15, UR30 ;  /* 0x0000001e0f097c36 */ /* 0x000fe20008000000 */
[----:B------:R-:W-:Y:S01]  /*72270*/  ISETP.GE.AND P3, PT, R8, UR4, PT ;  /* 0x0000000408007c0c */ /* 0x000fe2000bf66270 */
[----:B------:R-:W0:Y:S01]  /*72280*/  LDCU UR4, c[0x0][0x39c] ;  /* 0x00007380ff0477ac */ /* 0x000e220008000800 */
[----:B------:R-:W-:-:S02]  /*72290*/  ISETP.LT.AND P4, PT, R51, UR6, !P4 ;  /* 0x0000000633007c0c */ /* 0x000fc4000e781270 */
[----:B-1----:R-:W-:Y:S01]  /*722a0*/  PRMT R5, R27, 0x7632, R5 ;  /* 0x000076321b057816 */ /* 0x002fe20000000005 */
[----:B------:R-:W-:Y:S01]  /*722b0*/  IMAD.WIDE R6, R15, 0x2, R52 ;  /* 0x000000020f067825 */ /* 0x000fe200078e0234 */
[----:B------:R-:W-:Y:S01]  /*722c0*/  IADD3 R12, PT, PT, R50, 0x6b, RZ ;  /* 0x0000006b320c7810 */ /* 0x000fe20007ffe0ff */
[----:B------:R-:W1:Y:S03]  /*722d0*/  LDCU UR15, c[0x0][0x398] ;  /* 0x00007300ff0f77ac */ /* 0x000e660008000800 */
[----:B------:R0:W-:Y:S01]  /*722e0*/  @P0 STG.E.U16 desc[UR12][R6.64], R5 ;  /* 0x0000000506000986 */ /* 0x0001e2000c10150c */
[----:B------:R-:W-:Y:S01]  /*722f0*/  ISETP.LT.AND P0, PT, R61, UR14, !P5 ;  /* 0x0000000e3d007c0c */ /* 0x000fe2000ef01270 */
[----:B------:R-:W-:Y:S01]  /*72300*/  VIADD R13, R9, UR30 ;  /* 0x0000001e090d7c36 */ /* 0x000fe20008000000 */
[----:B------:R-:W-:Y:S01]  /*72310*/  ISETP.LT.AND P5, PT, R51, UR22, !P5 ;  /* 0x0000001633007c0c */ /* 0x000fe2000efa1270 */
[----:B------:R-:W1:Y:S01]  /*72320*/  LDCU UR6, c[0x0][0x398] ;  /* 0x00007300ff0677ac */ /* 0x000e620008000800 */
[----:B0-----:R-:W-:Y:S01]  /*72330*/  IMAD.WIDE R4, R9, 0x2, R2 ;  /* 0x0000000209047825 */ /* 0x001fe200078e0202 */
[----:B------:R-:W-:Y:S01]  /*72340*/  PRMT R7, R31, 0x7632, R7 ;  /* 0x000076321f077816 */ /* 0x000fe20000000007 */
[----:B------:R-:W0:Y:S02]  /*72350*/  LDCU UR14, c[0x0][0x398] ;  /* 0x00007300ff0e77ac */ /* 0x000e240008000800 */
[----:B------:R-:W-:Y:S01]  /*72360*/  IMAD.WIDE R8, R9, 0x2, R52 ;  /* 0x0000000209087825 */ /* 0x000fe200078e0234 */
[----:B------:R1:W-:Y:S01]  /*72370*/  @P6 STG.E.U16 desc[UR12][R4.64], R31 ;  /* 0x0000001f04006986 */ /* 0x0003e2000c10150c */
[----:B---3--:R-:W-:Y:S01]  /*72380*/  ISETP.GE.AND P6, PT, R12, UR5, PT ;  /* 0x000000050c007c0c */ /* 0x008fe2000bfc6270 */
[----:B------:R-:W3:Y:S01]  /*72390*/  LDCU UR5, c[0x0][0x39c] ;  /* 0x00007380ff0577ac */ /* 0x000ee20008000800 */
[----:B------:R-:W-:Y:S01]  /*723a0*/  IMAD.WIDE R10, R13, 0x2, R2 ;  /* 0x000000020d0a7825 */ /* 0x000fe200078e0202 */
[----:B------:R0:W-:Y:S01]  /*723b0*/  @P4 STG.E.U16 desc[UR12][R8.64], R7 ;  /* 0x0000000708004986 */ /* 0x0001e2000c10150c */
[----:B--2---:R-:W-:Y:S01]  /*723c0*/  ISETP.LT.AND P4, PT, R61, UR8, !P2 ;  /* 0x000000083d007c0c */ /* 0x004fe2000d781270 */
[----:B------:R-:W2:Y:S01]  /*723d0*/  LDCU UR8, c[0x0][0x398] ;  /* 0x00007300ff0877ac */ /* 0x000ea20008000800 */
[----:B------:R-:W-:Y:S01]  /*723e0*/  VIADD R6, R50, 0x6c ;  /* 0x0000006c32067836 */ /* 0x000fe20000000000 */
[----:B------:R2:W-:Y:S01]  /*723f0*/  @P0 STG.E.U16 desc[UR12][R10.64], R32 ;  /* 0x000000200a000986 */ /* 0x0005e2000c10150c */
[----:B-1----:R-:W-:Y:S01]  /*72400*/  IMAD.WIDE R4, R13, 0x2, R52 ;  /* 0x000000020d047825 */ /* 0x002fe200078e0234 */
[----:B0-----:R-:W-:-:S03]  /*72410*/  PRMT R9, R32, 0x7632, R9 ;  /* 0x0000763220097816 */ /* 0x001fc60000000009 */
[----:B------:R-:W-:Y:S01]  /*72420*/  VIADD R15, R13, UR30 ;  /* 0x0000001e0d0f7c36 */ /* 0x000fe20008000000 */
[----:B------:R-:W-:Y:S01]  /*72430*/  ISETP.GE.AND P0, PT, R6, UR4, PT ;  /* 0x0000000406007c0c */ /* 0x000fe2000bf06270 */
[----:B------:R-:W0:Y:S01]  /*72440*/  LDCU UR4, c[0x0][0x39c] ;  /* 0x00007380ff0477ac */ /* 0x000e220008000800 */
[----:B------:R-:W-:Y:S01]  /*72450*/  ISETP.LT.AND P2, PT, R51, UR10, !P2 ;  /* 0x0000000a33007c0c */ /* 0x000fe2000d741270 */
[----:B------:R1:W-:Y:S01]  /*72460*/  @P5 STG.E.U16 desc[UR12][R4.64], R9 ;  /* 0x0000000904005986 */ /* 0x0003e2000c10150c */
[----:B------:R-:W-:Y:S01]  /*72470*/  ISETP.LT.AND P5, PT, R61, UR16, !P3 ;  /* 0x000000103d007c0c */ /* 0x000fe2000dfa1270 */
[----:B------:R-:W-:-:S04]  /*72480*/  IMAD.WIDE R6, R15, 0x2, R2 ;  /* 0x000000020f067825 */ /* 0x000fc800078e0202 */
[----:B------:R-:W-:Y:S02]  /*72490*/  VIADD R13, R15, UR30 ;  /* 0x0000001e0f0d7c36 */ /* 0x000fe40008000000 */
[----:B------:R-:W-:Y:S01]  /*724a0*/  VIADD R12, R50, 0x6d ;  /* 0x0000006d320c7836 */ /* 0x000fe20000000000 */
[----:B------:R0:W-:Y:S01]  /*724b0*/  @P4 STG.E.U16 desc[UR12][R6.64], R36 ;  /* 0x0000002406004986 */ /* 0x0001e2000c10150c */
[----:B--2---:R-:W-:Y:S01]  /*724c0*/  IMAD.WIDE R10, R13, 0x2, R2 ;  /* 0x000000020d0a7825 */ /* 0x004fe200078e0202 */
[----:B----4-:R-:W-:Y:S01]  /*724d0*/  ISETP.LT.AND P3, PT, R51, UR18, !P3 ;  /* 0x0000001233007c0c */ /* 0x010fe2000df61270 */
[----:B------:R-:W2:Y:S01]  /*724e0*/  LDCU UR10, c[0x0][0x398] ;  /* 0x00007300ff0a77ac */ /* 0x000ea20008000800 */
[----:B-1----:R-:W-:Y:S01]  /*724f0*/  PRMT R5, R36, 0x7632, R5 ;  /* 0x0000763224057816 */ /* 0x002fe20000000005 */
[----:B------:R-:W-:Y:S01]  /*72500*/  IMAD.WIDE R8, R15, 0x2, R52 ;  /* 0x000000020f087825 */ /* 0x000fe200078e0234 */
[----:B---3--:R-:W-:Y:S01]  /*72510*/  ISETP.GE.AND P4, PT, R12, UR5, PT ;  /* 0x000000050c007c0c */ /* 0x008fe2000bf86270 */
[----:B------:R-:W1:Y:S03]  /*72520*/  LDCU UR5, c[0x0][0x39c] ;  /* 0x00007380ff0577ac */ /* 0x000e660008000800 */
[----:B------:R3:W-:Y:S01]  /*72530*/  @P2 STG.E.U16 desc[UR12][R8.64], R5 ;  /* 0x0000000508002986 */ /* 0x0007e2000c10150c */
[----:B------:R-:W4:Y:S01]  /*72540*/  LDCU UR16, c[0x0][0x398] ;  /* 0x00007300ff1077ac */ /* 0x000f220008000800 */
[----:B0-----:R-:W-:-:S02]  /*72550*/  VIADD R6, R50, 0x6e ;  /* 0x0000006e32067836 */ /* 0x001fc40000000000 */
[----:B------:R0:W-:Y:S01]  /*72560*/  @P5 STG.E.U16 desc[UR12][R10.64], R33 ;  /* 0x000000210a005986 */ /* 0x0001e2000c10150c */
[----:B------:R-:W-:Y:S01]  /*72570*/  ISETP.LT.AND P5, PT, R61, UR15, !P6 ;  /* 0x0000000f3d007c0c */ /* 0x000fe2000f7a1270 */
[----:B------:R-:W1:Y:S01]  /*72580*/  LDCU UR18, c[0x0][0x398] ;  /* 0x00007300ff1277ac */ /* 0x000e620008000800 */
[----:B------:R-:W-:Y:S02]  /*72590*/  PRMT R7, R33, 0x7632, R7 ;  /* 0x0000763221077816 */ /* 0x000fe40000000007 */
[----:B------:R-:W-:Y:S01]  /*725a0*/  ISETP.GE.AND P2, PT, R6, UR4, PT ;  /* 0x0000000406007c0c */ /* 0x000fe2000bf46270 */
[----:B------:R-:W1:Y:S01]  /*725b0*/  LDCU UR4, c[0x0][0x39c] ;  /* 0x00007380ff0477ac */ /* 0x000e620008000800 */
[----:B---3--:R-:W-:Y:S01]  /*725c0*/  IMAD.WIDE R4, R13, 0x2, R52 ;  /* 0x000000020d047825 */ /* 0x008fe200078e0234 */
[----:B------:R-:W-:Y:S01]  /*725d0*/  ISETP.LT.AND P6, PT, R51, UR6, !P6 ;  /* 0x0000000633007c0c */ /* 0x000fe2000f7c1270 */
[----:B------:R-:W3:Y:S02]  /*725e0*/  LDCU UR15, c[0x0][0x398] ;  /* 0x00007300ff0f77ac */ /* 0x000ee40008000800 */
[----:B------:R-:W-:Y:S01]  /*725f0*/  VIADD R13, R13, UR30 ;  /* 0x0000001e0d0d7c36 */ /* 0x000fe20008000000 */
[----:B------:R1:W-:Y:S01]  /*72600*/  @P3 STG.E.U16 desc[UR12][R4.64], R7 ;  /* 0x0000000704003986 */ /* 0x0003e2000c10150c */
[----:B------:R-:W-:Y:S01]  /*72610*/  ISETP.LT.AND P3, PT, R61, UR14, !P0 ;  /* 0x0000000e3d007c0c */ /* 0x000fe2000c761270 */
[----:B0-----:R-:W-:Y:S01]  /*72620*/  VIADD R10, R50, 0x6f ;  /* 0x0000006f320a7836 */ /* 0x001fe20000000000 */
[----:B------:R-:W-:Y:S01]  /*72630*/  PRMT R12, R37, 0x7632, R12 ;  /* 0x00007632250c7816 */ /* 0x000fe2000000000c */
[----:B------:R-:W-:Y:S01]  /*72640*/  VIADD R11, R13, UR30 ;  /* 0x0000001e0d0b7c36 */ /* 0x000fe20008000000 */
[----:B------:R-:W-:Y:S01]  /*72650*/  ISETP.LT.AND P0, PT, R51, UR8, !P0 ;  /* 0x0000000833007c0c */ /* 0x000fe2000c701270 */
[C---:B------:R-:W-:Y:S01]  /*72660*/  IMAD.WIDE R8, R13.reuse, 0x2, R52 ;  /* 0x000000020d087825 */ /* 0x040fe200078e0234 */
[----:B------:R-:W0:Y:S01]  /*72670*/  LDCU UR6, c[0x0][0x398] ;  /* 0x00007300ff0677ac */ /* 0x000e220008000800 */
[----:B------:R-:W0:Y:S02]  /*72680*/  LDCU UR14, c[0x0][0x398] ;  /* 0x00007300ff0e77ac */ /* 0x000e240008000800 */
[--C-:B-1----:R-:W-:Y:S01]  /*72690*/  IMAD.WIDE R6, R13, 0x2, R2.reuse ;  /* 0x000000020d067825 */ /* 0x102fe200078e0202 */
[----:B------:R-:W1:Y:S04]  /*726a0*/  LDCU UR8, c[0x0][0x398] ;  /* 0x00007300ff0877ac */ /* 0x000e680008000800 */
[----:B------:R0:W-:Y:S01]  /*726b0*/  @P5 STG.E.U16 desc[UR12][R6.64], R37 ;  /* 0x0000002506005986 */ /* 0x0001e2000c10150c */
[----:B------:R-:W-:Y:S01]  /*726c0*/  ISETP.GE.AND P5, PT, R10, UR5, PT ;  /* 0x000000050a007c0c */ /* 0x000fe2000bfa6270 */
[----:B------:R-:W1:Y:S01]  /*726d0*/  LDCU UR5, c[0x0][0x39c] ;  /* 0x00007380ff0577ac */ /* 0x000e620008000800 */
[----:B------:R-:W-:Y:S01]  /*726e0*/  IMAD.WIDE R4, R11, 0x2, R2 ;  /* 0x000000020b047825 */ /* 0x000fe200078e0202 */
[----:B------:R-:W-:Y:S01]  /*726f0*/  @P6 STG.E.U16 desc[UR12][R8.64], R12 ;  /* 0x0000000c08006986 */ /* 0x000fe2000c10150c */
[----:B--2---:R-:W-:Y:S01]  /*72700*/  ISETP.LT.AND P6, PT, R61, UR10, !P4 ;  /* 0x0000000a3d007c0c */ /* 0x004fe2000e7c1270 */
[----:B------:R-:W2:Y:S01]  /*72710*/  LDCU UR10, c[0x0][0x398] ;  /* 0x00007300ff0a77ac */ /* 0x000ea20008000800 */
[----:B------:R-:W-:Y:S01]  /*72720*/  VIADD R10, R50, 0x70 ;  /* 0x00000070320a7836 */ /* 0x000fe20000000000 */
[----:B------:R1:W-:Y:S01]  /*72730*/  @P3 STG.E.U16 desc[UR12][R4.64], R34 ;  /* 0x0000002204003986 */ /* 0x0003e2000c10150c */
[----:B----4-:R-:W-:Y:S01]  /*72740*/  ISETP.LT.AND P4, PT, R51, UR16, !P4 ;  /* 0x0000001033007c0c */ /* 0x010fe2000e781270 */
[C---:B------:R-:W-:Y:S01]  /*72750*/  VIADD R13, R11.reuse, UR30 ;  /* 0x0000001e0b0d7c36 */ /* 0x040fe20008000000 */
[----:B------:R-:W4:Y:S01]  /*72760*/  LDCU UR16, c[0x0][0x398] ;  /* 0x00007300ff1077ac */ /* 0x000f220008000800 */
[----:B0-----:R-:W-:Y:S01]  /*72770*/  IMAD.WIDE R6, R11, 0x2, R52 ;  /* 0x000000020b067825 */ /* 0x001fe200078e0234 */
[----:B------:R-:W-:Y:S01]  /*72780*/  ISETP.GE.AND P3, PT, R10, UR4, PT ;  /* 0x000000040a007c0c */ /* 0x000fe2000bf66270 */
[----:B------:R-:W0:Y:S01]  /*72790*/  LDCU UR4, c[0x0][0x39c] ;  /* 0x00007380ff0477ac */ /* 0x000e220008000800 */
[----:B-1----:R-:W-:Y:S01]  /*727a0*/  PRMT R5, R34, 0x7632, R5 ;  /* 0x0000763222057816 */ /* 0x002fe20000000005 */
[----:B------:R-:W-:-:S04]  /*727b0*/  IMAD.WIDE R8, R13, 0x2, R2 ;  /* 0x000000020d087825 */ /* 0x000fc800078e0202 */
[----:B------:R1:W-:Y:S01]  /*727c0*/  @P0 STG.E.U16 desc[UR12][R6.64], R5 ;  /* 0x0000000506000986 */ /* 0x0003e2000c10150c */
[C---:B------:R-:W-:Y:S01]  /*727d0*/  VIADD R10, R50.reuse, 0x71 ;  /* 0x00000071320a7836 */ /* 0x040fe20000000000 */
[----:B------:R-:W-:Y:S02]  /*727e0*/  ISETP.LT.AND P0, PT, R61, UR18, !P2 ;  /* 0x000000123d007c0c */ /* 0x000fe4000d701270 */
[----:B------:R0:W-:Y:S01]  /*727f0*/  @P6 STG.E.U16 desc[UR12][R8.64], R38 ;  /* 0x0000002608006986 */ /* 0x0001e2000c10150c */
[----:B---3--:R-:W-:Y:S02]  /*72800*/  ISETP.LT.AND P2, PT, R51, UR15, !P2 ;  /* 0x0000000f33007c0c */ /* 0x008fe4000d741270 */
[----:B------:R-:W-:Y:S01]  /*72810*/  PRMT R14, R39, 0x7632, R14 ;  /* 0x00007632270e7816 */ /* 0x000fe2000000000e */
[----:B------:R-:W-:Y:S01]  /*72820*/  VIADD R12, R50, 0x74 ;  /* 0x00000074320c7836 */ /* 0x000fe20000000000 */
[----:B------:R-:W-:Y:S01]  /*72830*/  ISETP.GE.AND P6, PT, R10, UR5, PT ;  /* 0x000000050a007c0c */ /* 0x000fe2000bfc6270 */
[----:B------:R-:W3:Y:S01]  /*72840*/  LDCU UR5, c[0x0][0x39c] ;  /* 0x00007380ff0577ac */ /* 0x000ee20008000800 */
[----:B-1----:R-:W-:Y:S01]  /*72850*/  PRMT R7, R38, 0x7632, R7 ;  /* 0x0000763226077816 */ /* 0x002fe20000000007 */
[----:B------:R-:W-:Y:S01]  /*72860*/  IMAD.WIDE R4, R13, 0x2, R52 ;  /* 0x000000020d047825 */ /* 0x000fe200078e0234 */
[----:B------:R-:W-:Y:S01]  /*72870*/  PRMT R16, R47, 0x7632, R16 ;  /* 0x000076322f107816 */ /* 0x000fe20000000010 */
[----:B------:R-:W1:Y:S02]  /*72880*/  LDCU UR15, c[0x0][0x398] ;  /* 0x00007300ff0f77ac */ /* 0x000e640008000800 */
[----:B------:R-:W-:Y:S01]  /*72890*/  VIADD R13, R13, UR30 ;  /* 0x0000001e0d0d7c36 */ /* 0x000fe20008000000 */
[----:B------:R2:W-:Y:S01]  /*728a0*/  @P4 STG.E.U16 desc[UR12][R4.64], R7 ;  /* 0x0000000704004986 */ /* 0x0005e2000c10150c */
[----:B------:R-:W-:Y:S01]  /*728b0*/  VIADD R10, R50, 0x72 ;  /* 0x00000072320a7836 */ /* 0x000fe20000000000 */
[----:B------:R-:W-:Y:S01]  /*728c0*/  ISETP.LT.AND P4, PT, R61, UR6, !P5 ;  /* 0x000000063d007c0c */ /* 0x000fe2000ef81270 */
[C---:B0-----:R-:W-:Y:S01]  /*728d0*/  IMAD.WIDE R8, R13.reuse, 0x2, R52 ;  /* 0x000000020d087825 */ /* 0x041fe200078e0234 */
[----:B------:R-:W0:Y:S03]  /*728e0*/  LDCU UR6, c[0x0][0x398] ;  /* 0x00007300ff0677ac */ /* 0x000e260008000800 */
[----:B--2---:R-:W-:Y:S01]  /*728f0*/  IMAD.WIDE R6, R13, 0x2, R2 ;  /* 0x000000020d067825 */ /* 0x004fe200078e0202 */
[----:B------:R-:W-:-:S02]  /*72900*/  PRMT R5, R35, 0x7632, R5 ;  /* 0x0000763223057816 */ /* 0x000fc40000000005 */
[----:B------:R-:W-:Y:S02]  /*72910*/  IADD3 R13, PT, PT, R13, UR30, RZ ;  /* 0x0000001e0d0d7c10 */ /* 0x000fe4000fffe0ff */
[----:B------:R-:W-:Y:S01]  /*72920*/  @P0 STG.E.U16 desc[UR12][R6.64], R35 ;  /* 0x0000002306000986 */ /* 0x000fe2000c10150c */
[----:B------:R-:W-:Y:S01]  /*72930*/  ISETP.GE.AND P0, PT, R10, UR4, PT ;  /* 0x000000040a007c0c */ /* 0x000fe2000bf06270 */
[----:B------:R-:W2:Y:S01]  /*72940*/  LDCU UR4, c[0x0][0x39c] ;  /* 0x00007380ff0477ac */ /* 0x000ea20008000800 */
[----:B------:R-:W-:Y:S01]  /*72950*/  ISETP.LT.AND P5, PT, R51, UR14, !P5 ;  /* 0x0000000e33007c0c */ /* 0x000fe2000efa1270 */
[----:B------:R0:W-:Y:S01]  /*72960*/  @P2 STG.E.U16 desc[UR12][R8.64], R5 ;  /* 0x0000000508002986 */ /* 0x0001e2000c10150c */
[----:B------:R-:W-:Y:S01]  /*72970*/  ISETP.LT.AND P2, PT, R61, UR8, !P3 ;  /* 0x000000083d007c0c */ /* 0x000fe2000df41270 */
[----:B------:R-:W-:Y:S01]  /*72980*/  VIADD R10, R50, 0x73 ;  /* 0x00000073320a7836 */ /* 0x000fe20000000000 */
[----:B------:R-:W1:Y:S01]  /*72990*/  LDCU UR8, c[0x0][0x398] ;  /* 0x00007300ff0877ac */ /* 0x000e620008000800 */
[C---:B------:R-:W-:Y:S01]  /*729a0*/  VIADD R11, R13.reuse, UR30 ;  /* 0x0000001e0d0b7c36 */ /* 0x040fe20008000000 */
[----:B------:R-:W1:Y:S01]  /*729b0*/  LDCU UR14, c[0x0][0x398] ;  /* 0x00007300ff0e77ac */ /* 0x000e620008000800 */
[----:B0-----:R-:W-:Y:S01]  /*729c0*/  IMAD.WIDE R4, R13, 0x2, R2 ;  /* 0x000000020d047825 */ /* 0x001fe200078e0202 */
[----:B------:R-:W-:Y:S01]  /*729d0*/  ISETP.LT.AND P3, PT, R51, UR10, !P3 ;  /* 0x0000000a33007c0c */ /* 0x000fe2000df61270 */
[----:B------:R-:W0:Y:S03]  /*729e0*/  LDCU UR10, c[0x0][0x398] ;  /* 0x00007300ff0a77ac */ /* 0x000e260008000800 */
[----:B------:R0:W-:Y:S01]  /*729f0*/  @P4 STG.E.U16 desc[UR12][R4.64], R39 ;  /* 0x0000002704004986 */ /* 0x0001e2000c10150c */
[----:B---3--:R-:W-:Y:S01]  /*72a00*/  ISETP.GE.AND P4, PT, R10, UR5, PT ;  /* 0x000000050a007c0c */ /* 0x008fe2000bf86270 */
[----:B------:R-:W-:Y:S01]  /*72a10*/  IMAD.WIDE R6, R13, 0x2, R52 ;  /* 0x000000020d067825 */ /* 0x000fe200078e0234 */
[----:B------:R-:W3:Y:S03]  /*72a20*/  LDCU UR5, c[0x0][0x39c] ;  /* 0x00007380ff0577ac */ /* 0x000ee60008000800 */
[----:B------:R-:W-:Y:S01]  /*72a30*/  IMAD.WIDE R8, R11, 0x2, R2 ;  /* 0x000000020b087825 */ /* 0x000fe200078e0202 */
[----:B------:R1:W-:Y:S01]  /*72a40*/  @P5 STG.E.U16 desc[UR12][R6.64], R14 ;  /* 0x0000000e06005986 */ /* 0x0003e2000c10150c */
[----:B----4-:R-:W-:Y:S01]  /*72a50*/  ISETP.LT.AND P5, PT, R61, UR16, !P6 ;  /* 0x000000103d007c0c */ /* 0x010fe2000f7a1270 */
[----:B------:R-:W4:Y:S02]  /*72a60*/  LDCU UR16, c[0x0][0x398] ;  /* 0x00007300ff1077ac */ /* 0x000f240008000800 */
[----:B------:R3:W-:Y:S01]  /*72a70*/  @P2 STG.E.U16 desc[UR12][R8.64], R40 ;  /* 0x0000002808002986 */ /* 0x0007e2000c10150c */
[----:B--2---:R-:W-:Y:S01]  /*72a80*/  ISETP.GE.AND P2, PT, R12, UR4, PT ;  /* 0x000000040c007c0c */ /* 0x004fe2000bf46270 */
[----:B------:R-:W2:Y:S01]  /*72a90*/  LDCU UR4, c[0x0][0x398] ;  /* 0x00007300ff0477ac */ /* 0x000ea20008000800 */
[----:B------:R-:W-:Y:S01]  /*72aa0*/  ISETP.LT.AND P6, PT, R51, UR6, !P6 ;  /* 0x0000000633007c0c */ /* 0x000fe2000f7c1270 */
[----:B------:R-:W-:-:S02]  /*72ab0*/  VIADD R13, R11, UR30 ;  /* 0x0000001e0b0d7c36 */ /* 0x000fc40008000000 */
[----:B0-----:R-:W-:Y:S01]  /*72ac0*/  IMAD.WIDE R4, R11, 0x2, R52 ;  /* 0x000000020b047825 */ /* 0x001fe200078e0234 */
[----:B------:R-:W0:Y:S01]  /*72ad0*/  LDCU UR6, c[0x0][0x398] ;  /* 0x00007300ff0677ac */ /* 0x000e220008000800 */
[----:B-1----:R-:W-:Y:S02]  /*72ae0*/  PRMT R7, R40, 0x7632, R7 ;  /* 0x0000763228077816 */ /* 0x002fe40000000007 */
[----:B------:R-:W-:-:S04]  /*72af0*/  IMAD.WIDE R10, R13, 0x2, R2 ;  /* 0x000000020d0a7825 */ /* 0x000fc800078e0202 */
[----:B---3--:R-:W-:Y:S01]  /*72b00*/  VIADD R8, R50, 0x75 ;  /* 0x0000007532087836 */ /* 0x008fe20000000000 */
[----:B------:R1:W-:Y:S04]  /*72b10*/  @P3 STG.E.U16 desc[UR12][R4.64], R7 ;  /* 0x0000000704003986 */ /* 0x0003e8000c10150c */
[----:B------:R-:W-:Y:S01]  /*72b20*/  ISETP.GE.AND P3, PT, R8, UR5, PT ;  /* 0x0000000508007c0c */ /* 0x000fe2000bf66270 */
[----:B------:R3:W-:Y:S01]  /*72b30*/  @P5 STG.E.U16 desc[UR12][R10.64], R44 ;  /* 0x0000002c0a005986 */ /* 0x0007e2000c10150c */
[----:B------:R-:W0:Y:S01]  /*72b40*/  LDCU UR5, c[0x0][0x398] ;  /* 0x00007300ff0577ac */ /* 0x000e220008000800 */
[----:B------:R-:W-:Y:S02]  /*72b50*/  ISETP.LT.AND P5, PT, R61, UR8, !P0 ;  /* 0x000000083d007c0c */ /* 0x000fe4000c7a1270 */
[----:B-1----:R-:W-:Y:S01]  /*72b60*/  PRMT R5, R44, 0x7632, R5 ;  /* 0x000076322c057816 */ /* 0x002fe20000000005 */
[----:B------:R-:W-:Y:S01]  /*72b70*/  IMAD.WIDE R6, R13, 0x2, R52 ;  /* 0x000000020d067825 */ /* 0x000fe200078e0234 */
[----:B------:R-:W-:Y:S01]  /*72b80*/  ISETP.LT.AND P0, PT, R51, UR10, !P0 ;  /* 0x0000000a33007c0c */ /* 0x000fe2000c701270 */
[----:B------:R-:W1:Y:S02]  /*72b90*/  LDCU UR8, c[0x0][0x398] ;  /* 0x00007300ff0877ac */ /* 0x000e640008000800 */
[----:B------:R-:W-:Y:S01]  /*72ba0*/  VIADD R9, R13, UR30 ;  /* 0x0000001e0d097c36 */ /* 0x000fe20008000000 */
[----:B------:R0:W-:Y:S01]  /*72bb0*/  @P6 STG.E.U16 desc[UR12][R6.64], R5 ;  /* 0x0000000506006986 */ /* 0x0001e2000c10150c */
[----:B------:R-:W-:Y:S01]  /*72bc0*/  ISETP.LT.AND P6, PT, R61, UR14, !P4 ;  /* 0x0000000e3d007c0c */ /* 0x000fe2000e7c1270 */
[----:B------:R-:W1:Y:S01]  /*72bd0*/  LDCU UR10, c[0x0][0x398] ;  /* 0x00007300ff0a77ac */ /* 0x000e620008000800 */
[----:B------:R-:W-:Y:S01]  /*72be0*/  VIADD R13, R9, UR30 ;  /* 0x0000001e090d7c36 */ /* 0x000fe20008000000 */
[----:B--2---:R-:W-:Y:S01]  /*72bf0*/  ISETP.LT.AND P4, PT, R51, UR4, !P4 ;  /* 0x0000000433007c0c */ /* 0x004fe2000e781270 */
[----:B------:R-:W2:Y:S02]  /*72c00*/  LDCU UR4, c[0x0][0x398] ;  /* 0x00007300ff0477ac */ /* 0x000ea40008000800 */
[--C-:B---3--:R-:W-:Y:S01]  /*72c10*/  IMAD.WIDE R10, R13, 0x2, R2.reuse ;  /* 0x000000020d0a7825 */ /* 0x108fe200078e0202 */
[----:B------:R-:W3:Y:S03]  /*72c20*/  LDCU UR14, c[0x0][0x398] ;  /* 0x00007300ff0e77ac */ /* 0x000ee60008000800 */
[----:B0-----:R-:W-:Y:S01]  /*72c30*/  IMAD.WIDE R4, R9, 0x2, R2 ;  /* 0x0000000209047825 */ /* 0x001fe200078e0202 */
[----:B------:R-:W-:-:S03]  /*72c40*/  PRMT R7, R41, 0x7632, R7 ;  /* 0x0000763229077816 */ /* 0x000fc60000000007 */
[--C-:B------:R-:W-:Y:S01]  /*72c50*/  IMAD.WIDE R8, R9, 0x2, R52.reuse ;  /* 0x0000000209087825 */ /* 0x100fe200078e0234 */
[----:B------:R0:W-:Y:S04]  /*72c60*/  @P5 STG.E.U16 desc[UR12][R4.64], R41 ;  /* 0x0000002904005986 */ /* 0x0001e8000c10150c */
[----:B------:R1:W-:Y:S04]  /*72c70*/  @P0 STG.E.U16 desc[UR12][R8.64], R7 ;  /* 0x0000000708000986 */ /* 0x0003e8000c10150c */
[----:B------:R2:W-:Y:S01]  /*72c80*/  @P6 STG.E.U16 desc[UR12][R10.64], R45 ;  /* 0x0000002d0a006986 */ /* 0x0005e2000c10150c */
[----:B------:R-:W-:Y:S01]  /*72c90*/  ISETP.LT.AND P6, PT, R61, UR5, !P2 ;  /* 0x000000053d007c0c */ /* 0x000fe2000d7c1270 */
[----:B------:R-:W2:Y:S01]  /*72ca0*/  LDCU UR5, c[0x0][0x398] ;  /* 0x00007300ff0577ac */ /* 0x000ea20008000800 */
[----:B0-----:R-:W-:Y:S01]  /*72cb0*/  IMAD.WIDE R4, R13, 0x2, R52 ;  /* 0x000000020d047825 */ /* 0x001fe200078e0234 */
[----:B-1----:R-:W-:-:S03]  /*72cc0*/  PRMT R9, R45, 0x7632, R9 ;  /* 0x000076322d097816 */ /* 0x002fc60000000009 */
[C---:B------:R-:W-:Y:S01]  /*72cd0*/  VIADD R6, R50.reuse, 0x77 ;  /* 0x0000007732067836 */ /* 0x040fe20000000000 */
[----:B------:R-:W-:Y:S01]  /*72ce0*/  ISETP.LT.AND P2, PT, R51, UR6, !P2 ;  /* 0x0000000633007c0c */ /* 0x000fe2000d741270 */
[----:B------:R-:W-:Y:S01]  /*72cf0*/  VIADD R15, R13, UR30 ;  /* 0x0000001e0d0f7c36 */ /* 0x000fe20008000000 */
[----:B------:R-:W0:Y:S01]  /*72d00*/  LDCU UR6, c[0x0][0x398] ;  /* 0x00007300ff0677ac */ /* 0x000e220008000800 */
[----:B------:R1:W-:Y:S01]  /*72d10*/  @P4 STG.E.U16 desc[UR12][R4.64], R9 ;  /* 0x0000000904004986 */ /* 0x0003e2000c10150c */
[----:B------:R-:W-:Y:S01]  /*72d20*/  ISETP.LT.AND P4, PT, R61, UR8, !P3 ;  /* 0x000000083d007c0c */ /* 0x000fe2000df81270 */
[----:B------:R-:W-:Y:S01]  /*72d30*/  VIADD R12, R50, 0x76 ;  /* 0x00000076320c7836 */ /* 0x000fe20000000000 */
[----:B------:R-:W-:Y:S01]  /*72d40*/  ISETP.GE.AND P0, PT, R6, UR11, PT ;  /* 0x0000000b06007c0c */ /* 0x000fe2000bf06270 */
[----:B------:R-:W-:Y:S01]  /*72d50*/  VIADD R17, R15, UR30 ;  /* 0x0000001e0f117c36 */ /* 0x000fe20008000000 */
[----:B------:R-:W-:Y:S01]  /*72d60*/  ISETP.LT.AND P3, PT, R51, UR10, !P3 ;  /* 0x0000000a33007c0c */ /* 0x000fe2000df61270 */
[--C-:B------:R-:W-:Y:S01]  /*72d70*/  IMAD.WIDE R6, R15, 0x2, R2.reuse ;  /* 0x000000020f067825 */ /* 0x100fe200078e0202 */
[----:B------:R-:W-:Y:S01]  /*72d80*/  ISETP.GE.AND P5, PT, R12, UR17, PT ;  /* 0x000000110c007c0c */ /* 0x000fe2000bfa6270 */
[----:B------:R-:W0:Y:S02]  /*72d90*/  LDCU UR11, c[0x0][0x398] ;  /* 0x00007300ff0b77ac */ /* 0x000e240008000800 */
[----:B--2---:R-:W-:Y:S01]  /*72da0*/  IMAD.WIDE R10, R17, 0x2, R2 ;  /* 0x00000002110a7825 */ /* 0x004fe200078e0202 */
[----:B-1----:R-:W-:-:S03]  /*72db0*/  PRMT R5, R42, 0x7632, R5 ;  /* 0x000076322a057816 */ /* 0x002fc60000000005 */
[--C-:B------:R-:W-:Y:S01]  /*72dc0*/  IMAD.WIDE R8, R15, 0x2, R52.reuse ;  /* 0x000000020f087825 */ /* 0x100fe200078e0234 */
[----:B------:R-:W-:Y:S01]  /*72dd0*/  @P6 STG.E.U16 desc[UR12][R6.64], R42 ;  /* 0x0000002a06006986 */ /* 0x000fe2000c10150c */
[----:B------:R-:W1:Y:S02]  /*72de0*/  LDCU UR8, c[0x0][0x398] ;  /* 0x00007300ff0877ac */ /* 0x000e640008000800 */
[C---:B------:R-:W-:Y:S02]  /*72df0*/  VIADD R12, R50.reuse, 0x78 ;  /* 0x00000078320c7836 */ /* 0x040fe40000000000 */
[----:B------:R-:W-:Y:S01]  /*72e00*/  VIADD R4, R50, 0x79 ;  /* 0x0000007932047836 */ /* 0x000fe20000000000 */
[----:B------:R2:W-:Y:S01]  /*72e10*/  @P2 STG.E.U16 desc[UR12][R8.64], R5 ;  /* 0x0000000508002986 */ /* 0x0005e2000c10150c */
[----:B------:R-:W0:Y:S01]  /*72e20*/  LDCU UR10, c[0x0][0x398] ;  /* 0x00007300ff0a77ac */ /* 0x000e220008000800 */
[----:B------:R-:W-:Y:S02]  /*72e30*/  ISETP.GE.AND P6, PT, R12, UR29, PT ;  /* 0x0000001d0c007c0c */ /* 0x000fe4000bfc6270 */
[----:B------:R1:W-:Y:S01]  /*72e40*/  @P4 STG.E.U16 desc[UR12][R10.64], R46 ;  /* 0x0000002e0a004986 */ /* 0x0003e2000c10150c */
[----:B------:R-:W-:Y:S01]  /*72e50*/  ISETP.LT.AND P4, PT, R61, UR4, !P5 ;  /* 0x000000043d007c0c */ /* 0x000fe2000ef81270 */
[----:B------:R-:W-:Y:S01]  /*72e60*/  IMAD.WIDE R12, R17, 0x2, R52 ;  /* 0x00000002110c7825 */ /* 0x000fe200078e0234 */
[----:B------:R-:W-:Y:S01]  /*72e70*/  ISETP.GE.AND P2, PT, R4, UR27, PT ;  /* 0x0000001b04007c0c */ /* 0x000fe2000bf46270 */
[----:B------:R-:W3:Y:S01]  /*72e80*/  LDCU UR4, c[0x0][0x398] ;  /* 0x00007300ff0477ac */ /* 0x000ee20008000800 */
[----:B------:R-:W-:Y:S01]  /*72e90*/  ISETP.LT.AND P5, PT, R51, UR5, !P5 ;  /* 0x0000000533007c0c */ /* 0x000fe2000efa1270 */
[----:B------:R0:W3:Y:S01]  /*72ea0*/  LDS.128 R4, [R0] ;  /* 0x0000000000047984 */ /* 0x0000e20000000c00 */
[----:B--2---:R-:W-:Y:S01]  /*72eb0*/  PRMT R9, R46, 0x7632, R9 ;  /* 0x000076322e097816 */ /* 0x004fe20000000009 */
[----:B------:R-:W-:Y:S01]  /*72ec0*/  VIADD R17, R17, UR30 ;  /* 0x0000001e11117c36 */ /* 0x000fe20008000000 */
[C---:B------:R-:W-:Y:S01]  /*72ed0*/  IADD3 R14, PT, PT, R50.reuse, 0x7a, RZ ;  /* 0x0000007a320e7810 */ /* 0x040fe20007ffe0ff */
[----:B------:R-:W2:Y:S02]  /*72ee0*/  LDCU UR5, c[0x0][0x398] ;  /* 0x00007300ff0577ac */ /* 0x000ea40008000800 */
[----:B------:R4:W-:Y:S01]  /*72ef0*/  @P3 STG.E.U16 desc[UR12][R12.64], R9 ;  /* 0x000000090c003986 */ /* 0x0009e2000c10150c */
[----:B-1----:R-:W-:Y:S01]  /*72f00*/  IMAD.WIDE R10, R17, 0x2, R52 ;  /* 0x00000002110a7825 */ /* 0x002fe200078e0234 */
[----:B0-----:R-:W-:Y:S01]  /*72f10*/  ISETP.LT.AND P3, PT, R61, UR11, !P0 ;  /* 0x0000000b3d007c0c */ /* 0x001fe2000c761270 */
[----:B------:R-:W0:Y:S01]  /*72f20*/  LDCU UR11, c[0x0][0x398] ;  /* 0x00007300ff0b77ac */ /* 0x000e220008000800 */
[----:B------:R-:W-:Y:S01]  /*72f30*/  ISETP.LT.AND P0, PT, R51, UR6, !P0 ;  /* 0x0000000633007c0c */ /* 0x000fe2000c701270 */
[----:B------:R-:W-:Y:S01]  /*72f40*/  VIADD R0, R50, 0x7b ;  /* 0x0000007b32007836 */ /* 0x000fe20000000000 */
[----:B------:R-:W1:Y:S01]  /*72f50*/  LDCU UR6, c[0x0][0x398] ;  /* 0x00007300ff0677ac */ /* 0x000e620008000800 */
[----:B----4-:R-:W-:Y:S01]  /*72f60*/  IMAD.WIDE R8, R17, 0x2, R2 ;  /* 0x0000000211087825 */ /* 0x010fe200078e0202 */
[----:B------:R-:W-:-:S04]  /*72f70*/  PRMT R13, R43, 0x7632, R13 ;  /* 0x000076322b0d7816 */ /* 0x000fc8000000000d */
[----:B------:R4:W-:Y:S01]  /*72f80*/  @P4 STG.E.U16 desc[UR12][R8.64], R43 ;  /* 0x0000002b08004986 */ /* 0x0009e2000c10150c */
[----:B------:R-:W-:-:S03]  /*72f90*/  VIADD R17, R17, UR30 ;  /* 0x0000001e11117c36 */ /* 0x000fc60008000000 */
[----:B------:R0:W-:Y:S01]  /*72fa0*/  @P5 STG.E.U16 desc[UR12][R10.64], R13 ;  /* 0x0000000d0a005986 */ /* 0x0001e2000c10150c */
[----:B------:R-:W-:Y:S01]  /*72fb0*/  ISETP.LT.AND P5, PT, R61, UR8, !P6 ;  /* 0x000000083d007c0c */ /* 0x000fe2000f7a1270 */
[C---:B------:R-:W-:Y:S02]  /*72fc0*/  VIADD R19, R17.reuse, UR30 ;  /* 0x0000001e11137c36 */ /* 0x040fe40008000000 */
[C---:B----4-:R-:W-:Y:S01]  /*72fd0*/  IMAD.WIDE R8, R17.reuse, 0x2, R52 ;  /* 0x0000000211087825 */ /* 0x050fe200078e0234 */
[----:B------:R-:W-:Y:S01]  /*72fe0*/  ISETP.GE.AND P4, PT, R14, UR19, PT ;  /* 0x000000130e007c0c */ /* 0x000fe2000bf86270 */
[----:B------:R-:W4:Y:S02]  /*72ff0*/  LDCU UR8, c[0x0][0x398] ;  /* 0x00007300ff0877ac */ /* 0x000f240008000800 */
[----:B0-----:R-:W-:-:S04]  /*73000*/  IMAD.WIDE R12, R17, 0x2, R2 ;  /* 0x00000002110c7825 */ /* 0x001fc800078e0202 */
[----:B------:R-:W-:Y:S01]  /*73010*/  IMAD.WIDE R10, R19, 0x2, R2 ;  /* 0x00000002130a7825 */ /* 0x000fe200078e0202 */
[----:B------:R0:W-:Y:S01]  /*73020*/  @P3 STG.E.U16 desc[UR12][R12.64], R47 ;  /* 0x0000002f0c003986 */ /* 0x0001e2000c10150c */
[----:B------:R-:W-:Y:S01]  /*73030*/  ISETP.LT.AND P6, PT, R51, UR10, !P6 ;  /* 0x0000000a33007c0c */ /* 0x000fe2000f7c1270 */
[----:B------:R-:W1:Y:S02]  /*73040*/  LDCU UR10, c[0x0][0x398] ;  /* 0x00007300ff0a77ac */ /* 0x000e640008000800 */
[----:B------:R0:W-:Y:S01]  /*73050*/  @P0 STG.E.U16 desc[UR12][R8.64], R16 ;  /* 0x0000001008000986 */ /* 0x0001e2000c10150c */
[----:B------:R-:W-:-:S03]  /*73060*/  ISETP.GE.AND P3, PT, R0, UR23, PT ;  /* 0x0000001700007c0c */ /* 0x000fc6000bf66270 */
[----:B------:R1:W-:Y:S01]  /*73070*/  @P5 STG.E.U16 desc[UR12][R10.64], R48 ;  /* 0x000000300a005986 */ /* 0x0003e2000c10150c */
[----:B---3--:R-:W-:Y:S01]  /*73080*/  ISETP.LT.AND P5, PT, R61, UR14, !P2 ;  /* 0x0000000e3d007c0c */ /* 0x008fe2000d7a1270 */
[C---:B------:R-:W-:Y:S01]  /*73090*/  IMAD.WIDE R14, R19.reuse, 0x2, R52 ;  /* 0x00000002130e7825 */ /* 0x040fe200078e0234 */
[----:B------:R-:W3:Y:S03]  /*730a0*/  LDCU UR14, c[0x0][0x398] ;  /* 0x00007300ff0e77ac */ /* 0x000ee60008000800 */
[----:B------:R-:W-:Y:S02]  /*730b0*/  VIADD R0, R50, 0x7c ;  /* 0x0000007c32007836 */ /* 0x000fe40000000000 */
[----:B------:R-:W-:Y:S01]  /*730c0*/  VIADD R19, R19, UR30 ;  /* 0x0000001e13137c36 */ /* 0x000fe20008000000 */
[----:B0-----:R-:W-:Y:S02]  /*730d0*/  PRMT R13, R48, 0x7632, R13 ;  /* 0x00007632300d7816 */ /* 0x001fe4000000000d */
[----:B------:R-:W-:Y:S01]  /*730e0*/  ISETP.GE.AND P0, PT, R0, UR25, PT ;  /* 0x0000001900007c0c */ /* 0x000fe2000bf06270 */
[----:B------:R-:W-:-:S04]  /*730f0*/  IMAD.WIDE R8, R19, 0x2, R2 ;  /* 0x0000000213087825 */ /* 0x000fc800078e0202 */
[----:B------:R-:W-:Y:S01]  /*73100*/  VIADD R0, R50, 0x7d ;  /* 0x0000007d32007836 */ /* 0x000fe20000000000 */
[----:B------:R0:W-:Y:S04]  /*73110*/  @P6 STG.E.U16 desc[UR12][R14.64], R13 ;  /* 0x0000000d0e006986 */ /* 0x0001e8000c10150c */
[----:B------:R3:W-:Y:S01]  /*73120*/  @P5 STG.E.U16 desc[UR12][R8.64], R4 ;  /* 0x0000000408005986 */ /* 0x0007e2000c10150c */
[----:B------:R-:W-:Y:S01]  /*73130*/  ISETP.GE.AND P5, PT, R0, UR21, PT ;  /* 0x0000001500007c0c */ /* 0x000fe2000bfa6270 */
[----:B------:R-:W-:Y:S02]  /*73140*/  VIADD R0, R50, 0x7e ;  /* 0x0000007e32007836 */ /* 0x000fe40000000000 */
[----:B------:R-:W3:Y:S01]  /*73150*/  LDL.LU R50, [R1+0x2120] ;  /* 0x0021200001327983 */ /* 0x000ee20000300800 */
[----:B------:R-:W-:Y:S01]  /*73160*/  ISETP.LT.AND P2, PT, R51, UR4, !P2 ;  /* 0x0000000433007c0c */ /* 0x000fe2000d741270 */
[----:B-1----:R-:W-:Y:S01]  /*73170*/  IMAD.WIDE R10, R19, 0x2, R52 ;  /* 0x00000002130a7825 */ /* 0x002fe200078e0234 */
[----:B--2---:R-:W-:Y:S01]  /*73180*/  ISETP.LT.AND P6, PT, R61, UR5, !P4 ;  /* 0x000000053d007c0c */ /* 0x004fe2000e7c1270 */
[----:B------:R-:W1:Y:S01]  /*73190*/  LDCU UR4, c[0x0][0x398] ;  /* 0x00007300ff0477ac */ /* 0x000e620008000800 */
[----:B0-----:R-:W-:Y:S01]  /*731a0*/  PRMT R14, R4, 0x7632, R14 ;  /* 0x00007632040e7816 */ /* 0x001fe2000000000e */
[----:B------:R-:W-:Y:S01]  /*731b0*/  VIADD R17, R19, UR30 ;  /* 0x0000001e13117c36 */ /* 0x000fe20008000000 */
[----:B------:R-:W-:Y:S01]  /*731c0*/  ISETP.LT.AND P4, PT, R51, UR11, !P4 ;  /* 0x0000000b33007c0c */ /* 0x000fe2000e781270 */
[----:B------:R-:W0:Y:S02]  /*731d0*/  LDCU UR5, c[0x0][0x398] ;  /* 0x00007300ff0577ac */ /* 0x000e240008000800 */
[----:B------:R-:W-:-:S04]  /*731e0*/  IMAD.WIDE R12, R17, 0x2, R2 ;  /* 0x00000002110c7825 */ /* 0x000fc800078e0202 */
[----:B------:R2:W-:Y:S01]  /*731f0*/  @P2 STG.E.U16 desc[UR12][R10.64], R14 ;  /* 0x0000000e0a002986 */ /* 0x0005e2000c10150c */
[----:B------:R-:W-:Y:S02]  /*73200*/  ISETP.LT.AND P2, PT, R61, UR15, !P3 ;  /* 0x0000000f3d007c0c */ /* 0x000fe4000df41270 */
[----:B------:R-:W-:Y:S01]  /*73210*/  ISETP.LT.AND P3, PT, R51, UR6, !P3 ;  /* 0x0000000633007c0c */ /* 0x000fe2000df61270 */
[----:B------:R-:W0:Y:S01]  /*73220*/  LDCU UR6, c[0x0][0x398] ;  /* 0x00007300ff0677ac */ /* 0x000e220008000800 */
[----:B------:R1:W-:Y:S01]  /*73230*/  @P6 STG.E.U16 desc[UR12][R12.64], R49 ;  /* 0x000000310c006986 */ /* 0x0003e2000c10150c */
[----:B------:R-:W-:Y:S01]  /*73240*/  VIADD R15, R17, UR30 ;  /* 0x0000001e110f7c36 */ /* 0x000fe20008000000 */
[----:B----4-:R-:W-:Y:S01]  /*73250*/  ISETP.LT.AND P6, PT, R61, UR8, !P0 ;  /* 0x000000083d007c0c */ /* 0x010fe2000c7c1270 */
[----:B---3--:R-:W-:Y:S01]  /*73260*/  IMAD.WIDE R8, R17, 0x2, R52 ;  /* 0x0000000211087825 */ /* 0x008fe200078e0234 */
[----:B------:R-:W-:-:S03]  /*73270*/  PRMT R16, R49, 0x7632, R16 ;  /* 0x0000763231107816 */ /* 0x000fc60000000010 */
[----:B------:R-:W-:Y:S01]  /*73280*/  VIADD R19, R15, UR30 ;  /* 0x0000001e0f137c36 */ /* 0x000fe20008000000 */
[----:B------:R-:W-:Y:S01]  /*73290*/  PRMT R4, R5, 0x7632, R4 ;  /* 0x0000763205047816 */ /* 0x000fe20000000004 */
[C---:B--2---:R-:W-:Y:S01]  /*732a0*/  IMAD.WIDE R10, R15.reuse, 0x2, R2 ;  /* 0x000000020f0a7825 */ /* 0x044fe200078e0202 */
[----:B------:R-:W-:Y:S03]  /*732b0*/  @P4 STG.E.U16 desc[UR12][R8.64], R16 ;  /* 0x0000001008004986 */ /* 0x000fe6000c10150c */
[----:B-1----:R-:W-:Y:S01]  /*732c0*/  IMAD.WIDE R12, R15, 0x2, R52 ;  /* 0x000000020f0c7825 */ /* 0x002fe200078e0234 */
[----:B------:R-:W-:-:S03]  /*732d0*/  ISETP.GE.AND P4, PT, R0, UR9, PT ;  /* 0x0000000900007c0c */ /* 0x000fc6000bf86270 */
[----:B------:R-:W-:Y:S01]  /*732e0*/  IMAD.WIDE R14, R19, 0x2, R2 ;  /* 0x00000002130e7825 */ /* 0x000fe200078e0202 */
[----:B------:R-:W-:Y:S01]  /*732f0*/  @P2 STG.E.U16 desc[UR12][R10.64], R5 ;  /* 0x000000050a002986 */ /* 0x000fe2000c10150c */
[----:B------:R-:W-:-:S03]  /*73300*/  ISETP.LT.AND P2, PT, R61, UR7, !P1 ;  /* 0x000000073d007c0c */ /* 0x000fc6000cf41270 */
[----:B------:R1:W-:Y:S01]  /*73310*/  @P3 STG.E.U16 desc[UR12][R12.64], R4 ;  /* 0x000000040c003986 */ /* 0x0003e2000c10150c */
[----:B------:R-:W-:Y:S02]  /*73320*/  ISETP.LT.AND P3, PT, R61, UR14, !P4 ;  /* 0x0000000e3d007c0c */ /* 0x000fe4000e761270 */
[C---:B------:R-:W-:Y:S02]  /*73330*/  ISETP.LT.AND P1, PT, R51.reuse, UR16, !P1 ;  /* 0x0000001033007c0c */ /* 0x040fe4000cf21270 */
[C---:B------:R-:W-:Y:S02]  /*73340*/  ISETP.LT.AND P0, PT, R51.reuse, UR10, !P0 ;  /* 0x0000000a33007c0c */ /* 0x040fe4000c701270 */
[----:B0-----:R-:W-:Y:S01]  /*73350*/  ISETP.LT.AND P4, PT, R51, UR6, !P4 ;  /* 0x0000000633007c0c */ /* 0x001fe2000e781270 */
[----:B------:R0:W-:Y:S01]  /*73360*/  @P6 STG.E.U16 desc[UR12][R14.64], R50 ;  /* 0x000000320e006986 */ /* 0x0001e2000c10150c */
[----:B------:R-:W-:Y:S02]  /*73370*/  ISETP.LT.AND P6, PT, R61, UR4, !P5 ;  /* 0x000000043d007c0c */ /* 0x000fe4000efc1270 */
[----:B------:R-:W-:-:S02]  /*73380*/  ISETP.LT.AND P5, PT, R51, UR5, !P5 ;  /* 0x0000000533007c0c */ /* 0x000fc4000efa1270 */
[----:B------:R-:W2:Y:S01]  /*73390*/  LDL.LU R51, [R1+0x211c] ;  /* 0x00211c0001337983 */ /* 0x000ea20000300800 */
[----:B------:R-:W-:Y:S01]  /*733a0*/  VIADD R17, R19, UR30 ;  /* 0x0000001e13117c36 */ /* 0x000fe20008000000 */
[----:B------:R-:W-:-:S03]  /*733b0*/  PRMT R0, R50, 0x7632, R0 ;  /* 0x0000763232007816 */ /* 0x000fc60000000000 */
[----:B------:R-:W-:Y:S02]  /*733c0*/  VIADD R21, R17, UR30 ;  /* 0x0000001e11157c36 */ /* 0x000fe40008000000 */
[----:B-1----:R-:W-:Y:S01]  /*733d0*/  IMAD.WIDE R4, R19, 0x2, R52 ;  /* 0x0000000213047825 */ /* 0x002fe200078e0234 */
[----:B------:R-:W-:-:S03]  /*733e0*/  PRMT R16, R6, 0x7632, R16 ;  /* 0x0000763206107816 */ /* 0x000fc60000000010 */
[----:B------:R-:W-:Y:S02]  /*733f0*/  VIADD R19, R21, UR30 ;  /* 0x0000001e15137c36 */ /* 0x000fe40008000000 */
[C---:B------:R-:W-:Y:S01]  /*73400*/  IMAD.WIDE R8, R17.reuse, 0x2, R2 ;  /* 0x0000000211087825 */ /* 0x040fe200078e0202 */
[----:B------:R1:W-:Y:S03]  /*73410*/  @P0 STG.E.U16 desc[UR12][R4.64], R0 ;  /* 0x0000000004000986 */ /* 0x0003e6000c10150c */
[----:B------:R-:W-:Y:S01]  /*73420*/  IMAD.WIDE R10, R17, 0x2, R52 ;  /* 0x00000002110a7825 */ /* 0x000fe200078e0234 */
[----:B------:R1:W-:Y:S03]  /*73430*/  @P6 STG.E.U16 desc[UR12][R8.64], R6 ;  /* 0x0000000608006986 */ /* 0x0003e6000c10150c */
[C---:B------:R-:W-:Y:S01]  /*73440*/  IMAD.WIDE R12, R21.reuse, 0x2, R2 ;  /* 0x00000002150c7825 */ /* 0x040fe200078e0202 */
[----:B------:R1:W-:Y:S03]  /*73450*/  @P5 STG.E.U16 desc[UR12][R10.64], R16 ;  /* 0x000000100a005986 */ /* 0x0003e6000c10150c */
[----:B0-----:R-:W-:-:S04]  /*73460*/  IMAD.WIDE R14, R21, 0x2, R52 ;  /* 0x00000002150e7825 */ /* 0x001fc800078e0234 */
[----:B------:R-:W-:-:S04]  /*73470*/  IMAD.WIDE R2, R19, 0x2, R2 ;  /* 0x0000000213027825 */ /* 0x000fc800078e0202 */
[----:B------:R-:W-:Y:S01]  /*73480*/  IMAD.WIDE R52, R19, 0x2, R52 ;  /* 0x0000000213347825 */ /* 0x000fe200078e0234 */
[----:B--2---:R-:W-:Y:S01]  /*73490*/  PRMT R17, R51, 0x7632, R17 ;  /* 0x0000763233117816 */ /* 0x004fe20000000011 */
[----:B------:R1:W-:Y:S04]  /*734a0*/  @P3 STG.E.U16 desc[UR12][R12.64], R51 ;  /* 0x000000330c003986 */ /* 0x0003e8000c10150c */
[----:B------:R1:W-:Y:S04]  /*734b0*/  @P4 STG.E.U16 desc[UR12][R14.64], R17 ;  /* 0x000000110e004986 */ /* 0x0003e8000c10150c */
[----:B------:R1:W-:Y:S01]  /*734c0*/  @P2 STG.E.U16 desc[UR12][R2.64], R7 ;  /* 0x0000000702002986 */ /* 0x0003e2000c10150c */
[----:B------:R-:W-:Y:S05]  /*734d0*/  @!P1 EXIT ;  /* 0x000000000000994d */ /* 0x000fea0003800000 */
[----:B------:R-:W-:-:S05]  /*734e0*/  PRMT R26, R7, 0x7632, R26 ;  /* 0x00007632071a7816 */ /* 0x000fca000000001a */
[----:B------:R-:W-:Y:S01]  /*734f0*/  STG.E.U16 desc[UR12][R52.64], R26 ;  /* 0x0000001a34007986 */ /* 0x000fe2000c10150c */
[----:B------:R-:W-:Y:S05]  /*73500*/  EXIT ;  /* 0x000000000000794d */ /* 0x000fea0003800000 */
.L_x_2:
[----:B------:R-:W-:-:S00]  /*73510*/  BRA `(.L_x_2) ;  /* 0xfffffffc00fc7947 */ /* 0x000fc0000383ffff */
[----:B------:R-:W-:-:S00]  /*73520*/  NOP ;  /* 0x0000000000007918 */ /* 0x000fc00000000000 */
        /* <DEDUP_REMOVED lines=13> */
.L_x_3:


//--------------------- .nv.shared.matmul_kernel  --------------------------
	.section	.nv.shared.matmul_kernel,"aw",@nobits
	.sectionflags	@""
	.align	16
	.zero		1024


//--------------------- .nv.shared.reserved.0     --------------------------
	.section	.nv.shared.reserved.0,"aw",@nobits
	.weak		__nv_reservedSMEM_offset_0_alias
	.size		__nv_reservedSMEM_offset_0_alias, 0, 64
	.other		__nv_reservedSMEM_offset_0_alias,@"STO_CUDA_RESERVED_SHARED STV_DEFAULT"
__nv_reservedSMEM_offset_0_alias:
	.zero		0
	.zero		64


//--------------------- .nv.constant0.matmul_kernel --------------------------
	.section	.nv.constant0.matmul_kernel,"a",@progbits
	.sectionflags	@""
	.align	4
.nv.constant0.matmul_kernel:
	.zero		976


//--------------------- SYMBOLS --------------------------

	.type		.nv.reservedSmem.offset0,@object
	.size		.nv.reservedSmem.offset0,0x4
	.type		.nv.reservedSmem.cap,@object
	.size		.nv.reservedSmem.cap,0x4
